	.target	sm_80

	.elftype	@"ET_EXEC"


//--------------------- .note.nv.tkinfo           --------------------------
	.section	.note.nv.tkinfo,"",@"SHT_NOTE"
	.sectionflags	@"SHF_NOTE_NV_TKINFO"
	.tkinfo
        /*0018*/ 	.word	0x00000002
        /*0030*/ 	.string	""
        /*0030*/ 	.string	"ptxas"
        /*0030*/ 	.string	"Cuda compilation tools, release 13.0, V13.0.88"
        /*0030*/ 	.string	"Build cuda_13.0.r13.0/compiler.36424714_0"
        /*0030*/ 	.string	"-arch sm_80 -m 64 "



//--------------------- .note.nv.cuinfo           --------------------------
	.section	.note.nv.cuinfo,"",@"SHT_NOTE"
	.sectionflags	@"SHF_NOTE_NV_CUINFO"
        /*0018*/ 	.short	0x0002
        /*001a*/ 	.short	0x0050
        /*001c*/ 	.short	0x0082
	.zero		2


//--------------------- .nv.info                  --------------------------
	.section	.nv.info,"",@"SHT_CUDA_INFO"
	.align	4


	//----- nvinfo : EIATTR_REGCOUNT
	.align		4
        /*0000*/ 	.byte	0x04, 0x2f
        /*0002*/ 	.short	(.L_12 - .L_11)
	.align		4
.L_11:
        /*0004*/ 	.word	index@(_ZN5flash25flash_bwd_dot_do_o_kernelILb1E23Flash_bwd_kernel_traitsILi256ELi64ELi64ELi8ELi4ELi2ELi2ELb0ELb0EN7cutlass6half_tE19Flash_kernel_traitsILi256ELi64ELi64ELi8ES3_EEEEvNS_16Flash_bwd_paramsE)
        /*0008*/ 	.word	0x00000053


	//----- nvinfo : EIATTR_FRAME_SIZE
	.align		4
.L_12:
        /*000c*/ 	.byte	0x04, 0x11
        /*000e*/ 	.short	(.L_14 - .L_13)
	.align		4
.L_13:
        /*0010*/ 	.word	index@(_ZN5flash25flash_bwd_dot_do_o_kernelILb1E23Flash_bwd_kernel_traitsILi256ELi64ELi64ELi8ELi4ELi2ELi2ELb0ELb0EN7cutlass6half_tE19Flash_kernel_traitsILi256ELi64ELi64ELi8ES3_EEEEvNS_16Flash_bwd_paramsE)
        /*0014*/ 	.word	0x00000000


	//----- nvinfo : EIATTR_REGCOUNT
	.align		4
.L_14:
        /*0018*/ 	.byte	0x04, 0x2f
        /*001a*/ 	.short	(.L_16 - .L_15)
	.align		4
.L_15:
        /*001c*/ 	.word	index@(_ZN5flash25flash_bwd_dot_do_o_kernelILb0E23Flash_bwd_kernel_traitsILi256ELi64ELi64ELi8ELi4ELi2ELi2ELb0ELb0EN7cutlass6half_tE19Flash_kernel_traitsILi256ELi64ELi64ELi8ES3_EEEEvNS_16Flash_bwd_paramsE)
        /*0020*/ 	.word	0x0000004e


	//----- nvinfo : EIATTR_FRAME_SIZE
	.align		4
.L_16:
        /*0024*/ 	.byte	0x04, 0x11
        /*0026*/ 	.short	(.L_18 - .L_17)
	.align		4
.L_17:
        /*0028*/ 	.word	index@(_ZN5flash25flash_bwd_dot_do_o_kernelILb0E23Flash_bwd_kernel_traitsILi256ELi64ELi64ELi8ELi4ELi2ELi2ELb0ELb0EN7cutlass6half_tE19Flash_kernel_traitsILi256ELi64ELi64ELi8ES3_EEEEvNS_16Flash_bwd_paramsE)
        /*002c*/ 	.word	0x00000000


	//----- nvinfo : EIATTR_REGCOUNT
	.align		4
.L_18:
        /*0030*/ 	.byte	0x04, 0x2f
        /*0032*/ 	.short	(.L_20 - .L_19)
	.align		4
.L_19:
        /*0034*/ 	.word	index@(_ZN5flash44flash_bwd_dq_dk_dv_loop_seqk_parallel_kernelI23Flash_bwd_kernel_traitsILi256ELi64ELi64ELi8ELi4ELi2ELi2ELb0ELb0EN7cutlass6half_tE19Flash_kernel_traitsILi256ELi64ELi64ELi8ES3_EELb0ELb1ELb0ELb1ELb0ELb0ELb1EEEvNS_16Flash_bwd_paramsE)
        /*0038*/ 	.word	0x000000ff


	//----- nvinfo : EIATTR_FRAME_SIZE
	.align		4
.L_20:
        /*003c*/ 	.byte	0x04, 0x11
        /*003e*/ 	.short	(.L_22 - .L_21)
	.align		4
.L_21:
        /*0040*/ 	.word	index@(_ZN5flash44flash_bwd_dq_dk_dv_loop_seqk_parallel_kernelI23Flash_bwd_kernel_traitsILi256ELi64ELi64ELi8ELi4ELi2ELi2ELb0ELb0EN7cutlass6half_tE19Flash_kernel_traitsILi256ELi64ELi64ELi8ES3_EELb0ELb1ELb0ELb1ELb0ELb0ELb1EEEvNS_16Flash_bwd_paramsE)
        /*0044*/ 	.word	0x000000a0


	//----- nvinfo : EIATTR_REGCOUNT
	.align		4
.L_22:
        /*0048*/ 	.byte	0x04, 0x2f
        /*004a*/ 	.short	(.L_24 - .L_23)
	.align		4
.L_23:
        /*004c*/ 	.word	index@(_ZN5flash44flash_bwd_dq_dk_dv_loop_seqk_parallel_kernelI23Flash_bwd_kernel_traitsILi256ELi64ELi64ELi8ELi4ELi2ELi2ELb0ELb0EN7cutlass6half_tE19Flash_kernel_traitsILi256ELi64ELi64ELi8ES3_EELb1ELb1ELb0ELb1ELb0ELb0ELb0EEEvNS_16Flash_bwd_paramsE)
        /*0050*/ 	.word	0x000000ff


	//----- nvinfo : EIATTR_FRAME_SIZE
	.align		4
.L_24:
        /*0054*/ 	.byte	0x04, 0x11
        /*0056*/ 	.short	(.L_26 - .L_25)
	.align		4
.L_25:
        /*0058*/ 	.word	index@(_ZN5flash44flash_bwd_dq_dk_dv_loop_seqk_parallel_kernelI23Flash_bwd_kernel_traitsILi256ELi64ELi64ELi8ELi4ELi2ELi2ELb0ELb0EN7cutlass6half_tE19Flash_kernel_traitsILi256ELi64ELi64ELi8ES3_EELb1ELb1ELb0ELb1ELb0ELb0ELb0EEEvNS_16Flash_bwd_paramsE)
        /*005c*/ 	.word	0x000000b0


	//----- nvinfo : EIATTR_REGCOUNT
	.align		4
.L_26:
        /*0060*/ 	.byte	0x04, 0x2f
        /*0062*/ 	.short	(.L_28 - .L_27)
	.align		4
.L_27:
        /*0064*/ 	.word	index@(_ZN5flash44flash_bwd_dq_dk_dv_loop_seqk_parallel_kernelI23Flash_bwd_kernel_traitsILi256ELi64ELi64ELi8ELi4ELi2ELi2ELb0ELb0EN7cutlass6half_tE19Flash_kernel_traitsILi256ELi64ELi64ELi8ES3_EELb0ELb1ELb0ELb0ELb0ELb1ELb1EEEvNS_16Flash_bwd_paramsE)
        /*0068*/ 	.word	0x000000ff


	//----- nvinfo : EIATTR_FRAME_SIZE
	.align		4
.L_28:
        /*006c*/ 	.byte	0x04, 0x11
        /*006e*/ 	.short	(.L_30 - .L_29)
	.align		4
.L_29:
        /*0070*/ 	.word	index@(_ZN5flash44flash_bwd_dq_dk_dv_loop_seqk_parallel_kernelI23Flash_bwd_kernel_traitsILi256ELi64ELi64ELi8ELi4ELi2ELi2ELb0ELb0EN7cutlass6half_tE19Flash_kernel_traitsILi256ELi64ELi64ELi8ES3_EELb0ELb1ELb0ELb0ELb0ELb1ELb1EEEvNS_16Flash_bwd_paramsE)
        /*0074*/ 	.word	0x00000058


	//----- nvinfo : EIATTR_REGCOUNT
	.align		4
.L_30:
        /*0078*/ 	.byte	0x04, 0x2f
        /*007a*/ 	.short	(.L_32 - .L_31)
	.align		4
.L_31:
        /*007c*/ 	.word	index@(_ZN5flash44flash_bwd_dq_dk_dv_loop_seqk_parallel_kernelI23Flash_bwd_kernel_traitsILi256ELi64ELi64ELi8ELi4ELi2ELi2ELb0ELb0EN7cutlass6half_tE19Flash_kernel_traitsILi256ELi64ELi64ELi8ES3_EELb1ELb1ELb0ELb0ELb0ELb1ELb0EEEvNS_16Flash_bwd_paramsE)
        /*0080*/ 	.word	0x000000ff


	//----- nvinfo : EIATTR_FRAME_SIZE
	.align		4
.L_32:
        /*0084*/ 	.byte	0x04, 0x11
        /*0086*/ 	.short	(.L_34 - .L_33)
	.align		4
.L_33:
        /*0088*/ 	.word	index@(_ZN5flash44flash_bwd_dq_dk_dv_loop_seqk_parallel_kernelI23Flash_bwd_kernel_traitsILi256ELi64ELi64ELi8ELi4ELi2ELi2ELb0ELb0EN7cutlass6half_tE19Flash_kernel_traitsILi256ELi64ELi64ELi8ES3_EELb1ELb1ELb0ELb0ELb0ELb1ELb0EEEvNS_16Flash_bwd_paramsE)
        /*008c*/ 	.word	0x00000058


	//----- nvinfo : EIATTR_REGCOUNT
	.align		4
.L_34:
        /*0090*/ 	.byte	0x04, 0x2f
        /*0092*/ 	.short	(.L_36 - .L_35)
	.align		4
.L_35:
        /*0094*/ 	.word	index@(_ZN5flash44flash_bwd_dq_dk_dv_loop_seqk_parallel_kernelI23Flash_bwd_kernel_traitsILi256ELi64ELi64ELi8ELi4ELi2ELi2ELb0ELb0EN7cutlass6half_tE19Flash_kernel_traitsILi256ELi64ELi64ELi8ES3_EELb0ELb1ELb0ELb0ELb0ELb0ELb1EEEvNS_16Flash_bwd_paramsE)
        /*0098*/ 	.word	0x000000ff


	//----- nvinfo : EIATTR_FRAME_SIZE
	.align		4
.L_36:
        /*009c*/ 	.byte	0x04, 0x11
        /*009e*/ 	.short	(.L_38 - .L_37)
	.align		4
.L_37:
        /*00a0*/ 	.word	index@(_ZN5flash44flash_bwd_dq_dk_dv_loop_seqk_parallel_kernelI23Flash_bwd_kernel_traitsILi256ELi64ELi64ELi8ELi4ELi2ELi2ELb0ELb0EN7cutlass6half_tE19Flash_kernel_traitsILi256ELi64ELi64ELi8ES3_EELb0ELb1ELb0ELb0ELb0ELb0ELb1EEEvNS_16Flash_bwd_paramsE)
        /*00a4*/ 	.word	0x00000060


	//----- nvinfo : EIATTR_REGCOUNT
	.align		4
.L_38:
        /*00a8*/ 	.byte	0x04, 0x2f
        /*00aa*/ 	.short	(.L_40 - .L_39)
	.align		4
.L_39:
        /*00ac*/ 	.word	index@(_ZN5flash44flash_bwd_dq_dk_dv_loop_seqk_parallel_kernelI23Flash_bwd_kernel_traitsILi256ELi64ELi64ELi8ELi4ELi2ELi2ELb0ELb0EN7cutlass6half_tE19Flash_kernel_traitsILi256ELi64ELi64ELi8ES3_EELb1ELb1ELb0ELb0ELb0ELb0ELb0EEEvNS_16Flash_bwd_paramsE)
        /*00b0*/ 	.word	0x000000ff


	//----- nvinfo : EIATTR_FRAME_SIZE
	.align		4
.L_40:
        /*00b4*/ 	.byte	0x04, 0x11
        /*00b6*/ 	.short	(.L_42 - .L_41)
	.align		4
.L_41:
        /*00b8*/ 	.word	index@(_ZN5flash44flash_bwd_dq_dk_dv_loop_seqk_parallel_kernelI23Flash_bwd_kernel_traitsILi256ELi64ELi64ELi8ELi4ELi2ELi2ELb0ELb0EN7cutlass6half_tE19Flash_kernel_traitsILi256ELi64ELi64ELi8ES3_EELb1ELb1ELb0ELb0ELb0ELb0ELb0EEEvNS_16Flash_bwd_paramsE)
        /*00bc*/ 	.word	0x00000068


	//----- nvinfo : EIATTR_REGCOUNT
	.align		4
.L_42:
        /*00c0*/ 	.byte	0x04, 0x2f
        /*00c2*/ 	.short	(.L_44 - .L_43)
	.align		4
.L_43:
        /*00c4*/ 	.word	index@(_ZN5flash27flash_bwd_convert_dq_kernelI23Flash_bwd_kernel_traitsILi256ELi64ELi64ELi8ELi4ELi2ELi2ELb0ELb0EN7cutlass6half_tE19Flash_kernel_traitsILi256ELi64ELi64ELi8ES3_EEEEvNS_16Flash_bwd_paramsEi)
        /*00c8*/ 	.word	0x00000060


	//----- nvinfo : EIATTR_FRAME_SIZE
	.align		4
.L_44:
        /*00cc*/ 	.byte	0x04, 0x11
        /*00ce*/ 	.short	(.L_46 - .L_45)
	.align		4
.L_45:
        /*00d0*/ 	.word	index@(_ZN5flash27flash_bwd_convert_dq_kernelI23Flash_bwd_kernel_traitsILi256ELi64ELi64ELi8ELi4ELi2ELi2ELb0ELb0EN7cutlass6half_tE19Flash_kernel_traitsILi256ELi64ELi64ELi8ES3_EEEEvNS_16Flash_bwd_paramsEi)
        /*00d4*/ 	.word	0x00000000


	//----- nvinfo : EIATTR_REGCOUNT
	.align		4
.L_46:
        /*00d8*/ 	.byte	0x04, 0x2f
        /*00da*/ 	.short	(.L_48 - .L_47)
	.align		4
.L_47:
        /*00dc*/ 	.word	index@(_ZN5flash25flash_bwd_dot_do_o_kernelILb1E23Flash_bwd_kernel_traitsILi256ELi64ELi64ELi8ELi4ELi2ELi2ELb0ELb1EN7cutlass6half_tE19Flash_kernel_traitsILi256ELi64ELi64ELi8ES3_EEEEvNS_16Flash_bwd_paramsE)
        /*00e0*/ 	.word	0x00000053


	//----- nvinfo : EIATTR_FRAME_SIZE
	.align		4
.L_48:
        /*00e4*/ 	.byte	0x04, 0x11
        /*00e6*/ 	.short	(.L_50 - .L_49)
	.align		4
.L_49:
        /*00e8*/ 	.word	index@(_ZN5flash25flash_bwd_dot_do_o_kernelILb1E23Flash_bwd_kernel_traitsILi256ELi64ELi64ELi8ELi4ELi2ELi2ELb0ELb1EN7cutlass6half_tE19Flash_kernel_traitsILi256ELi64ELi64ELi8ES3_EEEEvNS_16Flash_bwd_paramsE)
        /*00ec*/ 	.word	0x00000000


	//----- nvinfo : EIATTR_REGCOUNT
	.align		4
.L_50:
        /*00f0*/ 	.byte	0x04, 0x2f
        /*00f2*/ 	.short	(.L_52 - .L_51)
	.align		4
.L_51:
        /*00f4*/ 	.word	index@(_ZN5flash25flash_bwd_dot_do_o_kernelILb0E23Flash_bwd_kernel_traitsILi256ELi64ELi64ELi8ELi4ELi2ELi2ELb0ELb1EN7cutlass6half_tE19Flash_kernel_traitsILi256ELi64ELi64ELi8ES3_EEEEvNS_16Flash_bwd_paramsE)
        /*00f8*/ 	.word	0x0000004e


	//----- nvinfo : EIATTR_FRAME_SIZE
	.align		4
.L_52:
        /*00fc*/ 	.byte	0x04, 0x11
        /*00fe*/ 	.short	(.L_54 - .L_53)
	.align		4
.L_53:
        /*0100*/ 	.word	index@(_ZN5flash25flash_bwd_dot_do_o_kernelILb0E23Flash_bwd_kernel_traitsILi256ELi64ELi64ELi8ELi4ELi2ELi2ELb0ELb1EN7cutlass6half_tE19Flash_kernel_traitsILi256ELi64ELi64ELi8ES3_EEEEvNS_16Flash_bwd_paramsE)
        /*0104*/ 	.word	0x00000000


	//----- nvinfo : EIATTR_REGCOUNT
	.align		4
.L_54:
        /*0108*/ 	.byte	0x04, 0x2f
        /*010a*/ 	.short	(.L_56 - .L_55)
	.align		4
.L_55:
        /*010c*/ 	.word	index@(_ZN5flash44flash_bwd_dq_dk_dv_loop_seqk_parallel_kernelI23Flash_bwd_kernel_traitsILi256ELi64ELi64ELi8ELi4ELi2ELi2ELb0ELb1EN7cutlass6half_tE19Flash_kernel_traitsILi256ELi64ELi64ELi8ES3_EELb0ELb1ELb0ELb1ELb0ELb0ELb1EEEvNS_16Flash_bwd_paramsE)
        /*0110*/ 	.word	0x000000ff


	//----- nvinfo : EIATTR_FRAME_SIZE
	.align		4
.L_56:
        /*0114*/ 	.byte	0x04, 0x11
        /*0116*/ 	.short	(.L_58 - .L_57)
	.align		4
.L_57:
        /*0118*/ 	.word	index@(_ZN5flash44flash_bwd_dq_dk_dv_loop_seqk_parallel_kernelI23Flash_bwd_kernel_traitsILi256ELi64ELi64ELi8ELi4ELi2ELi2ELb0ELb1EN7cutlass6half_tE19Flash_kernel_traitsILi256ELi64ELi64ELi8ES3_EELb0ELb1ELb0ELb1ELb0ELb0ELb1EEEvNS_16Flash_bwd_paramsE)
        /*011c*/ 	.word	0x00000040


	//----- nvinfo : EIATTR_REGCOUNT
	.align		4
.L_58:
        /*0120*/ 	.byte	0x04, 0x2f
        /*0122*/ 	.short	(.L_60 - .L_59)
	.align		4
.L_59:
        /*0124*/ 	.word	index@(_ZN5flash44flash_bwd_dq_dk_dv_loop_seqk_parallel_kernelI23Flash_bwd_kernel_traitsILi256ELi64ELi64ELi8ELi4ELi2ELi2ELb0ELb1EN7cutlass6half_tE19Flash_kernel_traitsILi256ELi64ELi64ELi8ES3_EELb1ELb1ELb0ELb1ELb0ELb0ELb0EEEvNS_16Flash_bwd_paramsE)
        /*0128*/ 	.word	0x000000ff


	//----- nvinfo : EIATTR_FRAME_SIZE
	.align		4
.L_60:
        /*012c*/ 	.byte	0x04, 0x11
        /*012e*/ 	.short	(.L_62 - .L_61)
	.align		4
.L_61:
        /*0130*/ 	.word	index@(_ZN5flash44flash_bwd_dq_dk_dv_loop_seqk_parallel_kernelI23Flash_bwd_kernel_traitsILi256ELi64ELi64ELi8ELi4ELi2ELi2ELb0ELb1EN7cutlass6half_tE19Flash_kernel_traitsILi256ELi64ELi64ELi8ES3_EELb1ELb1ELb0ELb1ELb0ELb0ELb0EEEvNS_16Flash_bwd_paramsE)
        /*0134*/ 	.word	0x00000050


	//----- nvinfo : EIATTR_REGCOUNT
	.align		4
.L_62:
        /*0138*/ 	.byte	0x04, 0x2f
        /*013a*/ 	.short	(.L_64 - .L_63)
	.align		4
.L_63:
        /*013c*/ 	.word	index@(_ZN5flash44flash_bwd_dq_dk_dv_loop_seqk_parallel_kernelI23Flash_bwd_kernel_traitsILi256ELi64ELi64ELi8ELi4ELi2ELi2ELb0ELb1EN7cutlass6half_tE19Flash_kernel_traitsILi256ELi64ELi64ELi8ES3_EELb0ELb1ELb0ELb0ELb0ELb1ELb1EEEvNS_16Flash_bwd_paramsE)
        /*0140*/ 	.word	0x000000ff


	//----- nvinfo : EIATTR_FRAME_SIZE
	.align		4
.L_64:
        /*0144*/ 	.byte	0x04, 0x11
        /*0146*/ 	.short	(.L_66 - .L_65)
	.align		4
.L_65:
        /*0148*/ 	.word	index@(_ZN5flash44flash_bwd_dq_dk_dv_loop_seqk_parallel_kernelI23Flash_bwd_kernel_traitsILi256ELi64ELi64ELi8ELi4ELi2ELi2ELb0ELb1EN7cutlass6half_tE19Flash_kernel_traitsILi256ELi64ELi64ELi8ES3_EELb0ELb1ELb0ELb0ELb0ELb1ELb1EEEvNS_16Flash_bwd_paramsE)
        /*014c*/ 	.word	0x00000000


	//----- nvinfo : EIATTR_REGCOUNT
	.align		4
.L_66:
        /*0150*/ 	.byte	0x04, 0x2f
        /*0152*/ 	.short	(.L_68 - .L_67)
	.align		4
.L_67:
        /*0154*/ 	.word	index@(_ZN5flash44flash_bwd_dq_dk_dv_loop_seqk_parallel_kernelI23Flash_bwd_kernel_traitsILi256ELi64ELi64ELi8ELi4ELi2ELi2ELb0ELb1EN7cutlass6half_tE19Flash_kernel_traitsILi256ELi64ELi64ELi8ES3_EELb1ELb1ELb0ELb0ELb0ELb1ELb0EEEvNS_16Flash_bwd_paramsE)
        /*0158*/ 	.word	0x000000ff


	//----- nvinfo : EIATTR_FRAME_SIZE
	.align		4
.L_68:
        /*015c*/ 	.byte	0x04, 0x11
        /*015e*/ 	.short	(.L_70 - .L_69)
	.align		4
.L_69:
        /*0160*/ 	.word	index@(_ZN5flash44flash_bwd_dq_dk_dv_loop_seqk_parallel_kernelI23Flash_bwd_kernel_traitsILi256ELi64ELi64ELi8ELi4ELi2ELi2ELb0ELb1EN7cutlass6half_tE19Flash_kernel_traitsILi256ELi64ELi64ELi8ES3_EELb1ELb1ELb0ELb0ELb0ELb1ELb0EEEvNS_16Flash_bwd_paramsE)
        /*0164*/ 	.word	0x00000000


	//----- nvinfo : EIATTR_REGCOUNT
	.align		4
.L_70:
        /*0168*/ 	.byte	0x04, 0x2f
        /*016a*/ 	.short	(.L_72 - .L_71)
	.align		4
.L_71:
        /*016c*/ 	.word	index@(_ZN5flash44flash_bwd_dq_dk_dv_loop_seqk_parallel_kernelI23Flash_bwd_kernel_traitsILi256ELi64ELi64ELi8ELi4ELi2ELi2ELb0ELb1EN7cutlass6half_tE19Flash_kernel_traitsILi256ELi64ELi64ELi8ES3_EELb0ELb1ELb0ELb0ELb0ELb0ELb1EEEvNS_16Flash_bwd_paramsE)
        /*0170*/ 	.word	0x000000ff


	//----- nvinfo : EIATTR_FRAME_SIZE
	.align		4
.L_72:
        /*0174*/ 	.byte	0x04, 0x11
        /*0176*/ 	.short	(.L_74 - .L_73)
	.align		4
.L_73:
        /*0178*/ 	.word	index@(_ZN5flash44flash_bwd_dq_dk_dv_loop_seqk_parallel_kernelI23Flash_bwd_kernel_traitsILi256ELi64ELi64ELi8ELi4ELi2ELi2ELb0ELb1EN7cutlass6half_tE19Flash_kernel_traitsILi256ELi64ELi64ELi8ES3_EELb0ELb1ELb0ELb0ELb0ELb0ELb1EEEvNS_16Flash_bwd_paramsE)
        /*017c*/ 	.word	0x00000000


	//----- nvinfo : EIATTR_REGCOUNT
	.align		4
.L_74:
        /*0180*/ 	.byte	0x04, 0x2f
        /*0182*/ 	.short	(.L_76 - .L_75)
	.align		4
.L_75:
        /*0184*/ 	.word	index@(_ZN5flash44flash_bwd_dq_dk_dv_loop_seqk_parallel_kernelI23Flash_bwd_kernel_traitsILi256ELi64ELi64ELi8ELi4ELi2ELi2ELb0ELb1EN7cutlass6half_tE19Flash_kernel_traitsILi256ELi64ELi64ELi8ES3_EELb1ELb1ELb0ELb0ELb0ELb0ELb0EEEvNS_16Flash_bwd_paramsE)
        /*0188*/ 	.word	0x000000ff


	//----- nvinfo : EIATTR_FRAME_SIZE
	.align		4
.L_76:
        /*018c*/ 	.byte	0x04, 0x11
        /*018e*/ 	.short	(.L_78 - .L_77)
	.align		4
.L_77:
        /*0190*/ 	.word	index@(_ZN5flash44flash_bwd_dq_dk_dv_loop_seqk_parallel_kernelI23Flash_bwd_kernel_traitsILi256ELi64ELi64ELi8ELi4ELi2ELi2ELb0ELb1EN7cutlass6half_tE19Flash_kernel_traitsILi256ELi64ELi64ELi8ES3_EELb1ELb1ELb0ELb0ELb0ELb0ELb0EEEvNS_16Flash_bwd_paramsE)
        /*0194*/ 	.word	0x00000000


	//----- nvinfo : EIATTR_REGCOUNT
	.align		4
.L_78:
        /*0198*/ 	.byte	0x04, 0x2f
        /*019a*/ 	.short	(.L_80 - .L_79)
	.align		4
.L_79:
        /*019c*/ 	.word	index@(_ZN5flash27flash_bwd_convert_dq_kernelI23Flash_bwd_kernel_traitsILi256ELi64ELi64ELi8ELi4ELi2ELi2ELb0ELb1EN7cutlass6half_tE19Flash_kernel_traitsILi256ELi64ELi64ELi8ES3_EEEEvNS_16Flash_bwd_paramsEi)
        /*01a0*/ 	.word	0x00000060


	//----- nvinfo : EIATTR_FRAME_SIZE
	.align		4
.L_80:
        /*01a4*/ 	.byte	0x04, 0x11
        /*01a6*/ 	.short	(.L_82 - .L_81)
	.align		4
.L_81:
        /*01a8*/ 	.word	index@(_ZN5flash27flash_bwd_convert_dq_kernelI23Flash_bwd_kernel_traitsILi256ELi64ELi64ELi8ELi4ELi2ELi2ELb0ELb1EN7cutlass6half_tE19Flash_kernel_traitsILi256ELi64ELi64ELi8ES3_EEEEvNS_16Flash_bwd_paramsEi)
        /*01ac*/ 	.word	0x00000000


	//----- nvinfo : EIATTR_REGCOUNT
	.align		4
.L_82:
        /*01b0*/ 	.byte	0x04, 0x2f
        /*01b2*/ 	.short	(.L_84 - .L_83)
	.align		4
.L_83:
        /*01b4*/ 	.word	index@(_ZN5flash44flash_bwd_dq_dk_dv_loop_seqk_parallel_kernelI23Flash_bwd_kernel_traitsILi256ELi64ELi64ELi8ELi4ELi2ELi2ELb0ELb0EN7cutlass6half_tE19Flash_kernel_traitsILi256ELi64ELi64ELi8ES3_EELb0ELb1ELb0ELb1ELb0ELb0ELb0EEEvNS_16Flash_bwd_paramsE)
        /*01b8*/ 	.word	0x000000ff


	//----- nvinfo : EIATTR_FRAME_SIZE
	.align		4
.L_84:
        /*01bc*/ 	.byte	0x04, 0x11
        /*01be*/ 	.short	(.L_86 - .L_85)
	.align		4
.L_85:
        /*01c0*/ 	.word	index@(_ZN5flash44flash_bwd_dq_dk_dv_loop_seqk_parallel_kernelI23Flash_bwd_kernel_traitsILi256ELi64ELi64ELi8ELi4ELi2ELi2ELb0ELb0EN7cutlass6half_tE19Flash_kernel_traitsILi256ELi64ELi64ELi8ES3_EELb0ELb1ELb0ELb1ELb0ELb0ELb0EEEvNS_16Flash_bwd_paramsE)
        /*01c4*/ 	.word	0x000000a0


	//----- nvinfo : EIATTR_REGCOUNT
	.align		4
.L_86:
        /*01c8*/ 	.byte	0x04, 0x2f
        /*01ca*/ 	.short	(.L_88 - .L_87)
	.align		4
.L_87:
        /*01cc*/ 	.word	index@(_ZN5flash44flash_bwd_dq_dk_dv_loop_seqk_parallel_kernelI23Flash_bwd_kernel_traitsILi256ELi64ELi64ELi8ELi4ELi2ELi2ELb0ELb0EN7cutlass6half_tE19Flash_kernel_traitsILi256ELi64ELi64ELi8ES3_EELb0ELb1ELb0ELb0ELb0ELb1ELb0EEEvNS_16Flash_bwd_paramsE)
        /*01d0*/ 	.word	0x000000ff


	//----- nvinfo : EIATTR_FRAME_SIZE
	.align		4
.L_88:
        /*01d4*/ 	.byte	0x04, 0x11
        /*01d6*/ 	.short	(.L_90 - .L_89)
	.align		4
.L_89:
        /*01d8*/ 	.word	index@(_ZN5flash44flash_bwd_dq_dk_dv_loop_seqk_parallel_kernelI23Flash_bwd_kernel_traitsILi256ELi64ELi64ELi8ELi4ELi2ELi2ELb0ELb0EN7cutlass6half_tE19Flash_kernel_traitsILi256ELi64ELi64ELi8ES3_EELb0ELb1ELb0ELb0ELb0ELb1ELb0EEEvNS_16Flash_bwd_paramsE)
        /*01dc*/ 	.word	0x00000058


	//----- nvinfo : EIATTR_REGCOUNT
	.align		4
.L_90:
        /*01e0*/ 	.byte	0x04, 0x2f
        /*01e2*/ 	.short	(.L_92 - .L_91)
	.align		4
.L_91:
        /*01e4*/ 	.word	index@(_ZN5flash44flash_bwd_dq_dk_dv_loop_seqk_parallel_kernelI23Flash_bwd_kernel_traitsILi256ELi64ELi64ELi8ELi4ELi2ELi2ELb0ELb0EN7cutlass6half_tE19Flash_kernel_traitsILi256ELi64ELi64ELi8ES3_EELb0ELb1ELb0ELb0ELb0ELb0ELb0EEEvNS_16Flash_bwd_paramsE)
        /*01e8*/ 	.word	0x000000ff


	//----- nvinfo : EIATTR_FRAME_SIZE
	.align		4
.L_92:
        /*01ec*/ 	.byte	0x04, 0x11
        /*01ee*/ 	.short	(.L_94 - .L_93)
	.align		4
.L_93:
        /*01f0*/ 	.word	index@(_ZN5flash44flash_bwd_dq_dk_dv_loop_seqk_parallel_kernelI23Flash_bwd_kernel_traitsILi256ELi64ELi64ELi8ELi4ELi2ELi2ELb0ELb0EN7cutlass6half_tE19Flash_kernel_traitsILi256ELi64ELi64ELi8ES3_EELb0ELb1ELb0ELb0ELb0ELb0ELb0EEEvNS_16Flash_bwd_paramsE)
        /*01f4*/ 	.word	0x00000060


	//----- nvinfo : EIATTR_REGCOUNT
	.align		4
.L_94:
        /*01f8*/ 	.byte	0x04, 0x2f
        /*01fa*/ 	.short	(.L_96 - .L_95)
	.align		4
.L_95:
        /*01fc*/ 	.word	index@(_ZN5flash44flash_bwd_dq_dk_dv_loop_seqk_parallel_kernelI23Flash_bwd_kernel_traitsILi256ELi64ELi64ELi8ELi4ELi2ELi2ELb0ELb1EN7cutlass6half_tE19Flash_kernel_traitsILi256ELi64ELi64ELi8ES3_EELb0ELb1ELb0ELb1ELb0ELb0ELb0EEEvNS_16Flash_bwd_paramsE)
        /*0200*/ 	.word	0x000000ff


	//----- nvinfo : EIATTR_FRAME_SIZE
	.align		4
.L_96:
        /*0204*/ 	.byte	0x04, 0x11
        /*0206*/ 	.short	(.L_98 - .L_97)
	.align		4
.L_97:
        /*0208*/ 	.word	index@(_ZN5flash44flash_bwd_dq_dk_dv_loop_seqk_parallel_kernelI23Flash_bwd_kernel_traitsILi256ELi64ELi64ELi8ELi4ELi2ELi2ELb0ELb1EN7cutlass6half_tE19Flash_kernel_traitsILi256ELi64ELi64ELi8ES3_EELb0ELb1ELb0ELb1ELb0ELb0ELb0EEEvNS_16Flash_bwd_paramsE)
        /*020c*/ 	.word	0x00000040


	//----- nvinfo : EIATTR_REGCOUNT
	.align		4
.L_98:
        /*0210*/ 	.byte	0x04, 0x2f
        /*0212*/ 	.short	(.L_100 - .L_99)
	.align		4
.L_99:
        /*0214*/ 	.word	index@(_ZN5flash44flash_bwd_dq_dk_dv_loop_seqk_parallel_kernelI23Flash_bwd_kernel_traitsILi256ELi64ELi64ELi8ELi4ELi2ELi2ELb0ELb1EN7cutlass6half_tE19Flash_kernel_traitsILi256ELi64ELi64ELi8ES3_EELb0ELb1ELb0ELb0ELb0ELb1ELb0EEEvNS_16Flash_bwd_paramsE)
        /*0218*/ 	.word	0x000000ff


	//----- nvinfo : EIATTR_FRAME_SIZE
	.align		4
.L_100:
        /*021c*/ 	.byte	0x04, 0x11
        /*021e*/ 	.short	(.L_102 - .L_101)
	.align		4
.L_101:
        /*0220*/ 	.word	index@(_ZN5flash44flash_bwd_dq_dk_dv_loop_seqk_parallel_kernelI23Flash_bwd_kernel_traitsILi256ELi64ELi64ELi8ELi4ELi2ELi2ELb0ELb1EN7cutlass6half_tE19Flash_kernel_traitsILi256ELi64ELi64ELi8ES3_EELb0ELb1ELb0ELb0ELb0ELb1ELb0EEEvNS_16Flash_bwd_paramsE)
        /*0224*/ 	.word	0x00000000


	//----- nvinfo : EIATTR_REGCOUNT
	.align		4
.L_102:
        /*0228*/ 	.byte	0x04, 0x2f
        /*022a*/ 	.short	(.L_104 - .L_103)
	.align		4
.L_103:
        /*022c*/ 	.word	index@(_ZN5flash44flash_bwd_dq_dk_dv_loop_seqk_parallel_kernelI23Flash_bwd_kernel_traitsILi256ELi64ELi64ELi8ELi4ELi2ELi2ELb0ELb1EN7cutlass6half_tE19Flash_kernel_traitsILi256ELi64ELi64ELi8ES3_EELb0ELb1ELb0ELb0ELb0ELb0ELb0EEEvNS_16Flash_bwd_paramsE)
        /*0230*/ 	.word	0x000000fe


	//----- nvinfo : EIATTR_FRAME_SIZE
	.align		4
.L_104:
        /*0234*/ 	.byte	0x04, 0x11
        /*0236*/ 	.short	(.L_106 - .L_105)
	.align		4
.L_105:
        /*0238*/ 	.word	index@(_ZN5flash44flash_bwd_dq_dk_dv_loop_seqk_parallel_kernelI23Flash_bwd_kernel_traitsILi256ELi64ELi64ELi8ELi4ELi2ELi2ELb0ELb1EN7cutlass6half_tE19Flash_kernel_traitsILi256ELi64ELi64ELi8ES3_EELb0ELb1ELb0ELb0ELb0ELb0ELb0EEEvNS_16Flash_bwd_paramsE)
        /*023c*/ 	.word	0x00000000


	//----- nvinfo : EIATTR_REGCOUNT
	.align		4
.L_106:
        /*0240*/ 	.byte	0x04, 0x2f
        /*0242*/ 	.short	(.L_108 - .L_107)
	.align		4
.L_107:
        /*0244*/ 	.word	index@(_ZN5flash25flash_bwd_dot_do_o_kernelILb1E23Flash_bwd_kernel_traitsILi256ELi64ELi32ELi8ELi4ELi1ELi2ELb1ELb1EN7cutlass6half_tE19Flash_kernel_traitsILi256ELi64ELi32ELi8ES3_EEEEvNS_16Flash_bwd_paramsE)
        /*0248*/ 	.word	0x00000053


	//----- nvinfo : EIATTR_FRAME_SIZE
	.align		4
.L_108:
        /*024c*/ 	.byte	0x04, 0x11
        /*024e*/ 	.short	(.L_110 - .L_109)
	.align		4
.L_109:
        /*0250*/ 	.word	index@(_ZN5flash25flash_bwd_dot_do_o_kernelILb1E23Flash_bwd_kernel_traitsILi256ELi64ELi32ELi8ELi4ELi1ELi2ELb1ELb1EN7cutlass6half_tE19Flash_kernel_traitsILi256ELi64ELi32ELi8ES3_EEEEvNS_16Flash_bwd_paramsE)
        /*0254*/ 	.word	0x00000000


	//----- nvinfo : EIATTR_REGCOUNT
	.align		4
.L_110:
        /*0258*/ 	.byte	0x04, 0x2f
        /*025a*/ 	.short	(.L_112 - .L_111)
	.align		4
.L_111:
        /*025c*/ 	.word	index@(_ZN5flash25flash_bwd_dot_do_o_kernelILb0E23Flash_bwd_kernel_traitsILi256ELi64ELi32ELi8ELi4ELi1ELi2ELb1ELb1EN7cutlass6half_tE19Flash_kernel_traitsILi256ELi64ELi32ELi8ES3_EEEEvNS_16Flash_bwd_paramsE)
        /*0260*/ 	.word	0x0000004e


	//----- nvinfo : EIATTR_FRAME_SIZE
	.align		4
.L_112:
        /*0264*/ 	.byte	0x04, 0x11
        /*0266*/ 	.short	(.L_114 - .L_113)
	.align		4
.L_113:
        /*0268*/ 	.word	index@(_ZN5flash25flash_bwd_dot_do_o_kernelILb0E23Flash_bwd_kernel_traitsILi256ELi64ELi32ELi8ELi4ELi1ELi2ELb1ELb1EN7cutlass6half_tE19Flash_kernel_traitsILi256ELi64ELi32ELi8ES3_EEEEvNS_16Flash_bwd_paramsE)
        /*026c*/ 	.word	0x00000000


	//----- nvinfo : EIATTR_REGCOUNT
	.align		4
.L_114:
        /*0270*/ 	.byte	0x04, 0x2f
        /*0272*/ 	.short	(.L_116 - .L_115)
	.align		4
.L_115:
        /*0274*/ 	.word	index@(_ZN5flash44flash_bwd_dq_dk_dv_loop_seqk_parallel_kernelI23Flash_bwd_kernel_traitsILi256ELi64ELi32ELi8ELi4ELi1ELi2ELb1ELb1EN7cutlass6half_tE19Flash_kernel_traitsILi256ELi64ELi32ELi8ES3_EELb0ELb1ELb0ELb1ELb0ELb0ELb1EEEvNS_16Flash_bwd_paramsE)
        /*0278*/ 	.word	0x000000ff


	//----- nvinfo : EIATTR_FRAME_SIZE
	.align		4
.L_116:
        /*027c*/ 	.byte	0x04, 0x11
        /*027e*/ 	.short	(.L_118 - .L_117)
	.align		4
.L_117:
        /*0280*/ 	.word	index@(_ZN5flash44flash_bwd_dq_dk_dv_loop_seqk_parallel_kernelI23Flash_bwd_kernel_traitsILi256ELi64ELi32ELi8ELi4ELi1ELi2ELb1ELb1EN7cutlass6half_tE19Flash_kernel_traitsILi256ELi64ELi32ELi8ES3_EELb0ELb1ELb0ELb1ELb0ELb0ELb1EEEvNS_16Flash_bwd_paramsE)
        /*0284*/ 	.word	0x00000020


	//----- nvinfo : EIATTR_REGCOUNT
	.align		4
.L_118:
        /*0288*/ 	.byte	0x04, 0x2f
        /*028a*/ 	.short	(.L_120 - .L_119)
	.align		4
.L_119:
        /*028c*/ 	.word	index@(_ZN5flash44flash_bwd_dq_dk_dv_loop_seqk_parallel_kernelI23Flash_bwd_kernel_traitsILi256ELi64ELi32ELi8ELi4ELi1ELi2ELb1ELb1EN7cutlass6half_tE19Flash_kernel_traitsILi256ELi64ELi32ELi8ES3_EELb0ELb1ELb0ELb1ELb0ELb0ELb0EEEvNS_16Flash_bwd_paramsE)
        /*0290*/ 	.word	0x000000ff


	//----- nvinfo : EIATTR_FRAME_SIZE
	.align		4
.L_120:
        /*0294*/ 	.byte	0x04, 0x11
        /*0296*/ 	.short	(.L_122 - .L_121)
	.align		4
.L_121:
        /*0298*/ 	.word	index@(_ZN5flash44flash_bwd_dq_dk_dv_loop_seqk_parallel_kernelI23Flash_bwd_kernel_traitsILi256ELi64ELi32ELi8ELi4ELi1ELi2ELb1ELb1EN7cutlass6half_tE19Flash_kernel_traitsILi256ELi64ELi32ELi8ES3_EELb0ELb1ELb0ELb1ELb0ELb0ELb0EEEvNS_16Flash_bwd_paramsE)
        /*029c*/ 	.word	0x00000020


	//----- nvinfo : EIATTR_REGCOUNT
	.align		4
.L_122:
        /*02a0*/ 	.byte	0x04, 0x2f
        /*02a2*/ 	.short	(.L_124 - .L_123)
	.align		4
.L_123:
        /*02a4*/ 	.word	index@(_ZN5flash44flash_bwd_dq_dk_dv_loop_seqk_parallel_kernelI23Flash_bwd_kernel_traitsILi256ELi64ELi32ELi8ELi4ELi1ELi2ELb1ELb1EN7cutlass6half_tE19Flash_kernel_traitsILi256ELi64ELi32ELi8ES3_EELb0ELb1ELb0ELb0ELb0ELb1ELb1EEEvNS_16Flash_bwd_paramsE)
        /*02a8*/ 	.word	0x000000ff


	//----- nvinfo : EIATTR_FRAME_SIZE
	.align		4
.L_124:
        /*02ac*/ 	.byte	0x04, 0x11
        /*02ae*/ 	.short	(.L_126 - .L_125)
	.align		4
.L_125:
        /*02b0*/ 	.word	index@(_ZN5flash44flash_bwd_dq_dk_dv_loop_seqk_parallel_kernelI23Flash_bwd_kernel_traitsILi256ELi64ELi32ELi8ELi4ELi1ELi2ELb1ELb1EN7cutlass6half_tE19Flash_kernel_traitsILi256ELi64ELi32ELi8ES3_EELb0ELb1ELb0ELb0ELb0ELb1ELb1EEEvNS_16Flash_bwd_paramsE)
        /*02b4*/ 	.word	0x00000018


	//----- nvinfo : EIATTR_REGCOUNT
	.align		4
.L_126:
        /*02b8*/ 	.byte	0x04, 0x2f
        /*02ba*/ 	.short	(.L_128 - .L_127)
	.align		4
.L_127:
        /*02bc*/ 	.word	index@(_ZN5flash44flash_bwd_dq_dk_dv_loop_seqk_parallel_kernelI23Flash_bwd_kernel_traitsILi256ELi64ELi32ELi8ELi4ELi1ELi2ELb1ELb1EN7cutlass6half_tE19Flash_kernel_traitsILi256ELi64ELi32ELi8ES3_EELb0ELb1ELb0ELb0ELb0ELb1ELb0EEEvNS_16Flash_bwd_paramsE)
        /*02c0*/ 	.word	0x000000ff


	//----- nvinfo : EIATTR_FRAME_SIZE
	.align		4
.L_128:
        /*02c4*/ 	.byte	0x04, 0x11
        /*02c6*/ 	.short	(.L_130 - .L_129)
	.align		4
.L_129:
        /*02c8*/ 	.word	index@(_ZN5flash44flash_bwd_dq_dk_dv_loop_seqk_parallel_kernelI23Flash_bwd_kernel_traitsILi256ELi64ELi32ELi8ELi4ELi1ELi2ELb1ELb1EN7cutlass6half_tE19Flash_kernel_traitsILi256ELi64ELi32ELi8ES3_EELb0ELb1ELb0ELb0ELb0ELb1ELb0EEEvNS_16Flash_bwd_paramsE)
        /*02cc*/ 	.word	0x00000018


	//----- nvinfo : EIATTR_REGCOUNT
	.align		4
.L_130:
        /*02d0*/ 	.byte	0x04, 0x2f
        /*02d2*/ 	.short	(.L_132 - .L_131)
	.align		4
.L_131:
        /*02d4*/ 	.word	index@(_ZN5flash44flash_bwd_dq_dk_dv_loop_seqk_parallel_kernelI23Flash_bwd_kernel_traitsILi256ELi64ELi32ELi8ELi4ELi1ELi2ELb1ELb1EN7cutlass6half_tE19Flash_kernel_traitsILi256ELi64ELi32ELi8ES3_EELb0ELb1ELb0ELb0ELb0ELb0ELb1EEEvNS_16Flash_bwd_paramsE)
        /*02d8*/ 	.word	0x000000ff


	//----- nvinfo : EIATTR_FRAME_SIZE
	.align		4
.L_132:
        /*02dc*/ 	.byte	0x04, 0x11
        /*02de*/ 	.short	(.L_134 - .L_133)
	.align		4
.L_133:
        /*02e0*/ 	.word	index@(_ZN5flash44flash_bwd_dq_dk_dv_loop_seqk_parallel_kernelI23Flash_bwd_kernel_traitsILi256ELi64ELi32ELi8ELi4ELi1ELi2ELb1ELb1EN7cutlass6half_tE19Flash_kernel_traitsILi256ELi64ELi32ELi8ES3_EELb0ELb1ELb0ELb0ELb0ELb0ELb1EEEvNS_16Flash_bwd_paramsE)
        /*02e4*/ 	.word	0x00000010


	//----- nvinfo : EIATTR_REGCOUNT
	.align		4
.L_134:
        /*02e8*/ 	.byte	0x04, 0x2f
        /*02ea*/ 	.short	(.L_136 - .L_135)
	.align		4
.L_135:
        /*02ec*/ 	.word	index@(_ZN5flash44flash_bwd_dq_dk_dv_loop_seqk_parallel_kernelI23Flash_bwd_kernel_traitsILi256ELi64ELi32ELi8ELi4ELi1ELi2ELb1ELb1EN7cutlass6half_tE19Flash_kernel_traitsILi256ELi64ELi32ELi8ES3_EELb0ELb1ELb0ELb0ELb0ELb0ELb0EEEvNS_16Flash_bwd_paramsE)
        /*02f0*/ 	.word	0x000000ff


	//----- nvinfo : EIATTR_FRAME_SIZE
	.align		4
.L_136:
        /*02f4*/ 	.byte	0x04, 0x11
        /*02f6*/ 	.short	(.L_138 - .L_137)
	.align		4
.L_137:
        /*02f8*/ 	.word	index@(_ZN5flash44flash_bwd_dq_dk_dv_loop_seqk_parallel_kernelI23Flash_bwd_kernel_traitsILi256ELi64ELi32ELi8ELi4ELi1ELi2ELb1ELb1EN7cutlass6half_tE19Flash_kernel_traitsILi256ELi64ELi32ELi8ES3_EELb0ELb1ELb0ELb0ELb0ELb0ELb0EEEvNS_16Flash_bwd_paramsE)
        /*02fc*/ 	.word	0x00000010


	//----- nvinfo : EIATTR_REGCOUNT
	.align		4
.L_138:
        /*0300*/ 	.byte	0x04, 0x2f
        /*0302*/ 	.short	(.L_140 - .L_139)
	.align		4
.L_139:
        /*0304*/ 	.word	index@(_ZN5flash27flash_bwd_convert_dq_kernelI23Flash_bwd_kernel_traitsILi256ELi64ELi32ELi8ELi4ELi1ELi2ELb1ELb1EN7cutlass6half_tE19Flash_kernel_traitsILi256ELi64ELi32ELi8ES3_EEEEvNS_16Flash_bwd_paramsEi)
        /*0308*/ 	.word	0x00000060


	//----- nvinfo : EIATTR_FRAME_SIZE
	.align		4
.L_140:
        /*030c*/ 	.byte	0x04, 0x11
        /*030e*/ 	.short	(.L_142 - .L_141)
	.align		4
.L_141:
        /*0310*/ 	.word	index@(_ZN5flash27flash_bwd_convert_dq_kernelI23Flash_bwd_kernel_traitsILi256ELi64ELi32ELi8ELi4ELi1ELi2ELb1ELb1EN7cutlass6half_tE19Flash_kernel_traitsILi256ELi64ELi32ELi8ES3_EEEEvNS_16Flash_bwd_paramsEi)
        /*0314*/ 	.word	0x00000000


	//----- nvinfo : EIATTR_MIN_STACK_SIZE
	.align		4
.L_142:
        /*0318*/ 	.byte	0x04, 0x12
        /*031a*/ 	.short	(.L_144 - .L_143)
	.align		4
.L_143:
        /*031c*/ 	.word	index@(_ZN5flash27flash_bwd_convert_dq_kernelI23Flash_bwd_kernel_traitsILi256ELi64ELi32ELi8ELi4ELi1ELi2ELb1ELb1EN7cutlass6half_tE19Flash_kernel_traitsILi256ELi64ELi32ELi8ES3_EEEEvNS_16Flash_bwd_paramsEi)
        /*0320*/ 	.word	0x00000000


	//----- nvinfo : EIATTR_MIN_STACK_SIZE
	.align		4
.L_144:
        /*0324*/ 	.byte	0x04, 0x12
        /*0326*/ 	.short	(.L_146 - .L_145)
	.align		4
.L_145:
        /*0328*/ 	.word	index@(_ZN5flash44flash_bwd_dq_dk_dv_loop_seqk_parallel_kernelI23Flash_bwd_kernel_traitsILi256ELi64ELi32ELi8ELi4ELi1ELi2ELb1ELb1EN7cutlass6half_tE19Flash_kernel_traitsILi256ELi64ELi32ELi8ES3_EELb0ELb1ELb0ELb0ELb0ELb0ELb0EEEvNS_16Flash_bwd_paramsE)
        /*032c*/ 	.word	0x00000010


	//----- nvinfo : EIATTR_MIN_STACK_SIZE
	.align		4
.L_146:
        /*0330*/ 	.byte	0x04, 0x12
        /*0332*/ 	.short	(.L_148 - .L_147)
	.align		4
.L_147:
        /*0334*/ 	.word	index@(_ZN5flash44flash_bwd_dq_dk_dv_loop_seqk_parallel_kernelI23Flash_bwd_kernel_traitsILi256ELi64ELi32ELi8ELi4ELi1ELi2ELb1ELb1EN7cutlass6half_tE19Flash_kernel_traitsILi256ELi64ELi32ELi8ES3_EELb0ELb1ELb0ELb0ELb0ELb0ELb1EEEvNS_16Flash_bwd_paramsE)
        /*0338*/ 	.word	0x00000010


	//----- nvinfo : EIATTR_MIN_STACK_SIZE
	.align		4
.L_148:
        /*033c*/ 	.byte	0x04, 0x12
        /*033e*/ 	.short	(.L_150 - .L_149)
	.align		4
.L_149:
        /*0340*/ 	.word	index@(_ZN5flash44flash_bwd_dq_dk_dv_loop_seqk_parallel_kernelI23Flash_bwd_kernel_traitsILi256ELi64ELi32ELi8ELi4ELi1ELi2ELb1ELb1EN7cutlass6half_tE19Flash_kernel_traitsILi256ELi64ELi32ELi8ES3_EELb0ELb1ELb0ELb0ELb0ELb1ELb0EEEvNS_16Flash_bwd_paramsE)
        /*0344*/ 	.word	0x00000018


	//----- nvinfo : EIATTR_MIN_STACK_SIZE
	.align		4
.L_150:
        /*0348*/ 	.byte	0x04, 0x12
        /*034a*/ 	.short	(.L_152 - .L_151)
	.align		4
.L_151:
        /*034c*/ 	.word	index@(_ZN5flash44flash_bwd_dq_dk_dv_loop_seqk_parallel_kernelI23Flash_bwd_kernel_traitsILi256ELi64ELi32ELi8ELi4ELi1ELi2ELb1ELb1EN7cutlass6half_tE19Flash_kernel_traitsILi256ELi64ELi32ELi8ES3_EELb0ELb1ELb0ELb0ELb0ELb1ELb1EEEvNS_16Flash_bwd_paramsE)
        /*0350*/ 	.word	0x00000018


	//----- nvinfo : EIATTR_MIN_STACK_SIZE
	.align		4
.L_152:
        /*0354*/ 	.byte	0x04, 0x12
        /*0356*/ 	.short	(.L_154 - .L_153)
	.align		4
.L_153:
        /*0358*/ 	.word	index@(_ZN5flash44flash_bwd_dq_dk_dv_loop_seqk_parallel_kernelI23Flash_bwd_kernel_traitsILi256ELi64ELi32ELi8ELi4ELi1ELi2ELb1ELb1EN7cutlass6half_tE19Flash_kernel_traitsILi256ELi64ELi32ELi8ES3_EELb0ELb1ELb0ELb1ELb0ELb0ELb0EEEvNS_16Flash_bwd_paramsE)
        /*035c*/ 	.word	0x00000020


	//----- nvinfo : EIATTR_MIN_STACK_SIZE
	.align		4
.L_154:
        /*0360*/ 	.byte	0x04, 0x12
        /*0362*/ 	.short	(.L_156 - .L_155)
	.align		4
.L_155:
        /*0364*/ 	.word	index@(_ZN5flash44flash_bwd_dq_dk_dv_loop_seqk_parallel_kernelI23Flash_bwd_kernel_traitsILi256ELi64ELi32ELi8ELi4ELi1ELi2ELb1ELb1EN7cutlass6half_tE19Flash_kernel_traitsILi256ELi64ELi32ELi8ES3_EELb0ELb1ELb0ELb1ELb0ELb0ELb1EEEvNS_16Flash_bwd_paramsE)
        /*0368*/ 	.word	0x00000020


	//----- nvinfo : EIATTR_MIN_STACK_SIZE
	.align		4
.L_156:
        /*036c*/ 	.byte	0x04, 0x12
        /*036e*/ 	.short	(.L_158 - .L_157)
	.align		4
.L_157:
        /*0370*/ 	.word	index@(_ZN5flash25flash_bwd_dot_do_o_kernelILb0E23Flash_bwd_kernel_traitsILi256ELi64ELi32ELi8ELi4ELi1ELi2ELb1ELb1EN7cutlass6half_tE19Flash_kernel_traitsILi256ELi64ELi32ELi8ES3_EEEEvNS_16Flash_bwd_paramsE)
        /*0374*/ 	.word	0x00000000


	//----- nvinfo : EIATTR_MIN_STACK_SIZE
	.align		4
.L_158:
        /*0378*/ 	.byte	0x04, 0x12
        /*037a*/ 	.short	(.L_160 - .L_159)
	.align		4
.L_159:
        /*037c*/ 	.word	index@(_ZN5flash25flash_bwd_dot_do_o_kernelILb1E23Flash_bwd_kernel_traitsILi256ELi64ELi32ELi8ELi4ELi1ELi2ELb1ELb1EN7cutlass6half_tE19Flash_kernel_traitsILi256ELi64ELi32ELi8ES3_EEEEvNS_16Flash_bwd_paramsE)
        /*0380*/ 	.word	0x00000000


	//----- nvinfo : EIATTR_MIN_STACK_SIZE
	.align		4
.L_160:
        /*0384*/ 	.byte	0x04, 0x12
        /*0386*/ 	.short	(.L_162 - .L_161)
	.align		4
.L_161:
        /*0388*/ 	.word	index@(_ZN5flash44flash_bwd_dq_dk_dv_loop_seqk_parallel_kernelI23Flash_bwd_kernel_traitsILi256ELi64ELi64ELi8ELi4ELi2ELi2ELb0ELb1EN7cutlass6half_tE19Flash_kernel_traitsILi256ELi64ELi64ELi8ES3_EELb0ELb1ELb0ELb0ELb0ELb0ELb0EEEvNS_16Flash_bwd_paramsE)
        /*038c*/ 	.word	0x00000000


	//----- nvinfo : EIATTR_MIN_STACK_SIZE
	.align		4
.L_162:
        /*0390*/ 	.byte	0x04, 0x12
        /*0392*/ 	.short	(.L_164 - .L_163)
	.align		4
.L_163:
        /*0394*/ 	.word	index@(_ZN5flash44flash_bwd_dq_dk_dv_loop_seqk_parallel_kernelI23Flash_bwd_kernel_traitsILi256ELi64ELi64ELi8ELi4ELi2ELi2ELb0ELb1EN7cutlass6half_tE19Flash_kernel_traitsILi256ELi64ELi64ELi8ES3_EELb0ELb1ELb0ELb0ELb0ELb1ELb0EEEvNS_16Flash_bwd_paramsE)
        /*0398*/ 	.word	0x00000000


	//----- nvinfo : EIATTR_MIN_STACK_SIZE
	.align		4
.L_164:
        /*039c*/ 	.byte	0x04, 0x12
        /*039e*/ 	.short	(.L_166 - .L_165)
	.align		4
.L_165:
        /*03a0*/ 	.word	index@(_ZN5flash44flash_bwd_dq_dk_dv_loop_seqk_parallel_kernelI23Flash_bwd_kernel_traitsILi256ELi64ELi64ELi8ELi4ELi2ELi2ELb0ELb1EN7cutlass6half_tE19Flash_kernel_traitsILi256ELi64ELi64ELi8ES3_EELb0ELb1ELb0ELb1ELb0ELb0ELb0EEEvNS_16Flash_bwd_paramsE)
        /*03a4*/ 	.word	0x00000040


	//----- nvinfo : EIATTR_MIN_STACK_SIZE
	.align		4
.L_166:
        /*03a8*/ 	.byte	0x04, 0x12
        /*03aa*/ 	.short	(.L_168 - .L_167)
	.align		4
.L_167:
        /*03ac*/ 	.word	index@(_ZN5flash44flash_bwd_dq_dk_dv_loop_seqk_parallel_kernelI23Flash_bwd_kernel_traitsILi256ELi64ELi64ELi8ELi4ELi2ELi2ELb0ELb0EN7cutlass6half_tE19Flash_kernel_traitsILi256ELi64ELi64ELi8ES3_EELb0ELb1ELb0ELb0ELb0ELb0ELb0EEEvNS_16Flash_bwd_paramsE)
        /*03b0*/ 	.word	0x00000060


	//----- nvinfo : EIATTR_MIN_STACK_SIZE
	.align		4
.L_168:
        /*03b4*/ 	.byte	0x04, 0x12
        /*03b6*/ 	.short	(.L_170 - .L_169)
	.align		4
.L_169:
        /*03b8*/ 	.word	index@(_ZN5flash44flash_bwd_dq_dk_dv_loop_seqk_parallel_kernelI23Flash_bwd_kernel_traitsILi256ELi64ELi64ELi8ELi4ELi2ELi2ELb0ELb0EN7cutlass6half_tE19Flash_kernel_traitsILi256ELi64ELi64ELi8ES3_EELb0ELb1ELb0ELb0ELb0ELb1ELb0EEEvNS_16Flash_bwd_paramsE)
        /*03bc*/ 	.word	0x00000058


	//----- nvinfo : EIATTR_MIN_STACK_SIZE
	.align		4
.L_170:
        /*03c0*/ 	.byte	0x04, 0x12
        /*03c2*/ 	.short	(.L_172 - .L_171)
	.align		4
.L_171:
        /*03c4*/ 	.word	index@(_ZN5flash44flash_bwd_dq_dk_dv_loop_seqk_parallel_kernelI23Flash_bwd_kernel_traitsILi256ELi64ELi64ELi8ELi4ELi2ELi2ELb0ELb0EN7cutlass6half_tE19Flash_kernel_traitsILi256ELi64ELi64ELi8ES3_EELb0ELb1ELb0ELb1ELb0ELb0ELb0EEEvNS_16Flash_bwd_paramsE)
        /*03c8*/ 	.word	0x000000a0


	//----- nvinfo : EIATTR_MIN_STACK_SIZE
	.align		4
.L_172:
        /*03cc*/ 	.byte	0x04, 0x12
        /*03ce*/ 	.short	(.L_174 - .L_173)
	.align		4
.L_173:
        /*03d0*/ 	.word	index@(_ZN5flash27flash_bwd_convert_dq_kernelI23Flash_bwd_kernel_traitsILi256ELi64ELi64ELi8ELi4ELi2ELi2ELb0ELb1EN7cutlass6half_tE19Flash_kernel_traitsILi256ELi64ELi64ELi8ES3_EEEEvNS_16Flash_bwd_paramsEi)
        /*03d4*/ 	.word	0x00000000


	//----- nvinfo : EIATTR_MIN_STACK_SIZE
	.align		4
.L_174:
        /*03d8*/ 	.byte	0x04, 0x12
        /*03da*/ 	.short	(.L_176 - .L_175)
	.align		4
.L_175:
        /*03dc*/ 	.word	index@(_ZN5flash44flash_bwd_dq_dk_dv_loop_seqk_parallel_kernelI23Flash_bwd_kernel_traitsILi256ELi64ELi64ELi8ELi4ELi2ELi2ELb0ELb1EN7cutlass6half_tE19Flash_kernel_traitsILi256ELi64ELi64ELi8ES3_EELb1ELb1ELb0ELb0ELb0ELb0ELb0EEEvNS_16Flash_bwd_paramsE)
        /*03e0*/ 	.word	0x00000000


	//----- nvinfo : EIATTR_MIN_STACK_SIZE
	.align		4
.L_176:
        /*03e4*/ 	.byte	0x04, 0x12
        /*03e6*/ 	.short	(.L_178 - .L_177)
	.align		4
.L_177:
        /*03e8*/ 	.word	index@(_ZN5flash44flash_bwd_dq_dk_dv_loop_seqk_parallel_kernelI23Flash_bwd_kernel_traitsILi256ELi64ELi64ELi8ELi4ELi2ELi2ELb0ELb1EN7cutlass6half_tE19Flash_kernel_traitsILi256ELi64ELi64ELi8ES3_EELb0ELb1ELb0ELb0ELb0ELb0ELb1EEEvNS_16Flash_bwd_paramsE)
        /*03ec*/ 	.word	0x00000000


	//----- nvinfo : EIATTR_MIN_STACK_SIZE
	.align		4
.L_178:
        /*03f0*/ 	.byte	0x04, 0x12
        /*03f2*/ 	.short	(.L_180 - .L_179)
	.align		4
.L_179:
        /*03f4*/ 	.word	index@(_ZN5flash44flash_bwd_dq_dk_dv_loop_seqk_parallel_kernelI23Flash_bwd_kernel_traitsILi256ELi64ELi64ELi8ELi4ELi2ELi2ELb0ELb1EN7cutlass6half_tE19Flash_kernel_traitsILi256ELi64ELi64ELi8ES3_EELb1ELb1ELb0ELb0ELb0ELb1ELb0EEEvNS_16Flash_bwd_paramsE)
        /*03f8*/ 	.word	0x00000000


	//----- nvinfo : EIATTR_MIN_STACK_SIZE
	.align		4
.L_180:
        /*03fc*/ 	.byte	0x04, 0x12
        /*03fe*/ 	.short	(.L_182 - .L_181)
	.align		4
.L_181:
        /*0400*/ 	.word	index@(_ZN5flash44flash_bwd_dq_dk_dv_loop_seqk_parallel_kernelI23Flash_bwd_kernel_traitsILi256ELi64ELi64ELi8ELi4ELi2ELi2ELb0ELb1EN7cutlass6half_tE19Flash_kernel_traitsILi256ELi64ELi64ELi8ES3_EELb0ELb1ELb0ELb0ELb0ELb1ELb1EEEvNS_16Flash_bwd_paramsE)
        /*0404*/ 	.word	0x00000000


	//----- nvinfo : EIATTR_MIN_STACK_SIZE
	.align		4
.L_182:
        /*0408*/ 	.byte	0x04, 0x12
        /*040a*/ 	.short	(.L_184 - .L_183)
	.align		4
.L_183:
        /*040c*/ 	.word	index@(_ZN5flash44flash_bwd_dq_dk_dv_loop_seqk_parallel_kernelI23Flash_bwd_kernel_traitsILi256ELi64ELi64ELi8ELi4ELi2ELi2ELb0ELb1EN7cutlass6half_tE19Flash_kernel_traitsILi256ELi64ELi64ELi8ES3_EELb1ELb1ELb0ELb1ELb0ELb0ELb0EEEvNS_16Flash_bwd_paramsE)
        /*0410*/ 	.word	0x00000050


	//----- nvinfo : EIATTR_MIN_STACK_SIZE
	.align		4
.L_184:
        /*0414*/ 	.byte	0x04, 0x12
        /*0416*/ 	.short	(.L_186 - .L_185)
	.align		4
.L_185:
        /*0418*/ 	.word	index@(_ZN5flash44flash_bwd_dq_dk_dv_loop_seqk_parallel_kernelI23Flash_bwd_kernel_traitsILi256ELi64ELi64ELi8ELi4ELi2ELi2ELb0ELb1EN7cutlass6half_tE19Flash_kernel_traitsILi256ELi64ELi64ELi8ES3_EELb0ELb1ELb0ELb1ELb0ELb0ELb1EEEvNS_16Flash_bwd_paramsE)
        /*041c*/ 	.word	0x00000040


	//----- nvinfo : EIATTR_MIN_STACK_SIZE
	.align		4
.L_186:
        /*0420*/ 	.byte	0x04, 0x12
        /*0422*/ 	.short	(.L_188 - .L_187)
	.align		4
.L_187:
        /*0424*/ 	.word	index@(_ZN5flash25flash_bwd_dot_do_o_kernelILb0E23Flash_bwd_kernel_traitsILi256ELi64ELi64ELi8ELi4ELi2ELi2ELb0ELb1EN7cutlass6half_tE19Flash_kernel_traitsILi256ELi64ELi64ELi8ES3_EEEEvNS_16Flash_bwd_paramsE)
        /*0428*/ 	.word	0x00000000


	//----- nvinfo : EIATTR_MIN_STACK_SIZE
	.align		4
.L_188:
        /*042c*/ 	.byte	0x04, 0x12
        /*042e*/ 	.short	(.L_190 - .L_189)
	.align		4
.L_189:
        /*0430*/ 	.word	index@(_ZN5flash25flash_bwd_dot_do_o_kernelILb1E23Flash_bwd_kernel_traitsILi256ELi64ELi64ELi8ELi4ELi2ELi2ELb0ELb1EN7cutlass6half_tE19Flash_kernel_traitsILi256ELi64ELi64ELi8ES3_EEEEvNS_16Flash_bwd_paramsE)
        /*0434*/ 	.word	0x00000000


	//----- nvinfo : EIATTR_MIN_STACK_SIZE
	.align		4
.L_190:
        /*0438*/ 	.byte	0x04, 0x12
        /*043a*/ 	.short	(.L_192 - .L_191)
	.align		4
.L_191:
        /*043c*/ 	.word	index@(_ZN5flash27flash_bwd_convert_dq_kernelI23Flash_bwd_kernel_traitsILi256ELi64ELi64ELi8ELi4ELi2ELi2ELb0ELb0EN7cutlass6half_tE19Flash_kernel_traitsILi256ELi64ELi64ELi8ES3_EEEEvNS_16Flash_bwd_paramsEi)
        /*0440*/ 	.word	0x00000000


	//----- nvinfo : EIATTR_MIN_STACK_SIZE
	.align		4
.L_192:
        /*0444*/ 	.byte	0x04, 0x12
        /*0446*/ 	.short	(.L_194 - .L_193)
	.align		4
.L_193:
        /*0448*/ 	.word	index@(_ZN5flash44flash_bwd_dq_dk_dv_loop_seqk_parallel_kernelI23Flash_bwd_kernel_traitsILi256ELi64ELi64ELi8ELi4ELi2ELi2ELb0ELb0EN7cutlass6half_tE19Flash_kernel_traitsILi256ELi64ELi64ELi8ES3_EELb1ELb1ELb0ELb0ELb0ELb0ELb0EEEvNS_16Flash_bwd_paramsE)
        /*044c*/ 	.word	0x00000068


	//----- nvinfo : EIATTR_MIN_STACK_SIZE
	.align		4
.L_194:
        /*0450*/ 	.byte	0x04, 0x12
        /*0452*/ 	.short	(.L_196 - .L_195)
	.align		4
.L_195:
        /*0454*/ 	.word	index@(_ZN5flash44flash_bwd_dq_dk_dv_loop_seqk_parallel_kernelI23Flash_bwd_kernel_traitsILi256ELi64ELi64ELi8ELi4ELi2ELi2ELb0ELb0EN7cutlass6half_tE19Flash_kernel_traitsILi256ELi64ELi64ELi8ES3_EELb0ELb1ELb0ELb0ELb0ELb0ELb1EEEvNS_16Flash_bwd_paramsE)
        /*0458*/ 	.word	0x00000060


	//----- nvinfo : EIATTR_MIN_STACK_SIZE
	.align		4
.L_196:
        /*045c*/ 	.byte	0x04, 0x12
        /*045e*/ 	.short	(.L_198 - .L_197)
	.align		4
.L_197:
        /*0460*/ 	.word	index@(_ZN5flash44flash_bwd_dq_dk_dv_loop_seqk_parallel_kernelI23Flash_bwd_kernel_traitsILi256ELi64ELi64ELi8ELi4ELi2ELi2ELb0ELb0EN7cutlass6half_tE19Flash_kernel_traitsILi256ELi64ELi64ELi8ES3_EELb1ELb1ELb0ELb0ELb0ELb1ELb0EEEvNS_16Flash_bwd_paramsE)
        /*0464*/ 	.word	0x00000058


	//----- nvinfo : EIATTR_MIN_STACK_SIZE
	.align		4
.L_198:
        /*0468*/ 	.byte	0x04, 0x12
        /*046a*/ 	.short	(.L_200 - .L_199)
	.align		4
.L_199:
        /*046c*/ 	.word	index@(_ZN5flash44flash_bwd_dq_dk_dv_loop_seqk_parallel_kernelI23Flash_bwd_kernel_traitsILi256ELi64ELi64ELi8ELi4ELi2ELi2ELb0ELb0EN7cutlass6half_tE19Flash_kernel_traitsILi256ELi64ELi64ELi8ES3_EELb0ELb1ELb0ELb0ELb0ELb1ELb1EEEvNS_16Flash_bwd_paramsE)
        /*0470*/ 	.word	0x00000058


	//----- nvinfo : EIATTR_MIN_STACK_SIZE
	.align		4
.L_200:
        /*0474*/ 	.byte	0x04, 0x12
        /*0476*/ 	.short	(.L_202 - .L_201)
	.align		4
.L_201:
        /*0478*/ 	.word	index@(_ZN5flash44flash_bwd_dq_dk_dv_loop_seqk_parallel_kernelI23Flash_bwd_kernel_traitsILi256ELi64ELi64ELi8ELi4ELi2ELi2ELb0ELb0EN7cutlass6half_tE19Flash_kernel_traitsILi256ELi64ELi64ELi8ES3_EELb1ELb1ELb0ELb1ELb0ELb0ELb0EEEvNS_16Flash_bwd_paramsE)
        /*047c*/ 	.word	0x000000b0


	//----- nvinfo : EIATTR_MIN_STACK_SIZE
	.align		4
.L_202:
        /*0480*/ 	.byte	0x04, 0x12
        /*0482*/ 	.short	(.L_204 - .L_203)
	.align		4
.L_203:
        /*0484*/ 	.word	index@(_ZN5flash44flash_bwd_dq_dk_dv_loop_seqk_parallel_kernelI23Flash_bwd_kernel_traitsILi256ELi64ELi64ELi8ELi4ELi2ELi2ELb0ELb0EN7cutlass6half_tE19Flash_kernel_traitsILi256ELi64ELi64ELi8ES3_EELb0ELb1ELb0ELb1ELb0ELb0ELb1EEEvNS_16Flash_bwd_paramsE)
        /*0488*/ 	.word	0x000000a0


	//----- nvinfo : EIATTR_MIN_STACK_SIZE
	.align		4
.L_204:
        /*048c*/ 	.byte	0x04, 0x12
        /*048e*/ 	.short	(.L_206 - .L_205)
	.align		4
.L_205:
        /*0490*/ 	.word	index@(_ZN5flash25flash_bwd_dot_do_o_kernelILb0E23Flash_bwd_kernel_traitsILi256ELi64ELi64ELi8ELi4ELi2ELi2ELb0ELb0EN7cutlass6half_tE19Flash_kernel_traitsILi256ELi64ELi64ELi8ES3_EEEEvNS_16Flash_bwd_paramsE)
        /*0494*/ 	.word	0x00000000


	//----- nvinfo : EIATTR_MIN_STACK_SIZE
	.align		4
.L_206:
        /*0498*/ 	.byte	0x04, 0x12
        /*049a*/ 	.short	(.L_208 - .L_207)
	.align		4
.L_207:
        /*049c*/ 	.word	index@(_ZN5flash25flash_bwd_dot_do_o_kernelILb1E23Flash_bwd_kernel_traitsILi256ELi64ELi64ELi8ELi4ELi2ELi2ELb0ELb0EN7cutlass6half_tE19Flash_kernel_traitsILi256ELi64ELi64ELi8ES3_EEEEvNS_16Flash_bwd_paramsE)
        /*04a0*/ 	.word	0x00000000
.L_208:


//--------------------- .nv.info._ZN5flash27flash_bwd_convert_dq_kernelI23Flash_bwd_kernel_traitsILi256ELi64ELi32ELi8ELi4ELi1ELi2ELb1ELb1EN7cutlass6half_tE19Flash_kernel_traitsILi256ELi64ELi32ELi8ES3_EEEEvNS_16Flash_bwd_paramsEi --------------------------
	.section	.nv.info._ZN5flash27flash_bwd_convert_dq_kernelI23Flash_bwd_kernel_traitsILi256ELi64ELi32ELi8ELi4ELi1ELi2ELb1ELb1EN7cutlass6half_tE19Flash_kernel_traitsILi256ELi64ELi32ELi8ES3_EEEEvNS_16Flash_bwd_paramsEi,"",@"SHT_CUDA_INFO"
	.sectionflags	@""
	.align	4


	//----- nvinfo : EIATTR_CUDA_API_VERSION
	.align		4
        /*0000*/ 	.byte	0x04, 0x37
        /*0002*/ 	.short	(.L_210 - .L_209)
.L_209:
        /*0004*/ 	.word	0x00000082


	//----- nvinfo : EIATTR_SW2861232_WAR
	.align		4
.L_210:
        /*0008*/ 	.byte	0x01, 0x35
	.zero		2


	//----- nvinfo : EIATTR_PARAM_CBANK
	.align		4
        /*000c*/ 	.byte	0x04, 0x0a
        /*000e*/ 	.short	(.L_212 - .L_211)
	.align		4
.L_211:
        /*0010*/ 	.word	index@(.nv.constant0._ZN5flash27flash_bwd_convert_dq_kernelI23Flash_bwd_kernel_traitsILi256ELi64ELi32ELi8ELi4ELi1ELi2ELb1ELb1EN7cutlass6half_tE19Flash_kernel_traitsILi256ELi64ELi32ELi8ES3_EEEEvNS_16Flash_bwd_paramsEi)
        /*0014*/ 	.short	0x0160
        /*0016*/ 	.short	0x0284


	//----- nvinfo : EIATTR_CBANK_PARAM_SIZE
	.align		4
.L_212:
        /*0018*/ 	.byte	0x03, 0x19
        /*001a*/ 	.short	0x0284


	//----- nvinfo : EIATTR_KPARAM_INFO
	.align		4
        /*001c*/ 	.byte	0x04, 0x17
        /*001e*/ 	.short	(.L_214 - .L_213)
.L_213:
        /*0020*/ 	.word	0x00000000
        /*0024*/ 	.short	0x0001
        /*0026*/ 	.short	0x0280
        /*0028*/ 	.byte	0x00, 0xf0, 0x11, 0x00


	//----- nvinfo : EIATTR_KPARAM_INFO
	.align		4
.L_214:
        /*002c*/ 	.byte	0x04, 0x17
        /*002e*/ 	.short	(.L_216 - .L_215)
.L_215:
        /*0030*/ 	.word	0x00000000
        /*0034*/ 	.short	0x0000
        /*0036*/ 	.short	0x0000
        /*0038*/ 	.byte	0x00, 0xf0, 0x01, 0x0a


	//----- nvinfo : EIATTR_MAXREG_COUNT
	.align		4
.L_216:
        /*003c*/ 	.byte	0x03, 0x1b
        /*003e*/ 	.short	0x00ff


	//----- nvinfo : EIATTR_NUM_BARRIERS
	.align		4
        /*0040*/ 	.byte	0x02, 0x4c
        /*0042*/ 	.byte	0x01
	.zero		1


	//----- nvinfo : EIATTR_MERCURY_ISA_VERSION
	.align		4
        /*0044*/ 	.byte	0x03, 0x5f
        /*0046*/ 	.short	0x0000


	//----- nvinfo : EIATTR_EXIT_INSTR_OFFSETS
	.align		4
        /*0048*/ 	.byte	0x04, 0x1c
        /*004a*/ 	.short	(.L_218 - .L_217)


	//   ....[0]....
.L_217:
        /*004c*/ 	.word	0x00000170


	//   ....[1]....
        /*0050*/ 	.word	0x000021b0


	//   ....[2]....
        /*0054*/ 	.word	0x000022d0


	//   ....[3]....
        /*0058*/ 	.word	0x000022f0


	//----- nvinfo : EIATTR_CTAIDZ_USED
	.align		4
.L_218:
        /*005c*/ 	.byte	0x01, 0x04
	.zero		2


	//----- nvinfo : EIATTR_CRS_STACK_SIZE
	.align		4
        /*0060*/ 	.byte	0x04, 0x1e
        /*0062*/ 	.short	(.L_220 - .L_219)
.L_219:
        /*0064*/ 	.word	0x00000000
.L_220:


//--------------------- .nv.info._ZN5flash44flash_bwd_dq_dk_dv_loop_seqk_parallel_kernelI23Flash_bwd_kernel_traitsILi256ELi64ELi32ELi8ELi4ELi1ELi2ELb1ELb1EN7cutlass6half_tE19Flash_kernel_traitsILi256ELi64ELi32ELi8ES3_EELb0ELb1ELb0ELb0ELb0ELb0ELb0EEEvNS_16Flash_bwd_paramsE --------------------------
	.section	.nv.info._ZN5flash44flash_bwd_dq_dk_dv_loop_seqk_parallel_kernelI23Flash_bwd_kernel_traitsILi256ELi64ELi32ELi8ELi4ELi1ELi2ELb1ELb1EN7cutlass6half_tE19Flash_kernel_traitsILi256ELi64ELi32ELi8ES3_EELb0ELb1ELb0ELb0ELb0ELb0ELb0EEEvNS_16Flash_bwd_paramsE,"",@"SHT_CUDA_INFO"
	.sectionflags	@""
	.align	4


	//----- nvinfo : EIATTR_CUDA_API_VERSION
	.align		4
        /*0000*/ 	.byte	0x04, 0x37
        /*0002*/ 	.short	(.L_222 - .L_221)
.L_221:
        /*0004*/ 	.word	0x00000082


	//----- nvinfo : EIATTR_SW2861232_WAR
	.align		4
.L_222:
        /*0008*/ 	.byte	0x01, 0x35
	.zero		2


	//----- nvinfo : EIATTR_PARAM_CBANK
	.align		4
        /*000c*/ 	.byte	0x04, 0x0a
        /*000e*/ 	.short	(.L_224 - .L_223)
	.align		4
.L_223:
        /*0010*/ 	.word	index@(.nv.constant0._ZN5flash44flash_bwd_dq_dk_dv_loop_seqk_parallel_kernelI23Flash_bwd_kernel_traitsILi256ELi64ELi32ELi8ELi4ELi1ELi2ELb1ELb1EN7cutlass6half_tE19Flash_kernel_traitsILi256ELi64ELi32ELi8ES3_EELb0ELb1ELb0ELb0ELb0ELb0ELb0EEEvNS_16Flash_bwd_paramsE)
        /*0014*/ 	.short	0x0160
        /*0016*/ 	.short	0x0280


	//----- nvinfo : EIATTR_CBANK_PARAM_SIZE
	.align		4
.L_224:
        /*0018*/ 	.byte	0x03, 0x19
        /*001a*/ 	.short	0x0280


	//----- nvinfo : EIATTR_KPARAM_INFO
	.align		4
        /*001c*/ 	.byte	0x04, 0x17
        /*001e*/ 	.short	(.L_226 - .L_225)
.L_225:
        /*0020*/ 	.word	0x00000000
        /*0024*/ 	.short	0x0000
        /*0026*/ 	.short	0x0000
        /*0028*/ 	.byte	0x00, 0xf0, 0x01, 0x0a


	//----- nvinfo : EIATTR_MAXREG_COUNT
	.align		4
.L_226:
        /*002c*/ 	.byte	0x03, 0x1b
        /*002e*/ 	.short	0x00ff


	//----- nvinfo : EIATTR_NUM_BARRIERS
	.align		4
        /*0030*/ 	.byte	0x02, 0x4c
        /*0032*/ 	.byte	0x01
	.zero		1


	//----- nvinfo : EIATTR_ANNOTATIONS
	.align		4
        /*0034*/ 	.byte	0x04, 0x55
        /*0036*/ 	.short	(.L_228 - .L_227)


	//   ....[0]....
.L_227:
        /*0038*/ 	.word	0x00000001
        /*003c*/ 	.byte	0x20, 0x08, 0x00, 0x00, 0x01, 0x00, 0x00, 0x00, 0xc0, 0x0b, 0x00, 0x00, 0x01, 0x00, 0x00, 0x00
        /*004c*/ 	.byte	0x90, 0x0c, 0x00, 0x00, 0x01, 0x00, 0x00, 0x00, 0x70, 0x34, 0x00, 0x00, 0x01, 0x00, 0x00, 0x00
        /*005c*/ 	.byte	0x80, 0x39, 0x00, 0x00, 0x01, 0x00, 0x00, 0x00, 0xb0, 0x3c, 0x00, 0x00, 0x01, 0x00, 0x00, 0x00
        /*006c*/ 	.byte	0xd0, 0x3c, 0x00, 0x00, 0x01, 0x00, 0x00, 0x00, 0x90, 0x69, 0x00, 0x00


	//----- nvinfo : EIATTR_MERCURY_ISA_VERSION
	.align		4
.L_228:
        /*0078*/ 	.byte	0x03, 0x5f
        /*007a*/ 	.short	0x0000


	//----- nvinfo : EIATTR_EXIT_INSTR_OFFSETS
	.align		4
        /*007c*/ 	.byte	0x04, 0x1c
        /*007e*/ 	.short	(.L_230 - .L_229)


	//   ....[0]....
.L_229:
        /*0080*/ 	.word	0x000000b0


	//   ....[1]....
        /*0084*/ 	.word	0x000077b0


	//----- nvinfo : EIATTR_CTAIDZ_USED
	.align		4
.L_230:
        /*0088*/ 	.byte	0x01, 0x04
	.zero		2


	//----- nvinfo : EIATTR_CRS_STACK_SIZE
	.align		4
        /*008c*/ 	.byte	0x04, 0x1e
        /*008e*/ 	.short	(.L_232 - .L_231)
.L_231:
        /*0090*/ 	.word	0x00000000
.L_232:


//--------------------- .nv.info._ZN5flash44flash_bwd_dq_dk_dv_loop_seqk_parallel_kernelI23Flash_bwd_kernel_traitsILi256ELi64ELi32ELi8ELi4ELi1ELi2ELb1ELb1EN7cutlass6half_tE19Flash_kernel_traitsILi256ELi64ELi32ELi8ES3_EELb0ELb1ELb0ELb0ELb0ELb0ELb1EEEvNS_16Flash_bwd_paramsE --------------------------
	.section	.nv.info._ZN5flash44flash_bwd_dq_dk_dv_loop_seqk_parallel_kernelI23Flash_bwd_kernel_traitsILi256ELi64ELi32ELi8ELi4ELi1ELi2ELb1ELb1EN7cutlass6half_tE19Flash_kernel_traitsILi256ELi64ELi32ELi8ES3_EELb0ELb1ELb0ELb0ELb0ELb0ELb1EEEvNS_16Flash_bwd_paramsE,"",@"SHT_CUDA_INFO"
	.sectionflags	@""
	.align	4


	//----- nvinfo : EIATTR_CUDA_API_VERSION
	.align		4
        /*0000*/ 	.byte	0x04, 0x37
        /*0002*/ 	.short	(.L_234 - .L_233)
.L_233:
        /*0004*/ 	.word	0x00000082


	//----- nvinfo : EIATTR_SW2861232_WAR
	.align		4
.L_234:
        /*0008*/ 	.byte	0x01, 0x35
	.zero		2


	//----- nvinfo : EIATTR_PARAM_CBANK
	.align		4
        /*000c*/ 	.byte	0x04, 0x0a
        /*000e*/ 	.short	(.L_236 - .L_235)
	.align		4
.L_235:
        /*0010*/ 	.word	index@(.nv.constant0._ZN5flash44flash_bwd_dq_dk_dv_loop_seqk_parallel_kernelI23Flash_bwd_kernel_traitsILi256ELi64ELi32ELi8ELi4ELi1ELi2ELb1ELb1EN7cutlass6half_tE19Flash_kernel_traitsILi256ELi64ELi32ELi8ES3_EELb0ELb1ELb0ELb0ELb0ELb0ELb1EEEvNS_16Flash_bwd_paramsE)
        /*0014*/ 	.short	0x0160
        /*0016*/ 	.short	0x0280


	//----- nvinfo : EIATTR_CBANK_PARAM_SIZE
	.align		4
.L_236:
        /*0018*/ 	.byte	0x03, 0x19
        /*001a*/ 	.short	0x0280


	//----- nvinfo : EIATTR_KPARAM_INFO
	.align		4
        /*001c*/ 	.byte	0x04, 0x17
        /*001e*/ 	.short	(.L_238 - .L_237)
.L_237:
        /*0020*/ 	.word	0x00000000
        /*0024*/ 	.short	0x0000
        /*0026*/ 	.short	0x0000
        /*0028*/ 	.byte	0x00, 0xf0, 0x01, 0x0a


	//----- nvinfo : EIATTR_MAXREG_COUNT
	.align		4
.L_238:
        /*002c*/ 	.byte	0x03, 0x1b
        /*002e*/ 	.short	0x00ff


	//----- nvinfo : EIATTR_NUM_BARRIERS
	.align		4
        /*0030*/ 	.byte	0x02, 0x4c
        /*0032*/ 	.byte	0x01
	.zero		1


	//----- nvinfo : EIATTR_ANNOTATIONS
	.align		4
        /*0034*/ 	.byte	0x04, 0x55
        /*0036*/ 	.short	(.L_240 - .L_239)


	//   ....[0]....
.L_239:
        /*0038*/ 	.word	0x00000001
        /*003c*/ 	.byte	0x20, 0x08, 0x00, 0x00, 0x01, 0x00, 0x00, 0x00, 0xc0, 0x0b, 0x00, 0x00, 0x01, 0x00, 0x00, 0x00
        /*004c*/ 	.byte	0x90, 0x0c, 0x00, 0x00, 0x01, 0x00, 0x00, 0x00, 0x70, 0x34, 0x00, 0x00, 0x01, 0x00, 0x00, 0x00
        /*005c*/ 	.byte	0x80, 0x39, 0x00, 0x00, 0x01, 0x00, 0x00, 0x00, 0xd0, 0x3c, 0x00, 0x00, 0x01, 0x00, 0x00, 0x00
        /*006c*/ 	.byte	0x00, 0x3d, 0x00, 0x00, 0x01, 0x00, 0x00, 0x00, 0xb0, 0x6c, 0x00, 0x00


	//----- nvinfo : EIATTR_MERCURY_ISA_VERSION
	.align		4
.L_240:
        /*0078*/ 	.byte	0x03, 0x5f
        /*007a*/ 	.short	0x0000


	//----- nvinfo : EIATTR_EXIT_INSTR_OFFSETS
	.align		4
        /*007c*/ 	.byte	0x04, 0x1c
        /*007e*/ 	.short	(.L_242 - .L_241)


	//   ....[0]....
.L_241:
        /*0080*/ 	.word	0x000000b0


	//   ....[1]....
        /*0084*/ 	.word	0x00007ad0


	//----- nvinfo : EIATTR_CTAIDZ_USED
	.align		4
.L_242:
        /*0088*/ 	.byte	0x01, 0x04
	.zero		2


	//----- nvinfo : EIATTR_CRS_STACK_SIZE
	.align		4
        /*008c*/ 	.byte	0x04, 0x1e
        /*008e*/ 	.short	(.L_244 - .L_243)
.L_243:
        /*0090*/ 	.word	0x00000000
.L_244:


//--------------------- .nv.info._ZN5flash44flash_bwd_dq_dk_dv_loop_seqk_parallel_kernelI23Flash_bwd_kernel_traitsILi256ELi64ELi32ELi8ELi4ELi1ELi2ELb1ELb1EN7cutlass6half_tE19Flash_kernel_traitsILi256ELi64ELi32ELi8ES3_EELb0ELb1ELb0ELb0ELb0ELb1ELb0EEEvNS_16Flash_bwd_paramsE --------------------------
	.section	.nv.info._ZN5flash44flash_bwd_dq_dk_dv_loop_seqk_parallel_kernelI23Flash_bwd_kernel_traitsILi256ELi64ELi32ELi8ELi4ELi1ELi2ELb1ELb1EN7cutlass6half_tE19Flash_kernel_traitsILi256ELi64ELi32ELi8ES3_EELb0ELb1ELb0ELb0ELb0ELb1ELb0EEEvNS_16Flash_bwd_paramsE,"",@"SHT_CUDA_INFO"
	.sectionflags	@""
	.align	4


	//----- nvinfo : EIATTR_CUDA_API_VERSION
	.align		4
        /*0000*/ 	.byte	0x04, 0x37
        /*0002*/ 	.short	(.L_246 - .L_245)
.L_245:
        /*0004*/ 	.word	0x00000082


	//----- nvinfo : EIATTR_SW2861232_WAR
	.align		4
.L_246:
        /*0008*/ 	.byte	0x01, 0x35
	.zero		2


	//----- nvinfo : EIATTR_PARAM_CBANK
	.align		4
        /*000c*/ 	.byte	0x04, 0x0a
        /*000e*/ 	.short	(.L_248 - .L_247)
	.align		4
.L_247:
        /*0010*/ 	.word	index@(.nv.constant0._ZN5flash44flash_bwd_dq_dk_dv_loop_seqk_parallel_kernelI23Flash_bwd_kernel_traitsILi256ELi64ELi32ELi8ELi4ELi1ELi2ELb1ELb1EN7cutlass6half_tE19Flash_kernel_traitsILi256ELi64ELi32ELi8ES3_EELb0ELb1ELb0ELb0ELb0ELb1ELb0EEEvNS_16Flash_bwd_paramsE)
        /*0014*/ 	.short	0x0160
        /*0016*/ 	.short	0x0280


	//----- nvinfo : EIATTR_CBANK_PARAM_SIZE
	.align		4
.L_248:
        /*0018*/ 	.byte	0x03, 0x19
        /*001a*/ 	.short	0x0280


	//----- nvinfo : EIATTR_KPARAM_INFO
	.align		4
        /*001c*/ 	.byte	0x04, 0x17
        /*001e*/ 	.short	(.L_250 - .L_249)
.L_249:
        /*0020*/ 	.word	0x00000000
        /*0024*/ 	.short	0x0000
        /*0026*/ 	.short	0x0000
        /*0028*/ 	.byte	0x00, 0xf0, 0x01, 0x0a


	//----- nvinfo : EIATTR_MAXREG_COUNT
	.align		4
.L_250:
        /*002c*/ 	.byte	0x03, 0x1b
        /*002e*/ 	.short	0x00ff


	//----- nvinfo : EIATTR_NUM_BARRIERS
	.align		4
        /*0030*/ 	.byte	0x02, 0x4c
        /*0032*/ 	.byte	0x01
	.zero		1


	//----- nvinfo : EIATTR_ANNOTATIONS
	.align		4
        /*0034*/ 	.byte	0x04, 0x55
        /*0036*/ 	.short	(.L_252 - .L_251)


	//   ....[0]....
.L_251:
        /*0038*/ 	.word	0x00000001
        /*003c*/ 	.byte	0xe0, 0x03, 0x00, 0x00, 0x01, 0x00, 0x00, 0x00, 0x80, 0x07, 0x00, 0x00, 0x01, 0x00, 0x00, 0x00
        /*004c*/ 	.byte	0x40, 0x08, 0x00, 0x00, 0x01, 0x00, 0x00, 0x00, 0x40, 0x0b, 0x00, 0x00, 0x01, 0x00, 0x00, 0x00
        /*005c*/ 	.byte	0x80, 0x19, 0x00, 0x00, 0x01, 0x00, 0x00, 0x00, 0x90, 0x19, 0x00, 0x00, 0x01, 0x00, 0x00, 0x00
        /*006c*/ 	.byte	0xc0, 0x19, 0x00, 0x00, 0x01, 0x00, 0x00, 0x00, 0x80, 0x1d, 0x00, 0x00, 0x01, 0x00, 0x00, 0x00
        /*007c*/ 	.byte	0xa0, 0x23, 0x00, 0x00, 0x01, 0x00, 0x00, 0x00, 0xf0, 0x2d, 0x00, 0x00, 0x01, 0x00, 0x00, 0x00
        /*008c*/ 	.byte	0x40, 0x2f, 0x00, 0x00, 0x01, 0x00, 0x00, 0x00, 0x70, 0x2f, 0x00, 0x00, 0x01, 0x00, 0x00, 0x00
        /*009c*/ 	.byte	0x30, 0x60, 0x00, 0x00


	//----- nvinfo : EIATTR_MERCURY_ISA_VERSION
	.align		4
.L_252:
        /*00a0*/ 	.byte	0x03, 0x5f
        /*00a2*/ 	.short	0x0000


	//----- nvinfo : EIATTR_EXIT_INSTR_OFFSETS
	.align		4
        /*00a4*/ 	.byte	0x04, 0x1c
        /*00a6*/ 	.short	(.L_254 - .L_253)


	//   ....[0]....
.L_253:
        /*00a8*/ 	.word	0x000000b0


	//   ....[1]....
        /*00ac*/ 	.word	0x00006420


	//----- nvinfo : EIATTR_CTAIDZ_USED
	.align		4
.L_254:
        /*00b0*/ 	.byte	0x01, 0x04
	.zero		2


	//----- nvinfo : EIATTR_CRS_STACK_SIZE
	.align		4
        /*00b4*/ 	.byte	0x04, 0x1e
        /*00b6*/ 	.short	(.L_256 - .L_255)
.L_255:
        /*00b8*/ 	.word	0x00000000
.L_256:


//--------------------- .nv.info._ZN5flash44flash_bwd_dq_dk_dv_loop_seqk_parallel_kernelI23Flash_bwd_kernel_traitsILi256ELi64ELi32ELi8ELi4ELi1ELi2ELb1ELb1EN7cutlass6half_tE19Flash_kernel_traitsILi256ELi64ELi32ELi8ES3_EELb0ELb1ELb0ELb0ELb0ELb1ELb1EEEvNS_16Flash_bwd_paramsE --------------------------
	.section	.nv.info._ZN5flash44flash_bwd_dq_dk_dv_loop_seqk_parallel_kernelI23Flash_bwd_kernel_traitsILi256ELi64ELi32ELi8ELi4ELi1ELi2ELb1ELb1EN7cutlass6half_tE19Flash_kernel_traitsILi256ELi64ELi32ELi8ES3_EELb0ELb1ELb0ELb0ELb0ELb1ELb1EEEvNS_16Flash_bwd_paramsE,"",@"SHT_CUDA_INFO"
	.sectionflags	@""
	.align	4


	//----- nvinfo : EIATTR_CUDA_API_VERSION
	.align		4
        /*0000*/ 	.byte	0x04, 0x37
        /*0002*/ 	.short	(.L_258 - .L_257)
.L_257:
        /*0004*/ 	.word	0x00000082


	//----- nvinfo : EIATTR_SW2861232_WAR
	.align		4
.L_258:
        /*0008*/ 	.byte	0x01, 0x35
	.zero		2


	//----- nvinfo : EIATTR_PARAM_CBANK
	.align		4
        /*000c*/ 	.byte	0x04, 0x0a
        /*000e*/ 	.short	(.L_260 - .L_259)
	.align		4
.L_259:
        /*0010*/ 	.word	index@(.nv.constant0._ZN5flash44flash_bwd_dq_dk_dv_loop_seqk_parallel_kernelI23Flash_bwd_kernel_traitsILi256ELi64ELi32ELi8ELi4ELi1ELi2ELb1ELb1EN7cutlass6half_tE19Flash_kernel_traitsILi256ELi64ELi32ELi8ES3_EELb0ELb1ELb0ELb0ELb0ELb1ELb1EEEvNS_16Flash_bwd_paramsE)
        /*0014*/ 	.short	0x0160
        /*0016*/ 	.short	0x0280


	//----- nvinfo : EIATTR_CBANK_PARAM_SIZE
	.align		4
.L_260:
        /*0018*/ 	.byte	0x03, 0x19
        /*001a*/ 	.short	0x0280


	//----- nvinfo : EIATTR_KPARAM_INFO
	.align		4
        /*001c*/ 	.byte	0x04, 0x17
        /*001e*/ 	.short	(.L_262 - .L_261)
.L_261:
        /*0020*/ 	.word	0x00000000
        /*0024*/ 	.short	0x0000
        /*0026*/ 	.short	0x0000
        /*0028*/ 	.byte	0x00, 0xf0, 0x01, 0x0a


	//----- nvinfo : EIATTR_MAXREG_COUNT
	.align		4
.L_262:
        /*002c*/ 	.byte	0x03, 0x1b
        /*002e*/ 	.short	0x00ff


	//----- nvinfo : EIATTR_NUM_BARRIERS
	.align		4
        /*0030*/ 	.byte	0x02, 0x4c
        /*0032*/ 	.byte	0x01
	.zero		1


	//----- nvinfo : EIATTR_ANNOTATIONS
	.align		4
        /*0034*/ 	.byte	0x04, 0x55
        /*0036*/ 	.short	(.L_264 - .L_263)


	//   ....[0]....
.L_263:
        /* <DEDUP_REMOVED lines=8> */


	//----- nvinfo : EIATTR_MERCURY_ISA_VERSION
	.align		4
.L_264:
        /*00a0*/ 	.byte	0x03, 0x5f
        /*00a2*/ 	.short	0x0000


	//----- nvinfo : EIATTR_EXIT_INSTR_OFFSETS
	.align		4
        /*00a4*/ 	.byte	0x04, 0x1c
        /*00a6*/ 	.short	(.L_266 - .L_265)


	//   ....[0]....
.L_265:
        /*00a8*/ 	.word	0x000000b0


	//   ....[1]....
        /*00ac*/ 	.word	0x00006740


	//----- nvinfo : EIATTR_CTAIDZ_USED
	.align		4
.L_266:
        /*00b0*/ 	.byte	0x01, 0x04
	.zero		2


	//----- nvinfo : EIATTR_CRS_STACK_SIZE
	.align		4
        /*00b4*/ 	.byte	0x04, 0x1e
        /*00b6*/ 	.short	(.L_268 - .L_267)
.L_267:
        /*00b8*/ 	.word	0x00000000
.L_268:


//--------------------- .nv.info._ZN5flash44flash_bwd_dq_dk_dv_loop_seqk_parallel_kernelI23Flash_bwd_kernel_traitsILi256ELi64ELi32ELi8ELi4ELi1ELi2ELb1ELb1EN7cutlass6half_tE19Flash_kernel_traitsILi256ELi64ELi32ELi8ES3_EELb0ELb1ELb0ELb1ELb0ELb0ELb0EEEvNS_16Flash_bwd_paramsE --------------------------
	.section	.nv.info._ZN5flash44flash_bwd_dq_dk_dv_loop_seqk_parallel_kernelI23Flash_bwd_kernel_traitsILi256ELi64ELi32ELi8ELi4ELi1ELi2ELb1ELb1EN7cutlass6half_tE19Flash_kernel_traitsILi256ELi64ELi32ELi8ES3_EELb0ELb1ELb0ELb1ELb0ELb0ELb0EEEvNS_16Flash_bwd_paramsE,"",@"SHT_CUDA_INFO"
	.sectionflags	@""
	.align	4


	//----- nvinfo : EIATTR_CUDA_API_VERSION
	.align		4
        /*0000*/ 	.byte	0x04, 0x37
        /*0002*/ 	.short	(.L_270 - .L_269)
.L_269:
        /*0004*/ 	.word	0x00000082


	//----- nvinfo : EIATTR_SW2861232_WAR
	.align		4
.L_270:
        /*0008*/ 	.byte	0x01, 0x35
	.zero		2


	//----- nvinfo : EIATTR_PARAM_CBANK
	.align		4
        /*000c*/ 	.byte	0x04, 0x0a
        /*000e*/ 	.short	(.L_272 - .L_271)
	.align		4
.L_271:
        /*0010*/ 	.word	index@(.nv.constant0._ZN5flash44flash_bwd_dq_dk_dv_loop_seqk_parallel_kernelI23Flash_bwd_kernel_traitsILi256ELi64ELi32ELi8ELi4ELi1ELi2ELb1ELb1EN7cutlass6half_tE19Flash_kernel_traitsILi256ELi64ELi32ELi8ES3_EELb0ELb1ELb0ELb1ELb0ELb0ELb0EEEvNS_16Flash_bwd_paramsE)
        /*0014*/ 	.short	0x0160
        /*0016*/ 	.short	0x0280


	//----- nvinfo : EIATTR_CBANK_PARAM_SIZE
	.align		4
.L_272:
        /*0018*/ 	.byte	0x03, 0x19
        /*001a*/ 	.short	0x0280


	//----- nvinfo : EIATTR_KPARAM_INFO
	.align		4
        /*001c*/ 	.byte	0x04, 0x17
        /*001e*/ 	.short	(.L_274 - .L_273)
.L_273:
        /*0020*/ 	.word	0x00000000
        /*0024*/ 	.short	0x0000
        /*0026*/ 	.short	0x0000
        /*0028*/ 	.byte	0x00, 0xf0, 0x01, 0x0a


	//----- nvinfo : EIATTR_MAXREG_COUNT
	.align		4
.L_274:
        /*002c*/ 	.byte	0x03, 0x1b
        /*002e*/ 	.short	0x00ff


	//----- nvinfo : EIATTR_NUM_BARRIERS
	.align		4
        /*0030*/ 	.byte	0x02, 0x4c
        /*0032*/ 	.byte	0x01
	.zero		1


	//----- nvinfo : EIATTR_ANNOTATIONS
	.align		4
        /*0034*/ 	.byte	0x04, 0x55
        /*0036*/ 	.short	(.L_276 - .L_275)


	//   ....[0]....
.L_275:
        /*0038*/ 	.word	0x00000001
        /*003c*/ 	.byte	0x40, 0x0b, 0x00, 0x00, 0x01, 0x00, 0x00, 0x00, 0x00, 0x0c, 0x00, 0x00, 0x01, 0x00, 0x00, 0x00
        /*004c*/ 	.byte	0x30, 0x0c, 0x00, 0x00, 0x01, 0x00, 0x00, 0x00, 0x90, 0x0c, 0x00, 0x00, 0x01, 0x00, 0x00, 0x00
        /*005c*/ 	.byte	0xc0, 0x0c, 0x00, 0x00, 0x01, 0x00, 0x00, 0x00, 0xe0, 0x0c, 0x00, 0x00, 0x01, 0x00, 0x00, 0x00
        /*006c*/ 	.byte	0x60, 0x34, 0x00, 0x00, 0x01, 0x00, 0x00, 0x00, 0xe0, 0x34, 0x00, 0x00, 0x01, 0x00, 0x00, 0x00
        /*007c*/ 	.byte	0x30, 0x3e, 0x00, 0x00, 0x01, 0x00, 0x00, 0x00, 0xd0, 0x3e, 0x00, 0x00, 0x01, 0x00, 0x00, 0x00
        /*008c*/ 	.byte	0xf0, 0x42, 0x00, 0x00, 0x01, 0x00, 0x00, 0x00, 0x30, 0x43, 0x00, 0x00, 0x01, 0x00, 0x00, 0x00
        /*009c*/ 	.byte	0xa0, 0x43, 0x00, 0x00, 0x01, 0x00, 0x00, 0x00, 0xe0, 0x43, 0x00, 0x00, 0x01, 0x00, 0x00, 0x00
        /*00ac*/ 	.byte	0xf0, 0x43, 0x00, 0x00, 0x01, 0x00, 0x00, 0x00, 0x60, 0x56, 0x00, 0x00, 0x01, 0x00, 0x00, 0x00
        /*00bc*/ 	.byte	0x80, 0x6c, 0x00, 0x00


	//----- nvinfo : EIATTR_MERCURY_ISA_VERSION
	.align		4
.L_276:
        /*00c0*/ 	.byte	0x03, 0x5f
        /*00c2*/ 	.short	0x0000


	//----- nvinfo : EIATTR_EXIT_INSTR_OFFSETS
	.align		4
        /*00c4*/ 	.byte	0x04, 0x1c
        /*00c6*/ 	.short	(.L_278 - .L_277)


	//   ....[0]....
.L_277:
        /*00c8*/ 	.word	0x000000b0


	//   ....[1]....
        /*00cc*/ 	.word	0x00007ab0


	//----- nvinfo : EIATTR_CTAIDZ_USED
	.align		4
.L_278:
        /*00d0*/ 	.byte	0x01, 0x04
	.zero		2


	//----- nvinfo : EIATTR_CRS_STACK_SIZE
	.align		4
        /*00d4*/ 	.byte	0x04, 0x1e
        /*00d6*/ 	.short	(.L_280 - .L_279)
.L_279:
        /*00d8*/ 	.word	0x00000000
.L_280:


//--------------------- .nv.info._ZN5flash44flash_bwd_dq_dk_dv_loop_seqk_parallel_kernelI23Flash_bwd_kernel_traitsILi256ELi64ELi32ELi8ELi4ELi1ELi2ELb1ELb1EN7cutlass6half_tE19Flash_kernel_traitsILi256ELi64ELi32ELi8ES3_EELb0ELb1ELb0ELb1ELb0ELb0ELb1EEEvNS_16Flash_bwd_paramsE --------------------------
	.section	.nv.info._ZN5flash44flash_bwd_dq_dk_dv_loop_seqk_parallel_kernelI23Flash_bwd_kernel_traitsILi256ELi64ELi32ELi8ELi4ELi1ELi2ELb1ELb1EN7cutlass6half_tE19Flash_kernel_traitsILi256ELi64ELi32ELi8ES3_EELb0ELb1ELb0ELb1ELb0ELb0ELb1EEEvNS_16Flash_bwd_paramsE,"",@"SHT_CUDA_INFO"
	.sectionflags	@""
	.align	4


	//----- nvinfo : EIATTR_CUDA_API_VERSION
	.align		4
        /*0000*/ 	.byte	0x04, 0x37
        /*0002*/ 	.short	(.L_282 - .L_281)
.L_281:
        /*0004*/ 	.word	0x00000082


	//----- nvinfo : EIATTR_SW2861232_WAR
	.align		4
.L_282:
        /*0008*/ 	.byte	0x01, 0x35
	.zero		2


	//----- nvinfo : EIATTR_PARAM_CBANK
	.align		4
        /*000c*/ 	.byte	0x04, 0x0a
        /*000e*/ 	.short	(.L_284 - .L_283)
	.align		4
.L_283:
        /*0010*/ 	.word	index@(.nv.constant0._ZN5flash44flash_bwd_dq_dk_dv_loop_seqk_parallel_kernelI23Flash_bwd_kernel_traitsILi256ELi64ELi32ELi8ELi4ELi1ELi2ELb1ELb1EN7cutlass6half_tE19Flash_kernel_traitsILi256ELi64ELi32ELi8ES3_EELb0ELb1ELb0ELb1ELb0ELb0ELb1EEEvNS_16Flash_bwd_paramsE)
        /*0014*/ 	.short	0x0160
        /*0016*/ 	.short	0x0280


	//----- nvinfo : EIATTR_CBANK_PARAM_SIZE
	.align		4
.L_284:
        /*0018*/ 	.byte	0x03, 0x19
        /*001a*/ 	.short	0x0280


	//----- nvinfo : EIATTR_KPARAM_INFO
	.align		4
        /*001c*/ 	.byte	0x04, 0x17
        /*001e*/ 	.short	(.L_286 - .L_285)
.L_285:
        /*0020*/ 	.word	0x00000000
        /*0024*/ 	.short	0x0000
        /*0026*/ 	.short	0x0000
        /*0028*/ 	.byte	0x00, 0xf0, 0x01, 0x0a


	//----- nvinfo : EIATTR_MAXREG_COUNT
	.align		4
.L_286:
        /*002c*/ 	.byte	0x03, 0x1b
        /*002e*/ 	.short	0x00ff


	//----- nvinfo : EIATTR_NUM_BARRIERS
	.align		4
        /*0030*/ 	.byte	0x02, 0x4c
        /*0032*/ 	.byte	0x01
	.zero		1


	//----- nvinfo : EIATTR_ANNOTATIONS
	.align		4
        /*0034*/ 	.byte	0x04, 0x55
        /*0036*/ 	.short	(.L_288 - .L_287)


	//   ....[0]....
.L_287:
        /* <DEDUP_REMOVED lines=10> */


	//----- nvinfo : EIATTR_MERCURY_ISA_VERSION
	.align		4
.L_288:
        /*00c0*/ 	.byte	0x03, 0x5f
        /*00c2*/ 	.short	0x0000


	//----- nvinfo : EIATTR_EXIT_INSTR_OFFSETS
	.align		4
        /*00c4*/ 	.byte	0x04, 0x1c
        /*00c6*/ 	.short	(.L_290 - .L_289)


	//   ....[0]....
.L_289:
        /*00c8*/ 	.word	0x000000b0


	//   ....[1]....
        /*00cc*/ 	.word	0x00007d40


	//----- nvinfo : EIATTR_CTAIDZ_USED
	.align		4
.L_290:
        /*00d0*/ 	.byte	0x01, 0x04
	.zero		2


	//----- nvinfo : EIATTR_CRS_STACK_SIZE
	.align		4
        /*00d4*/ 	.byte	0x04, 0x1e
        /*00d6*/ 	.short	(.L_292 - .L_291)
.L_291:
        /*00d8*/ 	.word	0x00000000
.L_292:


//--------------------- .nv.info._ZN5flash25flash_bwd_dot_do_o_kernelILb0E23Flash_bwd_kernel_traitsILi256ELi64ELi32ELi8ELi4ELi1ELi2ELb1ELb1EN7cutlass6half_tE19Flash_kernel_traitsILi256ELi64ELi32ELi8ES3_EEEEvNS_16Flash_bwd_paramsE --------------------------
	.section	.nv.info._ZN5flash25flash_bwd_dot_do_o_kernelILb0E23Flash_bwd_kernel_traitsILi256ELi64ELi32ELi8ELi4ELi1ELi2ELb1ELb1EN7cutlass6half_tE19Flash_kernel_traitsILi256ELi64ELi32ELi8ES3_EEEEvNS_16Flash_bwd_paramsE,"",@"SHT_CUDA_INFO"
	.sectionflags	@""
	.align	4


	//----- nvinfo : EIATTR_CUDA_API_VERSION
	.align		4
        /*0000*/ 	.byte	0x04, 0x37
        /*0002*/ 	.short	(.L_294 - .L_293)
.L_293:
        /*0004*/ 	.word	0x00000082


	//----- nvinfo : EIATTR_SW2861232_WAR
	.align		4
.L_294:
        /*0008*/ 	.byte	0x01, 0x35
	.zero		2


	//----- nvinfo : EIATTR_PARAM_CBANK
	.align		4
        /*000c*/ 	.byte	0x04, 0x0a
        /*000e*/ 	.short	(.L_296 - .L_295)
	.align		4
.L_295:
        /*0010*/ 	.word	index@(.nv.constant0._ZN5flash25flash_bwd_dot_do_o_kernelILb0E23Flash_bwd_kernel_traitsILi256ELi64ELi32ELi8ELi4ELi1ELi2ELb1ELb1EN7cutlass6half_tE19Flash_kernel_traitsILi256ELi64ELi32ELi8ES3_EEEEvNS_16Flash_bwd_paramsE)
        /*0014*/ 	.short	0x0160
        /*0016*/ 	.short	0x0280


	//----- nvinfo : EIATTR_CBANK_PARAM_SIZE
	.align		4
.L_296:
        /*0018*/ 	.byte	0x03, 0x19
        /*001a*/ 	.short	0x0280


	//----- nvinfo : EIATTR_KPARAM_INFO
	.align		4
        /*001c*/ 	.byte	0x04, 0x17
        /*001e*/ 	.short	(.L_298 - .L_297)
.L_297:
        /*0020*/ 	.word	0x00000000
        /*0024*/ 	.short	0x0000
        /*0026*/ 	.short	0x0000
        /*0028*/ 	.byte	0x00, 0xf0, 0x01, 0x0a


	//----- nvinfo : EIATTR_MAXREG_COUNT
	.align		4
.L_298:
        /*002c*/ 	.byte	0x03, 0x1b
        /*002e*/ 	.short	0x00ff


	//----- nvinfo : EIATTR_MERCURY_ISA_VERSION
	.align		4
        /*0030*/ 	.byte	0x03, 0x5f
        /*0032*/ 	.short	0x0000


	//----- nvinfo : EIATTR_COOP_GROUP_MASK_REGIDS
	.align		4
        /*0034*/ 	.byte	0x04, 0x29
        /*0036*/ 	.short	(.L_300 - .L_299)


	//   ....[0]....
.L_299:
        /*0038*/ 	.word	0xffffffff


	//   ....[1]....
        /*003c*/ 	.word	0xffffffff


	//   ....[2]....
        /*0040*/ 	.word	0xffffffff


	//   ....[3]....
        /*0044*/ 	.word	0xffffffff


	//   ....[4]....
        /*0048*/ 	.word	0xffffffff


	//   ....[5]....
        /*004c*/ 	.word	0xffffffff


	//----- nvinfo : EIATTR_COOP_GROUP_INSTR_OFFSETS
	.align		4
.L_300:
        /*0050*/ 	.byte	0x04, 0x28
        /*0052*/ 	.short	(.L_302 - .L_301)


	//   ....[0]....
.L_301:
        /*0054*/ 	.word	0x00001a80


	//   ....[1]....
        /*0058*/ 	.word	0x00001af0


	//   ....[2]....
        /*005c*/ 	.word	0x00001b10


	//   ....[3]....
        /*0060*/ 	.word	0x00001b30


	//   ....[4]....
        /*0064*/ 	.word	0x00001b60


	//   ....[5]....
        /*0068*/ 	.word	0x00001b90


	//----- nvinfo : EIATTR_EXIT_INSTR_OFFSETS
	.align		4
.L_302:
        /*006c*/ 	.byte	0x04, 0x1c
        /*006e*/ 	.short	(.L_304 - .L_303)


	//   ....[0]....
.L_303:
        /*0070*/ 	.word	0x000000f0


	//   ....[1]....
        /*0074*/ 	.word	0x00001be0


	//   ....[2]....
        /*0078*/ 	.word	0x00001c10


	//----- nvinfo : EIATTR_CTAIDZ_USED
	.align		4
.L_304:
        /*007c*/ 	.byte	0x01, 0x04
	.zero		2


	//----- nvinfo : EIATTR_CRS_STACK_SIZE
	.align		4
        /*0080*/ 	.byte	0x04, 0x1e
        /*0082*/ 	.short	(.L_306 - .L_305)
.L_305:
        /*0084*/ 	.word	0x00000000
.L_306:


//--------------------- .nv.info._ZN5flash25flash_bwd_dot_do_o_kernelILb1E23Flash_bwd_kernel_traitsILi256ELi64ELi32ELi8ELi4ELi1ELi2ELb1ELb1EN7cutlass6half_tE19Flash_kernel_traitsILi256ELi64ELi32ELi8ES3_EEEEvNS_16Flash_bwd_paramsE --------------------------
	.section	.nv.info._ZN5flash25flash_bwd_dot_do_o_kernelILb1E23Flash_bwd_kernel_traitsILi256ELi64ELi32ELi8ELi4ELi1ELi2ELb1ELb1EN7cutlass6half_tE19Flash_kernel_traitsILi256ELi64ELi32ELi8ES3_EEEEvNS_16Flash_bwd_paramsE,"",@"SHT_CUDA_INFO"
	.sectionflags	@""
	.align	4


	//----- nvinfo : EIATTR_CUDA_API_VERSION
	.align		4
        /*0000*/ 	.byte	0x04, 0x37
        /*0002*/ 	.short	(.L_308 - .L_307)
.L_307:
        /*0004*/ 	.word	0x00000082


	//----- nvinfo : EIATTR_SW2861232_WAR
	.align		4
.L_308:
        /*0008*/ 	.byte	0x01, 0x35
	.zero		2


	//----- nvinfo : EIATTR_PARAM_CBANK
	.align		4
        /*000c*/ 	.byte	0x04, 0x0a
        /*000e*/ 	.short	(.L_310 - .L_309)
	.align		4
.L_309:
        /*0010*/ 	.word	index@(.nv.constant0._ZN5flash25flash_bwd_dot_do_o_kernelILb1E23Flash_bwd_kernel_traitsILi256ELi64ELi32ELi8ELi4ELi1ELi2ELb1ELb1EN7cutlass6half_tE19Flash_kernel_traitsILi256ELi64ELi32ELi8ES3_EEEEvNS_16Flash_bwd_paramsE)
        /*0014*/ 	.short	0x0160
        /*0016*/ 	.short	0x0280


	//----- nvinfo : EIATTR_CBANK_PARAM_SIZE
	.align		4
.L_310:
        /*0018*/ 	.byte	0x03, 0x19
        /*001a*/ 	.short	0x0280


	//----- nvinfo : EIATTR_KPARAM_INFO
	.align		4
        /*001c*/ 	.byte	0x04, 0x17
        /*001e*/ 	.short	(.L_312 - .L_311)
.L_311:
        /*0020*/ 	.word	0x00000000
        /*0024*/ 	.short	0x0000
        /*0026*/ 	.short	0x0000
        /*0028*/ 	.byte	0x00, 0xf0, 0x01, 0x0a


	//----- nvinfo : EIATTR_MAXREG_COUNT
	.align		4
.L_312:
        /*002c*/ 	.byte	0x03, 0x1b
        /*002e*/ 	.short	0x00ff


	//----- nvinfo : EIATTR_MERCURY_ISA_VERSION
	.align		4
        /*0030*/ 	.byte	0x03, 0x5f
        /*0032*/ 	.short	0x0000


	//----- nvinfo : EIATTR_COOP_GROUP_MASK_REGIDS
	.align		4
        /*0034*/ 	.byte	0x04, 0x29
        /*0036*/ 	.short	(.L_314 - .L_313)


	//   ....[0]....
.L_313:
        /*0038*/ 	.word	0xffffffff


	//   ....[1]....
        /*003c*/ 	.word	0xffffffff


	//   ....[2]....
        /*0040*/ 	.word	0xffffffff


	//   ....[3]....
        /*0044*/ 	.word	0xffffffff


	//   ....[4]....
        /*0048*/ 	.word	0xffffffff


	//   ....[5]....
        /*004c*/ 	.word	0xffffffff


	//----- nvinfo : EIATTR_COOP_GROUP_INSTR_OFFSETS
	.align		4
.L_314:
        /*0050*/ 	.byte	0x04, 0x28
        /*0052*/ 	.short	(.L_316 - .L_315)


	//   ....[0]....
.L_315:
        /*0054*/ 	.word	0x00001d30


	//   ....[1]....
        /*0058*/ 	.word	0x00001d50


	//   ....[2]....
        /*005c*/ 	.word	0x00001db0


	//   ....[3]....
        /*0060*/ 	.word	0x00001dc0


	//   ....[4]....
        /*0064*/ 	.word	0x00001e10


	//   ....[5]....
        /*0068*/ 	.word	0x00001e30


	//----- nvinfo : EIATTR_EXIT_INSTR_OFFSETS
	.align		4
.L_316:
        /*006c*/ 	.byte	0x04, 0x1c
        /*006e*/ 	.short	(.L_318 - .L_317)


	//   ....[0]....
.L_317:
        /*0070*/ 	.word	0x000000f0


	//   ....[1]....
        /*0074*/ 	.word	0x00001fe0


	//----- nvinfo : EIATTR_CTAIDZ_USED
	.align		4
.L_318:
        /*0078*/ 	.byte	0x01, 0x04
	.zero		2


	//----- nvinfo : EIATTR_CRS_STACK_SIZE
	.align		4
        /*007c*/ 	.byte	0x04, 0x1e
        /*007e*/ 	.short	(.L_320 - .L_319)
.L_319:
        /*0080*/ 	.word	0x00000000
.L_320:


//--------------------- .nv.info._ZN5flash44flash_bwd_dq_dk_dv_loop_seqk_parallel_kernelI23Flash_bwd_kernel_traitsILi256ELi64ELi64ELi8ELi4ELi2ELi2ELb0ELb1EN7cutlass6half_tE19Flash_kernel_traitsILi256ELi64ELi64ELi8ES3_EELb0ELb1ELb0ELb0ELb0ELb0ELb0EEEvNS_16Flash_bwd_paramsE --------------------------
	.section	.nv.info._ZN5flash44flash_bwd_dq_dk_dv_loop_seqk_parallel_kernelI23Flash_bwd_kernel_traitsILi256ELi64ELi64ELi8ELi4ELi2ELi2ELb0ELb1EN7cutlass6half_tE19Flash_kernel_traitsILi256ELi64ELi64ELi8ES3_EELb0ELb1ELb0ELb0ELb0ELb0ELb0EEEvNS_16Flash_bwd_paramsE,"",@"SHT_CUDA_INFO"
	.sectionflags	@""
	.align	4


	//----- nvinfo : EIATTR_CUDA_API_VERSION
	.align		4
        /*0000*/ 	.byte	0x04, 0x37
        /*0002*/ 	.short	(.L_322 - .L_321)
.L_321:
        /*0004*/ 	.word	0x00000082


	//----- nvinfo : EIATTR_SW2861232_WAR
	.align		4
.L_322:
        /*0008*/ 	.byte	0x01, 0x35
	.zero		2


	//----- nvinfo : EIATTR_PARAM_CBANK
	.align		4
        /*000c*/ 	.byte	0x04, 0x0a
        /*000e*/ 	.short	(.L_324 - .L_323)
	.align		4
.L_323:
        /*0010*/ 	.word	index@(.nv.constant0._ZN5flash44flash_bwd_dq_dk_dv_loop_seqk_parallel_kernelI23Flash_bwd_kernel_traitsILi256ELi64ELi64ELi8ELi4ELi2ELi2ELb0ELb1EN7cutlass6half_tE19Flash_kernel_traitsILi256ELi64ELi64ELi8ES3_EELb0ELb1ELb0ELb0ELb0ELb0ELb0EEEvNS_16Flash_bwd_paramsE)
        /*0014*/ 	.short	0x0160
        /*0016*/ 	.short	0x0280


	//----- nvinfo : EIATTR_CBANK_PARAM_SIZE
	.align		4
.L_324:
        /*0018*/ 	.byte	0x03, 0x19
        /*001a*/ 	.short	0x0280


	//----- nvinfo : EIATTR_KPARAM_INFO
	.align		4
        /*001c*/ 	.byte	0x04, 0x17
        /*001e*/ 	.short	(.L_326 - .L_325)
.L_325:
        /*0020*/ 	.word	0x00000000
        /*0024*/ 	.short	0x0000
        /*0026*/ 	.short	0x0000
        /*0028*/ 	.byte	0x00, 0xf0, 0x01, 0x0a


	//----- nvinfo : EIATTR_MAXREG_COUNT
	.align		4
.L_326:
        /*002c*/ 	.byte	0x03, 0x1b
        /*002e*/ 	.short	0x00ff


	//----- nvinfo : EIATTR_NUM_BARRIERS
	.align		4
        /*0030*/ 	.byte	0x02, 0x4c
        /*0032*/ 	.byte	0x01
	.zero		1


	//----- nvinfo : EIATTR_MERCURY_ISA_VERSION
	.align		4
        /*0034*/ 	.byte	0x03, 0x5f
        /*0036*/ 	.short	0x0000


	//----- nvinfo : EIATTR_EXIT_INSTR_OFFSETS
	.align		4
        /*0038*/ 	.byte	0x04, 0x1c
        /*003a*/ 	.short	(.L_328 - .L_327)


	//   ....[0]....
.L_327:
        /*003c*/ 	.word	0x00000090


	//   ....[1]....
        /*0040*/ 	.word	0x00009d40


	//----- nvinfo : EIATTR_CTAIDZ_USED
	.align		4
.L_328:
        /*0044*/ 	.byte	0x01, 0x04
	.zero		2


	//----- nvinfo : EIATTR_CRS_STACK_SIZE
	.align		4
        /*0048*/ 	.byte	0x04, 0x1e
        /*004a*/ 	.short	(.L_330 - .L_329)
.L_329:
        /*004c*/ 	.word	0x00000000
.L_330:


//--------------------- .nv.info._ZN5flash44flash_bwd_dq_dk_dv_loop_seqk_parallel_kernelI23Flash_bwd_kernel_traitsILi256ELi64ELi64ELi8ELi4ELi2ELi2ELb0ELb1EN7cutlass6half_tE19Flash_kernel_traitsILi256ELi64ELi64ELi8ES3_EELb0ELb1ELb0ELb0ELb0ELb1ELb0EEEvNS_16Flash_bwd_paramsE --------------------------
	.section	.nv.info._ZN5flash44flash_bwd_dq_dk_dv_loop_seqk_parallel_kernelI23Flash_bwd_kernel_traitsILi256ELi64ELi64ELi8ELi4ELi2ELi2ELb0ELb1EN7cutlass6half_tE19Flash_kernel_traitsILi256ELi64ELi64ELi8ES3_EELb0ELb1ELb0ELb0ELb0ELb1ELb0EEEvNS_16Flash_bwd_paramsE,"",@"SHT_CUDA_INFO"
	.sectionflags	@""
	.align	4


	//----- nvinfo : EIATTR_CUDA_API_VERSION
	.align		4
        /*0000*/ 	.byte	0x04, 0x37
        /*0002*/ 	.short	(.L_332 - .L_331)
.L_331:
        /*0004*/ 	.word	0x00000082


	//----- nvinfo : EIATTR_SW2861232_WAR
	.align		4
.L_332:
        /*0008*/ 	.byte	0x01, 0x35
	.zero		2


	//----- nvinfo : EIATTR_PARAM_CBANK
	.align		4
        /*000c*/ 	.byte	0x04, 0x0a
        /*000e*/ 	.short	(.L_334 - .L_333)
	.align		4
.L_333:
        /*0010*/ 	.word	index@(.nv.constant0._ZN5flash44flash_bwd_dq_dk_dv_loop_seqk_parallel_kernelI23Flash_bwd_kernel_traitsILi256ELi64ELi64ELi8ELi4ELi2ELi2ELb0ELb1EN7cutlass6half_tE19Flash_kernel_traitsILi256ELi64ELi64ELi8ES3_EELb0ELb1ELb0ELb0ELb0ELb1ELb0EEEvNS_16Flash_bwd_paramsE)
        /*0014*/ 	.short	0x0160
        /*0016*/ 	.short	0x0280


	//----- nvinfo : EIATTR_CBANK_PARAM_SIZE
	.align		4
.L_334:
        /*0018*/ 	.byte	0x03, 0x19
        /*001a*/ 	.short	0x0280


	//----- nvinfo : EIATTR_KPARAM_INFO
	.align		4
        /*001c*/ 	.byte	0x04, 0x17
        /*001e*/ 	.short	(.L_336 - .L_335)
.L_335:
        /*0020*/ 	.word	0x00000000
        /*0024*/ 	.short	0x0000
        /*0026*/ 	.short	0x0000
        /*0028*/ 	.byte	0x00, 0xf0, 0x01, 0x0a


	//----- nvinfo : EIATTR_MAXREG_COUNT
	.align		4
.L_336:
        /*002c*/ 	.byte	0x03, 0x1b
        /*002e*/ 	.short	0x00ff


	//----- nvinfo : EIATTR_NUM_BARRIERS
	.align		4
        /*0030*/ 	.byte	0x02, 0x4c
        /*0032*/ 	.byte	0x01
	.zero		1


	//----- nvinfo : EIATTR_MERCURY_ISA_VERSION
	.align		4
        /*0034*/ 	.byte	0x03, 0x5f
        /*0036*/ 	.short	0x0000


	//----- nvinfo : EIATTR_EXIT_INSTR_OFFSETS
	.align		4
        /*0038*/ 	.byte	0x04, 0x1c
        /*003a*/ 	.short	(.L_338 - .L_337)


	//   ....[0]....
.L_337:
        /*003c*/ 	.word	0x00000090


	//   ....[1]....
        /*0040*/ 	.word	0x00008470


	//----- nvinfo : EIATTR_CTAIDZ_USED
	.align		4
.L_338:
        /*0044*/ 	.byte	0x01, 0x04
	.zero		2


	//----- nvinfo : EIATTR_CRS_STACK_SIZE
	.align		4
        /*0048*/ 	.byte	0x04, 0x1e
        /*004a*/ 	.short	(.L_340 - .L_339)
.L_339:
        /*004c*/ 	.word	0x00000000
.L_340:


//--------------------- .nv.info._ZN5flash44flash_bwd_dq_dk_dv_loop_seqk_parallel_kernelI23Flash_bwd_kernel_traitsILi256ELi64ELi64ELi8ELi4ELi2ELi2ELb0ELb1EN7cutlass6half_tE19Flash_kernel_traitsILi256ELi64ELi64ELi8ES3_EELb0ELb1ELb0ELb1ELb0ELb0ELb0EEEvNS_16Flash_bwd_paramsE --------------------------
	.section	.nv.info._ZN5flash44flash_bwd_dq_dk_dv_loop_seqk_parallel_kernelI23Flash_bwd_kernel_traitsILi256ELi64ELi64ELi8ELi4ELi2ELi2ELb0ELb1EN7cutlass6half_tE19Flash_kernel_traitsILi256ELi64ELi64ELi8ES3_EELb0ELb1ELb0ELb1ELb0ELb0ELb0EEEvNS_16Flash_bwd_paramsE,"",@"SHT_CUDA_INFO"
	.sectionflags	@""
	.align	4


	//----- nvinfo : EIATTR_CUDA_API_VERSION
	.align		4
        /*0000*/ 	.byte	0x04, 0x37
        /*0002*/ 	.short	(.L_342 - .L_341)
.L_341:
        /*0004*/ 	.word	0x00000082


	//----- nvinfo : EIATTR_SW2861232_WAR
	.align		4
.L_342:
        /*0008*/ 	.byte	0x01, 0x35
	.zero		2


	//----- nvinfo : EIATTR_PARAM_CBANK
	.align		4
        /*000c*/ 	.byte	0x04, 0x0a
        /*000e*/ 	.short	(.L_344 - .L_343)
	.align		4
.L_343:
        /*0010*/ 	.word	index@(.nv.constant0._ZN5flash44flash_bwd_dq_dk_dv_loop_seqk_parallel_kernelI23Flash_bwd_kernel_traitsILi256ELi64ELi64ELi8ELi4ELi2ELi2ELb0ELb1EN7cutlass6half_tE19Flash_kernel_traitsILi256ELi64ELi64ELi8ES3_EELb0ELb1ELb0ELb1ELb0ELb0ELb0EEEvNS_16Flash_bwd_paramsE)
        /*0014*/ 	.short	0x0160
        /*0016*/ 	.short	0x0280


	//----- nvinfo : EIATTR_CBANK_PARAM_SIZE
	.align		4
.L_344:
        /*0018*/ 	.byte	0x03, 0x19
        /*001a*/ 	.short	0x0280


	//----- nvinfo : EIATTR_KPARAM_INFO
	.align		4
        /*001c*/ 	.byte	0x04, 0x17
        /*001e*/ 	.short	(.L_346 - .L_345)
.L_345:
        /*0020*/ 	.word	0x00000000
        /*0024*/ 	.short	0x0000
        /*0026*/ 	.short	0x0000
        /*0028*/ 	.byte	0x00, 0xf0, 0x01, 0x0a


	//----- nvinfo : EIATTR_MAXREG_COUNT
	.align		4
.L_346:
        /*002c*/ 	.byte	0x03, 0x1b
        /*002e*/ 	.short	0x00ff


	//----- nvinfo : EIATTR_NUM_BARRIERS
	.align		4
        /*0030*/ 	.byte	0x02, 0x4c
        /*0032*/ 	.byte	0x01
	.zero		1


	//----- nvinfo : EIATTR_ANNOTATIONS
	.align		4
        /*0034*/ 	.byte	0x04, 0x55
        /*0036*/ 	.short	(.L_348 - .L_347)


	//   ....[0]....
.L_347:
        /* <DEDUP_REMOVED lines=16> */
        /*012c*/ 	.byte	0x30, 0x8c, 0x00, 0x00, 0x01, 0x00, 0x00, 0x00, 0x40, 0x8c, 0x00, 0x00


	//----- nvinfo : EIATTR_MERCURY_ISA_VERSION
	.align		4
.L_348:
        /*0138*/ 	.byte	0x03, 0x5f
        /*013a*/ 	.short	0x0000


	//----- nvinfo : EIATTR_EXIT_INSTR_OFFSETS
	.align		4
        /*013c*/ 	.byte	0x04, 0x1c
        /*013e*/ 	.short	(.L_350 - .L_349)


	//   ....[0]....
.L_349:
        /*0140*/ 	.word	0x000000a0


	//   ....[1]....
        /*0144*/ 	.word	0x0000a3f0


	//----- nvinfo : EIATTR_CTAIDZ_USED
	.align		4
.L_350:
        /*0148*/ 	.byte	0x01, 0x04
	.zero		2


	//----- nvinfo : EIATTR_CRS_STACK_SIZE
	.align		4
        /*014c*/ 	.byte	0x04, 0x1e
        /*014e*/ 	.short	(.L_352 - .L_351)
.L_351:
        /*0150*/ 	.word	0x00000000
.L_352:


//--------------------- .nv.info._ZN5flash44flash_bwd_dq_dk_dv_loop_seqk_parallel_kernelI23Flash_bwd_kernel_traitsILi256ELi64ELi64ELi8ELi4ELi2ELi2ELb0ELb0EN7cutlass6half_tE19Flash_kernel_traitsILi256ELi64ELi64ELi8ES3_EELb0ELb1ELb0ELb0ELb0ELb0ELb0EEEvNS_16Flash_bwd_paramsE --------------------------
	.section	.nv.info._ZN5flash44flash_bwd_dq_dk_dv_loop_seqk_parallel_kernelI23Flash_bwd_kernel_traitsILi256ELi64ELi64ELi8ELi4ELi2ELi2ELb0ELb0EN7cutlass6half_tE19Flash_kernel_traitsILi256ELi64ELi64ELi8ES3_EELb0ELb1ELb0ELb0ELb0ELb0ELb0EEEvNS_16Flash_bwd_paramsE,"",@"SHT_CUDA_INFO"
	.sectionflags	@""
	.align	4


	//----- nvinfo : EIATTR_CUDA_API_VERSION
	.align		4
        /*0000*/ 	.byte	0x04, 0x37
        /*0002*/ 	.short	(.L_354 - .L_353)
.L_353:
        /*0004*/ 	.word	0x00000082


	//----- nvinfo : EIATTR_SW2861232_WAR
	.align		4
.L_354:
        /*0008*/ 	.byte	0x01, 0x35
	.zero		2


	//----- nvinfo : EIATTR_PARAM_CBANK
	.align		4
        /*000c*/ 	.byte	0x04, 0x0a
        /*000e*/ 	.short	(.L_356 - .L_355)
	.align		4
.L_355:
        /*0010*/ 	.word	index@(.nv.constant0._ZN5flash44flash_bwd_dq_dk_dv_loop_seqk_parallel_kernelI23Flash_bwd_kernel_traitsILi256ELi64ELi64ELi8ELi4ELi2ELi2ELb0ELb0EN7cutlass6half_tE19Flash_kernel_traitsILi256ELi64ELi64ELi8ES3_EELb0ELb1ELb0ELb0ELb0ELb0ELb0EEEvNS_16Flash_bwd_paramsE)
        /*0014*/ 	.short	0x0160
        /*0016*/ 	.short	0x0280


	//----- nvinfo : EIATTR_CBANK_PARAM_SIZE
	.align		4
.L_356:
        /*0018*/ 	.byte	0x03, 0x19
        /*001a*/ 	.short	0x0280


	//----- nvinfo : EIATTR_KPARAM_INFO
	.align		4
        /*001c*/ 	.byte	0x04, 0x17
        /*001e*/ 	.short	(.L_358 - .L_357)
.L_357:
        /*0020*/ 	.word	0x00000000
        /*0024*/ 	.short	0x0000
        /*0026*/ 	.short	0x0000
        /*0028*/ 	.byte	0x00, 0xf0, 0x01, 0x0a


	//----- nvinfo : EIATTR_MAXREG_COUNT
	.align		4
.L_358:
        /*002c*/ 	.byte	0x03, 0x1b
        /*002e*/ 	.short	0x00ff


	//----- nvinfo : EIATTR_NUM_BARRIERS
	.align		4
        /*0030*/ 	.byte	0x02, 0x4c
        /*0032*/ 	.byte	0x01
	.zero		1


	//----- nvinfo : EIATTR_ANNOTATIONS
	.align		4
        /*0034*/ 	.byte	0x04, 0x55
        /*0036*/ 	.short	(.L_360 - .L_359)


	//   ....[0]....
.L_359:
        /* <DEDUP_REMOVED lines=28> */


	//----- nvinfo : EIATTR_MERCURY_ISA_VERSION
	.align		4
.L_360:
        /*01e0*/ 	.byte	0x03, 0x5f
        /*01e2*/ 	.short	0x0000


	//----- nvinfo : EIATTR_EXIT_INSTR_OFFSETS
	.align		4
        /*01e4*/ 	.byte	0x04, 0x1c
        /*01e6*/ 	.short	(.L_362 - .L_361)


	//   ....[0]....
.L_361:
        /*01e8*/ 	.word	0x000000a0


	//   ....[1]....
        /*01ec*/ 	.word	0x0000b0e0


	//----- nvinfo : EIATTR_CTAIDZ_USED
	.align		4
.L_362:
        /*01f0*/ 	.byte	0x01, 0x04
	.zero		2


	//----- nvinfo : EIATTR_CRS_STACK_SIZE
	.align		4
        /*01f4*/ 	.byte	0x04, 0x1e
        /*01f6*/ 	.short	(.L_364 - .L_363)
.L_363:
        /*01f8*/ 	.word	0x00000000
.L_364:


//--------------------- .nv.info._ZN5flash44flash_bwd_dq_dk_dv_loop_seqk_parallel_kernelI23Flash_bwd_kernel_traitsILi256ELi64ELi64ELi8ELi4ELi2ELi2ELb0ELb0EN7cutlass6half_tE19Flash_kernel_traitsILi256ELi64ELi64ELi8ES3_EELb0ELb1ELb0ELb0ELb0ELb1ELb0EEEvNS_16Flash_bwd_paramsE --------------------------
	.section	.nv.info._ZN5flash44flash_bwd_dq_dk_dv_loop_seqk_parallel_kernelI23Flash_bwd_kernel_traitsILi256ELi64ELi64ELi8ELi4ELi2ELi2ELb0ELb0EN7cutlass6half_tE19Flash_kernel_traitsILi256ELi64ELi64ELi8ES3_EELb0ELb1ELb0ELb0ELb0ELb1ELb0EEEvNS_16Flash_bwd_paramsE,"",@"SHT_CUDA_INFO"
	.sectionflags	@""
	.align	4


	//----- nvinfo : EIATTR_CUDA_API_VERSION
	.align		4
        /*0000*/ 	.byte	0x04, 0x37
        /*0002*/ 	.short	(.L_366 - .L_365)
.L_365:
        /*0004*/ 	.word	0x00000082


	//----- nvinfo : EIATTR_SW2861232_WAR
	.align		4
.L_366:
        /*0008*/ 	.byte	0x01, 0x35
	.zero		2


	//----- nvinfo : EIATTR_PARAM_CBANK
	.align		4
        /*000c*/ 	.byte	0x04, 0x0a
        /*000e*/ 	.short	(.L_368 - .L_367)
	.align		4
.L_367:
        /*0010*/ 	.word	index@(.nv.constant0._ZN5flash44flash_bwd_dq_dk_dv_loop_seqk_parallel_kernelI23Flash_bwd_kernel_traitsILi256ELi64ELi64ELi8ELi4ELi2ELi2ELb0ELb0EN7cutlass6half_tE19Flash_kernel_traitsILi256ELi64ELi64ELi8ES3_EELb0ELb1ELb0ELb0ELb0ELb1ELb0EEEvNS_16Flash_bwd_paramsE)
        /*0014*/ 	.short	0x0160
        /*0016*/ 	.short	0x0280


	//----- nvinfo : EIATTR_CBANK_PARAM_SIZE
	.align		4
.L_368:
        /*0018*/ 	.byte	0x03, 0x19
        /*001a*/ 	.short	0x0280


	//----- nvinfo : EIATTR_KPARAM_INFO
	.align		4
        /*001c*/ 	.byte	0x04, 0x17
        /*001e*/ 	.short	(.L_370 - .L_369)
.L_369:
        /*0020*/ 	.word	0x00000000
        /*0024*/ 	.short	0x0000
        /*0026*/ 	.short	0x0000
        /*0028*/ 	.byte	0x00, 0xf0, 0x01, 0x0a


	//----- nvinfo : EIATTR_MAXREG_COUNT
	.align		4
.L_370:
        /*002c*/ 	.byte	0x03, 0x1b
        /*002e*/ 	.short	0x00ff


	//----- nvinfo : EIATTR_NUM_BARRIERS
	.align		4
        /*0030*/ 	.byte	0x02, 0x4c
        /*0032*/ 	.byte	0x01
	.zero		1


	//----- nvinfo : EIATTR_ANNOTATIONS
	.align		4
        /*0034*/ 	.byte	0x04, 0x55
        /*0036*/ 	.short	(.L_372 - .L_371)


	//   ....[0]....
.L_371:
        /* <DEDUP_REMOVED lines=24> */


	//----- nvinfo : EIATTR_MERCURY_ISA_VERSION
	.align		4
.L_372:
        /*01a0*/ 	.byte	0x03, 0x5f
        /*01a2*/ 	.short	0x0000


	//----- nvinfo : EIATTR_EXIT_INSTR_OFFSETS
	.align		4
        /*01a4*/ 	.byte	0x04, 0x1c
        /*01a6*/ 	.short	(.L_374 - .L_373)


	//   ....[0]....
.L_373:
        /*01a8*/ 	.word	0x000000a0


	//   ....[1]....
        /*01ac*/ 	.word	0x000092f0


	//----- nvinfo : EIATTR_CTAIDZ_USED
	.align		4
.L_374:
        /*01b0*/ 	.byte	0x01, 0x04
	.zero		2


	//----- nvinfo : EIATTR_CRS_STACK_SIZE
	.align		4
        /*01b4*/ 	.byte	0x04, 0x1e
        /*01b6*/ 	.short	(.L_376 - .L_375)
.L_375:
        /*01b8*/ 	.word	0x00000000
.L_376:


//--------------------- .nv.info._ZN5flash44flash_bwd_dq_dk_dv_loop_seqk_parallel_kernelI23Flash_bwd_kernel_traitsILi256ELi64ELi64ELi8ELi4ELi2ELi2ELb0ELb0EN7cutlass6half_tE19Flash_kernel_traitsILi256ELi64ELi64ELi8ES3_EELb0ELb1ELb0ELb1ELb0ELb0ELb0EEEvNS_16Flash_bwd_paramsE --------------------------
	.section	.nv.info._ZN5flash44flash_bwd_dq_dk_dv_loop_seqk_parallel_kernelI23Flash_bwd_kernel_traitsILi256ELi64ELi64ELi8ELi4ELi2ELi2ELb0ELb0EN7cutlass6half_tE19Flash_kernel_traitsILi256ELi64ELi64ELi8ES3_EELb0ELb1ELb0ELb1ELb0ELb0ELb0EEEvNS_16Flash_bwd_paramsE,"",@"SHT_CUDA_INFO"
	.sectionflags	@""
	.align	4


	//----- nvinfo : EIATTR_CUDA_API_VERSION
	.align		4
        /*0000*/ 	.byte	0x04, 0x37
        /*0002*/ 	.short	(.L_378 - .L_377)
.L_377:
        /*0004*/ 	.word	0x00000082


	//----- nvinfo : EIATTR_SW2861232_WAR
	.align		4
.L_378:
        /*0008*/ 	.byte	0x01, 0x35
	.zero		2


	//----- nvinfo : EIATTR_PARAM_CBANK
	.align		4
        /*000c*/ 	.byte	0x04, 0x0a
        /*000e*/ 	.short	(.L_380 - .L_379)
	.align		4
.L_379:
        /*0010*/ 	.word	index@(.nv.constant0._ZN5flash44flash_bwd_dq_dk_dv_loop_seqk_parallel_kernelI23Flash_bwd_kernel_traitsILi256ELi64ELi64ELi8ELi4ELi2ELi2ELb0ELb0EN7cutlass6half_tE19Flash_kernel_traitsILi256ELi64ELi64ELi8ES3_EELb0ELb1ELb0ELb1ELb0ELb0ELb0EEEvNS_16Flash_bwd_paramsE)
        /*0014*/ 	.short	0x0160
        /*0016*/ 	.short	0x0280


	//----- nvinfo : EIATTR_CBANK_PARAM_SIZE
	.align		4
.L_380:
        /*0018*/ 	.byte	0x03, 0x19
        /*001a*/ 	.short	0x0280


	//----- nvinfo : EIATTR_KPARAM_INFO
	.align		4
        /*001c*/ 	.byte	0x04, 0x17
        /*001e*/ 	.short	(.L_382 - .L_381)
.L_381:
        /*0020*/ 	.word	0x00000000
        /*0024*/ 	.short	0x0000
        /*0026*/ 	.short	0x0000
        /*0028*/ 	.byte	0x00, 0xf0, 0x01, 0x0a


	//----- nvinfo : EIATTR_MAXREG_COUNT
	.align		4
.L_382:
        /*002c*/ 	.byte	0x03, 0x1b
        /*002e*/ 	.short	0x00ff


	//----- nvinfo : EIATTR_NUM_BARRIERS
	.align		4
        /*0030*/ 	.byte	0x02, 0x4c
        /*0032*/ 	.byte	0x01
	.zero		1


	//----- nvinfo : EIATTR_ANNOTATIONS
	.align		4
        /*0034*/ 	.byte	0x04, 0x55
        /*0036*/ 	.short	(.L_384 - .L_383)


	//   ....[0]....
.L_383:
        /* <DEDUP_REMOVED lines=43> */


	//----- nvinfo : EIATTR_MERCURY_ISA_VERSION
	.align		4
.L_384:
        /*02d8*/ 	.byte	0x03, 0x5f
        /*02da*/ 	.short	0x0000


	//----- nvinfo : EIATTR_EXIT_INSTR_OFFSETS
	.align		4
        /*02dc*/ 	.byte	0x04, 0x1c
        /*02de*/ 	.short	(.L_386 - .L_385)


	//   ....[0]....
.L_385:
        /*02e0*/ 	.word	0x000000a0


	//   ....[1]....
        /*02e4*/ 	.word	0x0000b580


	//----- nvinfo : EIATTR_CTAIDZ_USED
	.align		4
.L_386:
        /*02e8*/ 	.byte	0x01, 0x04
	.zero		2


	//----- nvinfo : EIATTR_CRS_STACK_SIZE
	.align		4
        /*02ec*/ 	.byte	0x04, 0x1e
        /*02ee*/ 	.short	(.L_388 - .L_387)
.L_387:
        /*02f0*/ 	.word	0x00000000
.L_388:


//--------------------- .nv.info._ZN5flash27flash_bwd_convert_dq_kernelI23Flash_bwd_kernel_traitsILi256ELi64ELi64ELi8ELi4ELi2ELi2ELb0ELb1EN7cutlass6half_tE19Flash_kernel_traitsILi256ELi64ELi64ELi8ES3_EEEEvNS_16Flash_bwd_paramsEi --------------------------
	.section	.nv.info._ZN5flash27flash_bwd_convert_dq_kernelI23Flash_bwd_kernel_traitsILi256ELi64ELi64ELi8ELi4ELi2ELi2ELb0ELb1EN7cutlass6half_tE19Flash_kernel_traitsILi256ELi64ELi64ELi8ES3_EEEEvNS_16Flash_bwd_paramsEi,"",@"SHT_CUDA_INFO"
	.sectionflags	@""
	.align	4


	//----- nvinfo : EIATTR_CUDA_API_VERSION
	.align		4
        /*0000*/ 	.byte	0x04, 0x37
        /*0002*/ 	.short	(.L_390 - .L_389)
.L_389:
        /*0004*/ 	.word	0x00000082


	//----- nvinfo : EIATTR_SW2861232_WAR
	.align		4
.L_390:
        /*0008*/ 	.byte	0x01, 0x35
	.zero		2


	//----- nvinfo : EIATTR_PARAM_CBANK
	.align		4
        /*000c*/ 	.byte	0x04, 0x0a
        /*000e*/ 	.short	(.L_392 - .L_391)
	.align		4
.L_391:
        /*0010*/ 	.word	index@(.nv.constant0._ZN5flash27flash_bwd_convert_dq_kernelI23Flash_bwd_kernel_traitsILi256ELi64ELi64ELi8ELi4ELi2ELi2ELb0ELb1EN7cutlass6half_tE19Flash_kernel_traitsILi256ELi64ELi64ELi8ES3_EEEEvNS_16Flash_bwd_paramsEi)
        /*0014*/ 	.short	0x0160
        /*0016*/ 	.short	0x0284


	//----- nvinfo : EIATTR_CBANK_PARAM_SIZE
	.align		4
.L_392:
        /*0018*/ 	.byte	0x03, 0x19
        /*001a*/ 	.short	0x0284


	//----- nvinfo : EIATTR_KPARAM_INFO
	.align		4
        /*001c*/ 	.byte	0x04, 0x17
        /*001e*/ 	.short	(.L_394 - .L_393)
.L_393:
        /*0020*/ 	.word	0x00000000
        /*0024*/ 	.short	0x0001
        /*0026*/ 	.short	0x0280
        /*0028*/ 	.byte	0x00, 0xf0, 0x11, 0x00


	//----- nvinfo : EIATTR_KPARAM_INFO
	.align		4
.L_394:
        /*002c*/ 	.byte	0x04, 0x17
        /*002e*/ 	.short	(.L_396 - .L_395)
.L_395:
        /*0030*/ 	.word	0x00000000
        /*0034*/ 	.short	0x0000
        /*0036*/ 	.short	0x0000
        /*0038*/ 	.byte	0x00, 0xf0, 0x01, 0x0a


	//----- nvinfo : EIATTR_MAXREG_COUNT
	.align		4
.L_396:
        /*003c*/ 	.byte	0x03, 0x1b
        /*003e*/ 	.short	0x00ff


	//----- nvinfo : EIATTR_NUM_BARRIERS
	.align		4
        /*0040*/ 	.byte	0x02, 0x4c
        /*0042*/ 	.byte	0x01
	.zero		1


	//----- nvinfo : EIATTR_MERCURY_ISA_VERSION
	.align		4
        /*0044*/ 	.byte	0x03, 0x5f
        /*0046*/ 	.short	0x0000


	//----- nvinfo : EIATTR_EXIT_INSTR_OFFSETS
	.align		4
        /*0048*/ 	.byte	0x04, 0x1c
        /*004a*/ 	.short	(.L_398 - .L_397)


	//   ....[0]....
.L_397:
        /*004c*/ 	.word	0x00000170


	//   ....[1]....
        /*0050*/ 	.word	0x000021b0


	//   ....[2]....
        /*0054*/ 	.word	0x000022d0


	//   ....[3]....
        /*0058*/ 	.word	0x000022f0


	//----- nvinfo : EIATTR_CTAIDZ_USED
	.align		4
.L_398:
        /*005c*/ 	.byte	0x01, 0x04
	.zero		2


	//----- nvinfo : EIATTR_CRS_STACK_SIZE
	.align		4
        /*0060*/ 	.byte	0x04, 0x1e
        /*0062*/ 	.short	(.L_400 - .L_399)
.L_399:
        /*0064*/ 	.word	0x00000000
.L_400:


//--------------------- .nv.info._ZN5flash44flash_bwd_dq_dk_dv_loop_seqk_parallel_kernelI23Flash_bwd_kernel_traitsILi256ELi64ELi64ELi8ELi4ELi2ELi2ELb0ELb1EN7cutlass6half_tE19Flash_kernel_traitsILi256ELi64ELi64ELi8ES3_EELb1ELb1ELb0ELb0ELb0ELb0ELb0EEEvNS_16Flash_bwd_paramsE --------------------------
	.section	.nv.info._ZN5flash44flash_bwd_dq_dk_dv_loop_seqk_parallel_kernelI23Flash_bwd_kernel_traitsILi256ELi64ELi64ELi8ELi4ELi2ELi2ELb0ELb1EN7cutlass6half_tE19Flash_kernel_traitsILi256ELi64ELi64ELi8ES3_EELb1ELb1ELb0ELb0ELb0ELb0ELb0EEEvNS_16Flash_bwd_paramsE,"",@"SHT_CUDA_INFO"
	.sectionflags	@""
	.align	4


	//----- nvinfo : EIATTR_CUDA_API_VERSION
	.align		4
        /*0000*/ 	.byte	0x04, 0x37
        /*0002*/ 	.short	(.L_402 - .L_401)
.L_401:
        /*0004*/ 	.word	0x00000082


	//----- nvinfo : EIATTR_SW2861232_WAR
	.align		4
.L_402:
        /*0008*/ 	.byte	0x01, 0x35
	.zero		2


	//----- nvinfo : EIATTR_PARAM_CBANK
	.align		4
        /*000c*/ 	.byte	0x04, 0x0a
        /*000e*/ 	.short	(.L_404 - .L_403)
	.align		4
.L_403:
        /*0010*/ 	.word	index@(.nv.constant0._ZN5flash44flash_bwd_dq_dk_dv_loop_seqk_parallel_kernelI23Flash_bwd_kernel_traitsILi256ELi64ELi64ELi8ELi4ELi2ELi2ELb0ELb1EN7cutlass6half_tE19Flash_kernel_traitsILi256ELi64ELi64ELi8ES3_EELb1ELb1ELb0ELb0ELb0ELb0ELb0EEEvNS_16Flash_bwd_paramsE)
        /*0014*/ 	.short	0x0160
        /*0016*/ 	.short	0x0280


	//----- nvinfo : EIATTR_CBANK_PARAM_SIZE
	.align		4
.L_404:
        /*0018*/ 	.byte	0x03, 0x19
        /*001a*/ 	.short	0x0280


	//----- nvinfo : EIATTR_KPARAM_INFO
	.align		4
        /*001c*/ 	.byte	0x04, 0x17
        /*001e*/ 	.short	(.L_406 - .L_405)
.L_405:
        /*0020*/ 	.word	0x00000000
        /*0024*/ 	.short	0x0000
        /*0026*/ 	.short	0x0000
        /*0028*/ 	.byte	0x00, 0xf0, 0x01, 0x0a


	//----- nvinfo : EIATTR_MAXREG_COUNT
	.align		4
.L_406:
        /*002c*/ 	.byte	0x03, 0x1b
        /*002e*/ 	.short	0x00ff


	//----- nvinfo : EIATTR_NUM_BARRIERS
	.align		4
        /*0030*/ 	.byte	0x02, 0x4c
        /*0032*/ 	.byte	0x01
	.zero		1


	//----- nvinfo : EIATTR_MERCURY_ISA_VERSION
	.align		4
        /*0034*/ 	.byte	0x03, 0x5f
        /*0036*/ 	.short	0x0000


	//----- nvinfo : EIATTR_EXIT_INSTR_OFFSETS
	.align		4
        /*0038*/ 	.byte	0x04, 0x1c
        /*003a*/ 	.short	(.L_408 - .L_407)


	//   ....[0]....
.L_407:
        /*003c*/ 	.word	0x00000090


	//   ....[1]....
        /*0040*/ 	.word	0x0000ab20


	//----- nvinfo : EIATTR_CTAIDZ_USED
	.align		4
.L_408:
        /*0044*/ 	.byte	0x01, 0x04
	.zero		2


	//----- nvinfo : EIATTR_CRS_STACK_SIZE
	.align		4
        /*0048*/ 	.byte	0x04, 0x1e
        /*004a*/ 	.short	(.L_410 - .L_409)
.L_409:
        /*004c*/ 	.word	0x00000000
.L_410:


//--------------------- .nv.info._ZN5flash44flash_bwd_dq_dk_dv_loop_seqk_parallel_kernelI23Flash_bwd_kernel_traitsILi256ELi64ELi64ELi8ELi4ELi2ELi2ELb0ELb1EN7cutlass6half_tE19Flash_kernel_traitsILi256ELi64ELi64ELi8ES3_EELb0ELb1ELb0ELb0ELb0ELb0ELb1EEEvNS_16Flash_bwd_paramsE --------------------------
	.section	.nv.info._ZN5flash44flash_bwd_dq_dk_dv_loop_seqk_parallel_kernelI23Flash_bwd_kernel_traitsILi256ELi64ELi64ELi8ELi4ELi2ELi2ELb0ELb1EN7cutlass6half_tE19Flash_kernel_traitsILi256ELi64ELi64ELi8ES3_EELb0ELb1ELb0ELb0ELb0ELb0ELb1EEEvNS_16Flash_bwd_paramsE,"",@"SHT_CUDA_INFO"
	.sectionflags	@""
	.align	4


	//----- nvinfo : EIATTR_CUDA_API_VERSION
	.align		4
        /*0000*/ 	.byte	0x04, 0x37
        /*0002*/ 	.short	(.L_412 - .L_411)
.L_411:
        /*0004*/ 	.word	0x00000082


	//----- nvinfo : EIATTR_SW2861232_WAR
	.align		4
.L_412:
        /*0008*/ 	.byte	0x01, 0x35
	.zero		2


	//----- nvinfo : EIATTR_PARAM_CBANK
	.align		4
        /*000c*/ 	.byte	0x04, 0x0a
        /*000e*/ 	.short	(.L_414 - .L_413)
	.align		4
.L_413:
        /*0010*/ 	.word	index@(.nv.constant0._ZN5flash44flash_bwd_dq_dk_dv_loop_seqk_parallel_kernelI23Flash_bwd_kernel_traitsILi256ELi64ELi64ELi8ELi4ELi2ELi2ELb0ELb1EN7cutlass6half_tE19Flash_kernel_traitsILi256ELi64ELi64ELi8ES3_EELb0ELb1ELb0ELb0ELb0ELb0ELb1EEEvNS_16Flash_bwd_paramsE)
        /*0014*/ 	.short	0x0160
        /*0016*/ 	.short	0x0280


	//----- nvinfo : EIATTR_CBANK_PARAM_SIZE
	.align		4
.L_414:
        /*0018*/ 	.byte	0x03, 0x19
        /*001a*/ 	.short	0x0280


	//----- nvinfo : EIATTR_KPARAM_INFO
	.align		4
        /*001c*/ 	.byte	0x04, 0x17
        /*001e*/ 	.short	(.L_416 - .L_415)
.L_415:
        /*0020*/ 	.word	0x00000000
        /*0024*/ 	.short	0x0000
        /*0026*/ 	.short	0x0000
        /*0028*/ 	.byte	0x00, 0xf0, 0x01, 0x0a


	//----- nvinfo : EIATTR_MAXREG_COUNT
	.align		4
.L_416:
        /*002c*/ 	.byte	0x03, 0x1b
        /*002e*/ 	.short	0x00ff


	//----- nvinfo : EIATTR_NUM_BARRIERS
	.align		4
        /*0030*/ 	.byte	0x02, 0x4c
        /*0032*/ 	.byte	0x01
	.zero		1


	//----- nvinfo : EIATTR_MERCURY_ISA_VERSION
	.align		4
        /*0034*/ 	.byte	0x03, 0x5f
        /*0036*/ 	.short	0x0000


	//----- nvinfo : EIATTR_EXIT_INSTR_OFFSETS
	.align		4
        /*0038*/ 	.byte	0x04, 0x1c
        /*003a*/ 	.short	(.L_418 - .L_417)


	//   ....[0]....
.L_417:
        /*003c*/ 	.word	0x00000090


	//   ....[1]....
        /*0040*/ 	.word	0x0000a3d0


	//----- nvinfo : EIATTR_CTAIDZ_USED
	.align		4
.L_418:
        /*0044*/ 	.byte	0x01, 0x04
	.zero		2


	//----- nvinfo : EIATTR_CRS_STACK_SIZE
	.align		4
        /*0048*/ 	.byte	0x04, 0x1e
        /*004a*/ 	.short	(.L_420 - .L_419)
.L_419:
        /*004c*/ 	.word	0x00000000
.L_420:


//--------------------- .nv.info._ZN5flash44flash_bwd_dq_dk_dv_loop_seqk_parallel_kernelI23Flash_bwd_kernel_traitsILi256ELi64ELi64ELi8ELi4ELi2ELi2ELb0ELb1EN7cutlass6half_tE19Flash_kernel_traitsILi256ELi64ELi64ELi8ES3_EELb1ELb1ELb0ELb0ELb0ELb1ELb0EEEvNS_16Flash_bwd_paramsE --------------------------
	.section	.nv.info._ZN5flash44flash_bwd_dq_dk_dv_loop_seqk_parallel_kernelI23Flash_bwd_kernel_traitsILi256ELi64ELi64ELi8ELi4ELi2ELi2ELb0ELb1EN7cutlass6half_tE19Flash_kernel_traitsILi256ELi64ELi64ELi8ES3_EELb1ELb1ELb0ELb0ELb0ELb1ELb0EEEvNS_16Flash_bwd_paramsE,"",@"SHT_CUDA_INFO"
	.sectionflags	@""
	.align	4


	//----- nvinfo : EIATTR_CUDA_API_VERSION
	.align		4
        /*0000*/ 	.byte	0x04, 0x37
        /*0002*/ 	.short	(.L_422 - .L_421)
.L_421:
        /*0004*/ 	.word	0x00000082


	//----- nvinfo : EIATTR_SW2861232_WAR
	.align		4
.L_422:
        /*0008*/ 	.byte	0x01, 0x35
	.zero		2


	//----- nvinfo : EIATTR_PARAM_CBANK
	.align		4
        /*000c*/ 	.byte	0x04, 0x0a
        /*000e*/ 	.short	(.L_424 - .L_423)
	.align		4
.L_423:
        /*0010*/ 	.word	index@(.nv.constant0._ZN5flash44flash_bwd_dq_dk_dv_loop_seqk_parallel_kernelI23Flash_bwd_kernel_traitsILi256ELi64ELi64ELi8ELi4ELi2ELi2ELb0ELb1EN7cutlass6half_tE19Flash_kernel_traitsILi256ELi64ELi64ELi8ES3_EELb1ELb1ELb0ELb0ELb0ELb1ELb0EEEvNS_16Flash_bwd_paramsE)
        /*0014*/ 	.short	0x0160
        /*0016*/ 	.short	0x0280


	//----- nvinfo : EIATTR_CBANK_PARAM_SIZE
	.align		4
.L_424:
        /*0018*/ 	.byte	0x03, 0x19
        /*001a*/ 	.short	0x0280


	//----- nvinfo : EIATTR_KPARAM_INFO
	.align		4
        /*001c*/ 	.byte	0x04, 0x17
        /*001e*/ 	.short	(.L_426 - .L_425)
.L_425:
        /*0020*/ 	.word	0x00000000
        /*0024*/ 	.short	0x0000
        /*0026*/ 	.short	0x0000
        /*0028*/ 	.byte	0x00, 0xf0, 0x01, 0x0a


	//----- nvinfo : EIATTR_MAXREG_COUNT
	.align		4
.L_426:
        /*002c*/ 	.byte	0x03, 0x1b
        /*002e*/ 	.short	0x00ff


	//----- nvinfo : EIATTR_NUM_BARRIERS
	.align		4
        /*0030*/ 	.byte	0x02, 0x4c
        /*0032*/ 	.byte	0x01
	.zero		1


	//----- nvinfo : EIATTR_MERCURY_ISA_VERSION
	.align		4
        /*0034*/ 	.byte	0x03, 0x5f
        /*0036*/ 	.short	0x0000


	//----- nvinfo : EIATTR_EXIT_INSTR_OFFSETS
	.align		4
        /*0038*/ 	.byte	0x04, 0x1c
        /*003a*/ 	.short	(.L_428 - .L_427)


	//   ....[0]....
.L_427:
        /*003c*/ 	.word	0x00000090


	//   ....[1]....
        /*0040*/ 	.word	0x000091a0


	//----- nvinfo : EIATTR_CTAIDZ_USED
	.align		4
.L_428:
        /*0044*/ 	.byte	0x01, 0x04
	.zero		2


	//----- nvinfo : EIATTR_CRS_STACK_SIZE
	.align		4
        /*0048*/ 	.byte	0x04, 0x1e
        /*004a*/ 	.short	(.L_430 - .L_429)
.L_429:
        /*004c*/ 	.word	0x00000000
.L_430:


//--------------------- .nv.info._ZN5flash44flash_bwd_dq_dk_dv_loop_seqk_parallel_kernelI23Flash_bwd_kernel_traitsILi256ELi64ELi64ELi8ELi4ELi2ELi2ELb0ELb1EN7cutlass6half_tE19Flash_kernel_traitsILi256ELi64ELi64ELi8ES3_EELb0ELb1ELb0ELb0ELb0ELb1ELb1EEEvNS_16Flash_bwd_paramsE --------------------------
	.section	.nv.info._ZN5flash44flash_bwd_dq_dk_dv_loop_seqk_parallel_kernelI23Flash_bwd_kernel_traitsILi256ELi64ELi64ELi8ELi4ELi2ELi2ELb0ELb1EN7cutlass6half_tE19Flash_kernel_traitsILi256ELi64ELi64ELi8ES3_EELb0ELb1ELb0ELb0ELb0ELb1ELb1EEEvNS_16Flash_bwd_paramsE,"",@"SHT_CUDA_INFO"
	.sectionflags	@""
	.align	4


	//----- nvinfo : EIATTR_CUDA_API_VERSION
	.align		4
        /*0000*/ 	.byte	0x04, 0x37
        /*0002*/ 	.short	(.L_432 - .L_431)
.L_431:
        /*0004*/ 	.word	0x00000082


	//----- nvinfo : EIATTR_SW2861232_WAR
	.align		4
.L_432:
        /*0008*/ 	.byte	0x01, 0x35
	.zero		2


	//----- nvinfo : EIATTR_PARAM_CBANK
	.align		4
        /*000c*/ 	.byte	0x04, 0x0a
        /*000e*/ 	.short	(.L_434 - .L_433)
	.align		4
.L_433:
        /*0010*/ 	.word	index@(.nv.constant0._ZN5flash44flash_bwd_dq_dk_dv_loop_seqk_parallel_kernelI23Flash_bwd_kernel_traitsILi256ELi64ELi64ELi8ELi4ELi2ELi2ELb0ELb1EN7cutlass6half_tE19Flash_kernel_traitsILi256ELi64ELi64ELi8ES3_EELb0ELb1ELb0ELb0ELb0ELb1ELb1EEEvNS_16Flash_bwd_paramsE)
        /*0014*/ 	.short	0x0160
        /*0016*/ 	.short	0x0280


	//----- nvinfo : EIATTR_CBANK_PARAM_SIZE
	.align		4
.L_434:
        /*0018*/ 	.byte	0x03, 0x19
        /*001a*/ 	.short	0x0280


	//----- nvinfo : EIATTR_KPARAM_INFO
	.align		4
        /*001c*/ 	.byte	0x04, 0x17
        /*001e*/ 	.short	(.L_436 - .L_435)
.L_435:
        /*0020*/ 	.word	0x00000000
        /*0024*/ 	.short	0x0000
        /*0026*/ 	.short	0x0000
        /*0028*/ 	.byte	0x00, 0xf0, 0x01, 0x0a


	//----- nvinfo : EIATTR_MAXREG_COUNT
	.align		4
.L_436:
        /*002c*/ 	.byte	0x03, 0x1b
        /*002e*/ 	.short	0x00ff


	//----- nvinfo : EIATTR_NUM_BARRIERS
	.align		4
        /*0030*/ 	.byte	0x02, 0x4c
        /*0032*/ 	.byte	0x01
	.zero		1


	//----- nvinfo : EIATTR_MERCURY_ISA_VERSION
	.align		4
        /*0034*/ 	.byte	0x03, 0x5f
        /*0036*/ 	.short	0x0000


	//----- nvinfo : EIATTR_EXIT_INSTR_OFFSETS
	.align		4
        /*0038*/ 	.byte	0x04, 0x1c
        /*003a*/ 	.short	(.L_438 - .L_437)


	//   ....[0]....
.L_437:
        /*003c*/ 	.word	0x00000090


	//   ....[1]....
        /*0040*/ 	.word	0x00008a80


	//----- nvinfo : EIATTR_CTAIDZ_USED
	.align		4
.L_438:
        /*0044*/ 	.byte	0x01, 0x04
	.zero		2


	//----- nvinfo : EIATTR_CRS_STACK_SIZE
	.align		4
        /*0048*/ 	.byte	0x04, 0x1e
        /*004a*/ 	.short	(.L_440 - .L_439)
.L_439:
        /*004c*/ 	.word	0x00000000
.L_440:


//--------------------- .nv.info._ZN5flash44flash_bwd_dq_dk_dv_loop_seqk_parallel_kernelI23Flash_bwd_kernel_traitsILi256ELi64ELi64ELi8ELi4ELi2ELi2ELb0ELb1EN7cutlass6half_tE19Flash_kernel_traitsILi256ELi64ELi64ELi8ES3_EELb1ELb1ELb0ELb1ELb0ELb0ELb0EEEvNS_16Flash_bwd_paramsE --------------------------
	.section	.nv.info._ZN5flash44flash_bwd_dq_dk_dv_loop_seqk_parallel_kernelI23Flash_bwd_kernel_traitsILi256ELi64ELi64ELi8ELi4ELi2ELi2ELb0ELb1EN7cutlass6half_tE19Flash_kernel_traitsILi256ELi64ELi64ELi8ES3_EELb1ELb1ELb0ELb1ELb0ELb0ELb0EEEvNS_16Flash_bwd_paramsE,"",@"SHT_CUDA_INFO"
	.sectionflags	@""
	.align	4


	//----- nvinfo : EIATTR_CUDA_API_VERSION
	.align		4
        /*0000*/ 	.byte	0x04, 0x37
        /*0002*/ 	.short	(.L_442 - .L_441)
.L_441:
        /*0004*/ 	.word	0x00000082


	//----- nvinfo : EIATTR_SW2861232_WAR
	.align		4
.L_442:
        /*0008*/ 	.byte	0x01, 0x35
	.zero		2


	//----- nvinfo : EIATTR_PARAM_CBANK
	.align		4
        /*000c*/ 	.byte	0x04, 0x0a
        /*000e*/ 	.short	(.L_444 - .L_443)
	.align		4
.L_443:
        /*0010*/ 	.word	index@(.nv.constant0._ZN5flash44flash_bwd_dq_dk_dv_loop_seqk_parallel_kernelI23Flash_bwd_kernel_traitsILi256ELi64ELi64ELi8ELi4ELi2ELi2ELb0ELb1EN7cutlass6half_tE19Flash_kernel_traitsILi256ELi64ELi64ELi8ES3_EELb1ELb1ELb0ELb1ELb0ELb0ELb0EEEvNS_16Flash_bwd_paramsE)
        /*0014*/ 	.short	0x0160
        /*0016*/ 	.short	0x0280


	//----- nvinfo : EIATTR_CBANK_PARAM_SIZE
	.align		4
.L_444:
        /*0018*/ 	.byte	0x03, 0x19
        /*001a*/ 	.short	0x0280


	//----- nvinfo : EIATTR_KPARAM_INFO
	.align		4
        /*001c*/ 	.byte	0x04, 0x17
        /*001e*/ 	.short	(.L_446 - .L_445)
.L_445:
        /*0020*/ 	.word	0x00000000
        /*0024*/ 	.short	0x0000
        /*0026*/ 	.short	0x0000
        /*0028*/ 	.byte	0x00, 0xf0, 0x01, 0x0a


	//----- nvinfo : EIATTR_MAXREG_COUNT
	.align		4
.L_446:
        /*002c*/ 	.byte	0x03, 0x1b
        /*002e*/ 	.short	0x00ff


	//----- nvinfo : EIATTR_NUM_BARRIERS
	.align		4
        /*0030*/ 	.byte	0x02, 0x4c
        /*0032*/ 	.byte	0x01
	.zero		1


	//----- nvinfo : EIATTR_ANNOTATIONS
	.align		4
        /*0034*/ 	.byte	0x04, 0x55
        /*0036*/ 	.short	(.L_448 - .L_447)


	//   ....[0]....
.L_447:
        /* <DEDUP_REMOVED lines=17> */


	//----- nvinfo : EIATTR_MERCURY_ISA_VERSION
	.align		4
.L_448:
        /*0138*/ 	.byte	0x03, 0x5f
        /*013a*/ 	.short	0x0000


	//----- nvinfo : EIATTR_EXIT_INSTR_OFFSETS
	.align		4
        /*013c*/ 	.byte	0x04, 0x1c
        /*013e*/ 	.short	(.L_450 - .L_449)


	//   ....[0]....
.L_449:
        /*0140*/ 	.word	0x000000a0


	//   ....[1]....
        /*0144*/ 	.word	0x0000b0d0


	//----- nvinfo : EIATTR_CTAIDZ_USED
	.align		4
.L_450:
        /*0148*/ 	.byte	0x01, 0x04
	.zero		2


	//----- nvinfo : EIATTR_CRS_STACK_SIZE
	.align		4
        /*014c*/ 	.byte	0x04, 0x1e
        /*014e*/ 	.short	(.L_452 - .L_451)
.L_451:
        /*0150*/ 	.word	0x00000000
.L_452:


//--------------------- .nv.info._ZN5flash44flash_bwd_dq_dk_dv_loop_seqk_parallel_kernelI23Flash_bwd_kernel_traitsILi256ELi64ELi64ELi8ELi4ELi2ELi2ELb0ELb1EN7cutlass6half_tE19Flash_kernel_traitsILi256ELi64ELi64ELi8ES3_EELb0ELb1ELb0ELb1ELb0ELb0ELb1EEEvNS_16Flash_bwd_paramsE --------------------------
	.section	.nv.info._ZN5flash44flash_bwd_dq_dk_dv_loop_seqk_parallel_kernelI23Flash_bwd_kernel_traitsILi256ELi64ELi64ELi8ELi4ELi2ELi2ELb0ELb1EN7cutlass6half_tE19Flash_kernel_traitsILi256ELi64ELi64ELi8ES3_EELb0ELb1ELb0ELb1ELb0ELb0ELb1EEEvNS_16Flash_bwd_paramsE,"",@"SHT_CUDA_INFO"
	.sectionflags	@""
	.align	4


	//----- nvinfo : EIATTR_CUDA_API_VERSION
	.align		4
        /*0000*/ 	.byte	0x04, 0x37
        /*0002*/ 	.short	(.L_454 - .L_453)
.L_453:
        /*0004*/ 	.word	0x00000082


	//----- nvinfo : EIATTR_SW2861232_WAR
	.align		4
.L_454:
        /*0008*/ 	.byte	0x01, 0x35
	.zero		2


	//----- nvinfo : EIATTR_PARAM_CBANK
	.align		4
        /*000c*/ 	.byte	0x04, 0x0a
        /*000e*/ 	.short	(.L_456 - .L_455)
	.align		4
.L_455:
        /*0010*/ 	.word	index@(.nv.constant0._ZN5flash44flash_bwd_dq_dk_dv_loop_seqk_parallel_kernelI23Flash_bwd_kernel_traitsILi256ELi64ELi64ELi8ELi4ELi2ELi2ELb0ELb1EN7cutlass6half_tE19Flash_kernel_traitsILi256ELi64ELi64ELi8ES3_EELb0ELb1ELb0ELb1ELb0ELb0ELb1EEEvNS_16Flash_bwd_paramsE)
        /*0014*/ 	.short	0x0160
        /*0016*/ 	.short	0x0280


	//----- nvinfo : EIATTR_CBANK_PARAM_SIZE
	.align		4
.L_456:
        /*0018*/ 	.byte	0x03, 0x19
        /*001a*/ 	.short	0x0280


	//----- nvinfo : EIATTR_KPARAM_INFO
	.align		4
        /*001c*/ 	.byte	0x04, 0x17
        /*001e*/ 	.short	(.L_458 - .L_457)
.L_457:
        /*0020*/ 	.word	0x00000000
        /*0024*/ 	.short	0x0000
        /*0026*/ 	.short	0x0000
        /*0028*/ 	.byte	0x00, 0xf0, 0x01, 0x0a


	//----- nvinfo : EIATTR_MAXREG_COUNT
	.align		4
.L_458:
        /*002c*/ 	.byte	0x03, 0x1b
        /*002e*/ 	.short	0x00ff


	//----- nvinfo : EIATTR_NUM_BARRIERS
	.align		4
        /*0030*/ 	.byte	0x02, 0x4c
        /*0032*/ 	.byte	0x01
	.zero		1


	//----- nvinfo : EIATTR_ANNOTATIONS
	.align		4
        /*0034*/ 	.byte	0x04, 0x55
        /*0036*/ 	.short	(.L_460 - .L_459)


	//   ....[0]....
.L_459:
        /* <DEDUP_REMOVED lines=17> */


	//----- nvinfo : EIATTR_MERCURY_ISA_VERSION
	.align		4
.L_460:
        /*0138*/ 	.byte	0x03, 0x5f
        /*013a*/ 	.short	0x0000


	//----- nvinfo : EIATTR_EXIT_INSTR_OFFSETS
	.align		4
        /*013c*/ 	.byte	0x04, 0x1c
        /*013e*/ 	.short	(.L_462 - .L_461)


	//   ....[0]....
.L_461:
        /*0140*/ 	.word	0x000000a0


	//   ....[1]....
        /*0144*/ 	.word	0x0000a900


	//----- nvinfo : EIATTR_CTAIDZ_USED
	.align		4
.L_462:
        /*0148*/ 	.byte	0x01, 0x04
	.zero		2


	//----- nvinfo : EIATTR_CRS_STACK_SIZE
	.align		4
        /*014c*/ 	.byte	0x04, 0x1e
        /*014e*/ 	.short	(.L_464 - .L_463)
.L_463:
        /*0150*/ 	.word	0x00000000
.L_464:


//--------------------- .nv.info._ZN5flash25flash_bwd_dot_do_o_kernelILb0E23Flash_bwd_kernel_traitsILi256ELi64ELi64ELi8ELi4ELi2ELi2ELb0ELb1EN7cutlass6half_tE19Flash_kernel_traitsILi256ELi64ELi64ELi8ES3_EEEEvNS_16Flash_bwd_paramsE --------------------------
	.section	.nv.info._ZN5flash25flash_bwd_dot_do_o_kernelILb0E23Flash_bwd_kernel_traitsILi256ELi64ELi64ELi8ELi4ELi2ELi2ELb0ELb1EN7cutlass6half_tE19Flash_kernel_traitsILi256ELi64ELi64ELi8ES3_EEEEvNS_16Flash_bwd_paramsE,"",@"SHT_CUDA_INFO"
	.sectionflags	@""
	.align	4


	//----- nvinfo : EIATTR_CUDA_API_VERSION
	.align		4
        /*0000*/ 	.byte	0x04, 0x37
        /*0002*/ 	.short	(.L_466 - .L_465)
.L_465:
        /*0004*/ 	.word	0x00000082


	//----- nvinfo : EIATTR_SW2861232_WAR
	.align		4
.L_466:
        /*0008*/ 	.byte	0x01, 0x35
	.zero		2


	//----- nvinfo : EIATTR_PARAM_CBANK
	.align		4
        /*000c*/ 	.byte	0x04, 0x0a
        /*000e*/ 	.short	(.L_468 - .L_467)
	.align		4
.L_467:
        /*0010*/ 	.word	index@(.nv.constant0._ZN5flash25flash_bwd_dot_do_o_kernelILb0E23Flash_bwd_kernel_traitsILi256ELi64ELi64ELi8ELi4ELi2ELi2ELb0ELb1EN7cutlass6half_tE19Flash_kernel_traitsILi256ELi64ELi64ELi8ES3_EEEEvNS_16Flash_bwd_paramsE)
        /*0014*/ 	.short	0x0160
        /*0016*/ 	.short	0x0280


	//----- nvinfo : EIATTR_CBANK_PARAM_SIZE
	.align		4
.L_468:
        /*0018*/ 	.byte	0x03, 0x19
        /*001a*/ 	.short	0x0280


	//----- nvinfo : EIATTR_KPARAM_INFO
	.align		4
        /*001c*/ 	.byte	0x04, 0x17
        /*001e*/ 	.short	(.L_470 - .L_469)
.L_469:
        /*0020*/ 	.word	0x00000000
        /*0024*/ 	.short	0x0000
        /*0026*/ 	.short	0x0000
        /*0028*/ 	.byte	0x00, 0xf0, 0x01, 0x0a


	//----- nvinfo : EIATTR_MAXREG_COUNT
	.align		4
.L_470:
        /*002c*/ 	.byte	0x03, 0x1b
        /*002e*/ 	.short	0x00ff


	//----- nvinfo : EIATTR_MERCURY_ISA_VERSION
	.align		4
        /*0030*/ 	.byte	0x03, 0x5f
        /*0032*/ 	.short	0x0000


	//----- nvinfo : EIATTR_COOP_GROUP_MASK_REGIDS
	.align		4
        /*0034*/ 	.byte	0x04, 0x29
        /*0036*/ 	.short	(.L_472 - .L_471)


	//   ....[0]....
.L_471:
        /*0038*/ 	.word	0xffffffff


	//   ....[1]....
        /*003c*/ 	.word	0xffffffff


	//   ....[2]....
        /*0040*/ 	.word	0xffffffff


	//   ....[3]....
        /*0044*/ 	.word	0xffffffff


	//   ....[4]....
        /*0048*/ 	.word	0xffffffff


	//   ....[5]....
        /*004c*/ 	.word	0xffffffff


	//----- nvinfo : EIATTR_COOP_GROUP_INSTR_OFFSETS
	.align		4
.L_472:
        /*0050*/ 	.byte	0x04, 0x28
        /*0052*/ 	.short	(.L_474 - .L_473)


	//   ....[0]....
.L_473:
        /*0054*/ 	.word	0x00001a80


	//   ....[1]....
        /*0058*/ 	.word	0x00001af0


	//   ....[2]....
        /*005c*/ 	.word	0x00001b10


	//   ....[3]....
        /*0060*/ 	.word	0x00001b30


	//   ....[4]....
        /*0064*/ 	.word	0x00001b60


	//   ....[5]....
        /*0068*/ 	.word	0x00001b90


	//----- nvinfo : EIATTR_EXIT_INSTR_OFFSETS
	.align		4
.L_474:
        /*006c*/ 	.byte	0x04, 0x1c
        /*006e*/ 	.short	(.L_476 - .L_475)


	//   ....[0]....
.L_475:
        /*0070*/ 	.word	0x000000f0


	//   ....[1]....
        /*0074*/ 	.word	0x00001be0


	//   ....[2]....
        /*0078*/ 	.word	0x00001c10


	//----- nvinfo : EIATTR_CTAIDZ_USED
	.align		4
.L_476:
        /*007c*/ 	.byte	0x01, 0x04
	.zero		2


	//----- nvinfo : EIATTR_CRS_STACK_SIZE
	.align		4
        /*0080*/ 	.byte	0x04, 0x1e
        /*0082*/ 	.short	(.L_478 - .L_477)
.L_477:
        /*0084*/ 	.word	0x00000000
.L_478:


//--------------------- .nv.info._ZN5flash25flash_bwd_dot_do_o_kernelILb1E23Flash_bwd_kernel_traitsILi256ELi64ELi64ELi8ELi4ELi2ELi2ELb0ELb1EN7cutlass6half_tE19Flash_kernel_traitsILi256ELi64ELi64ELi8ES3_EEEEvNS_16Flash_bwd_paramsE --------------------------
	.section	.nv.info._ZN5flash25flash_bwd_dot_do_o_kernelILb1E23Flash_bwd_kernel_traitsILi256ELi64ELi64ELi8ELi4ELi2ELi2ELb0ELb1EN7cutlass6half_tE19Flash_kernel_traitsILi256ELi64ELi64ELi8ES3_EEEEvNS_16Flash_bwd_paramsE,"",@"SHT_CUDA_INFO"
	.sectionflags	@""
	.align	4


	//----- nvinfo : EIATTR_CUDA_API_VERSION
	.align		4
        /*0000*/ 	.byte	0x04, 0x37
        /*0002*/ 	.short	(.L_480 - .L_479)
.L_479:
        /*0004*/ 	.word	0x00000082


	//----- nvinfo : EIATTR_SW2861232_WAR
	.align		4
.L_480:
        /*0008*/ 	.byte	0x01, 0x35
	.zero		2


	//----- nvinfo : EIATTR_PARAM_CBANK
	.align		4
        /*000c*/ 	.byte	0x04, 0x0a
        /*000e*/ 	.short	(.L_482 - .L_481)
	.align		4
.L_481:
        /*0010*/ 	.word	index@(.nv.constant0._ZN5flash25flash_bwd_dot_do_o_kernelILb1E23Flash_bwd_kernel_traitsILi256ELi64ELi64ELi8ELi4ELi2ELi2ELb0ELb1EN7cutlass6half_tE19Flash_kernel_traitsILi256ELi64ELi64ELi8ES3_EEEEvNS_16Flash_bwd_paramsE)
        /*0014*/ 	.short	0x0160
        /*0016*/ 	.short	0x0280


	//----- nvinfo : EIATTR_CBANK_PARAM_SIZE
	.align		4
.L_482:
        /*0018*/ 	.byte	0x03, 0x19
        /*001a*/ 	.short	0x0280


	//----- nvinfo : EIATTR_KPARAM_INFO
	.align		4
        /*001c*/ 	.byte	0x04, 0x17
        /*001e*/ 	.short	(.L_484 - .L_483)
.L_483:
        /*0020*/ 	.word	0x00000000
        /*0024*/ 	.short	0x0000
        /*0026*/ 	.short	0x0000
        /*0028*/ 	.byte	0x00, 0xf0, 0x01, 0x0a


	//----- nvinfo : EIATTR_MAXREG_COUNT
	.align		4
.L_484:
        /*002c*/ 	.byte	0x03, 0x1b
        /*002e*/ 	.short	0x00ff


	//----- nvinfo : EIATTR_MERCURY_ISA_VERSION
	.align		4
        /*0030*/ 	.byte	0x03, 0x5f
        /*0032*/ 	.short	0x0000


	//----- nvinfo : EIATTR_COOP_GROUP_MASK_REGIDS
	.align		4
        /*0034*/ 	.byte	0x04, 0x29
        /*0036*/ 	.short	(.L_486 - .L_485)


	//   ....[0]....
.L_485:
        /*0038*/ 	.word	0xffffffff


	//   ....[1]....
        /*003c*/ 	.word	0xffffffff


	//   ....[2]....
        /*0040*/ 	.word	0xffffffff


	//   ....[3]....
        /*0044*/ 	.word	0xffffffff


	//   ....[4]....
        /*0048*/ 	.word	0xffffffff


	//   ....[5]....
        /*004c*/ 	.word	0xffffffff


	//----- nvinfo : EIATTR_COOP_GROUP_INSTR_OFFSETS
	.align		4
.L_486:
        /*0050*/ 	.byte	0x04, 0x28
        /*0052*/ 	.short	(.L_488 - .L_487)


	//   ....[0]....
.L_487:
        /*0054*/ 	.word	0x00001d30


	//   ....[1]....
        /*0058*/ 	.word	0x00001d50


	//   ....[2]....
        /*005c*/ 	.word	0x00001db0


	//   ....[3]....
        /*0060*/ 	.word	0x00001dc0


	//   ....[4]....
        /*0064*/ 	.word	0x00001e10


	//   ....[5]....
        /*0068*/ 	.word	0x00001e30


	//----- nvinfo : EIATTR_EXIT_INSTR_OFFSETS
	.align		4
.L_488:
        /*006c*/ 	.byte	0x04, 0x1c
        /*006e*/ 	.short	(.L_490 - .L_489)


	//   ....[0]....
.L_489:
        /*0070*/ 	.word	0x000000f0


	//   ....[1]....
        /*0074*/ 	.word	0x00001fe0


	//----- nvinfo : EIATTR_CTAIDZ_USED
	.align		4
.L_490:
        /*0078*/ 	.byte	0x01, 0x04
	.zero		2


	//----- nvinfo : EIATTR_CRS_STACK_SIZE
	.align		4
        /*007c*/ 	.byte	0x04, 0x1e
        /*007e*/ 	.short	(.L_492 - .L_491)
.L_491:
        /*0080*/ 	.word	0x00000000
.L_492:


//--------------------- .nv.info._ZN5flash27flash_bwd_convert_dq_kernelI23Flash_bwd_kernel_traitsILi256ELi64ELi64ELi8ELi4ELi2ELi2ELb0ELb0EN7cutlass6half_tE19Flash_kernel_traitsILi256ELi64ELi64ELi8ES3_EEEEvNS_16Flash_bwd_paramsEi --------------------------
	.section	.nv.info._ZN5flash27flash_bwd_convert_dq_kernelI23Flash_bwd_kernel_traitsILi256ELi64ELi64ELi8ELi4ELi2ELi2ELb0ELb0EN7cutlass6half_tE19Flash_kernel_traitsILi256ELi64ELi64ELi8ES3_EEEEvNS_16Flash_bwd_paramsEi,"",@"SHT_CUDA_INFO"
	.sectionflags	@""
	.align	4


	//----- nvinfo : EIATTR_CUDA_API_VERSION
	.align		4
        /*0000*/ 	.byte	0x04, 0x37
        /*0002*/ 	.short	(.L_494 - .L_493)
.L_493:
        /*0004*/ 	.word	0x00000082


	//----- nvinfo : EIATTR_SW2861232_WAR
	.align		4
.L_494:
        /*0008*/ 	.byte	0x01, 0x35
	.zero		2


	//----- nvinfo : EIATTR_PARAM_CBANK
	.align		4
        /*000c*/ 	.byte	0x04, 0x0a
        /*000e*/ 	.short	(.L_496 - .L_495)
	.align		4
.L_495:
        /*0010*/ 	.word	index@(.nv.constant0._ZN5flash27flash_bwd_convert_dq_kernelI23Flash_bwd_kernel_traitsILi256ELi64ELi64ELi8ELi4ELi2ELi2ELb0ELb0EN7cutlass6half_tE19Flash_kernel_traitsILi256ELi64ELi64ELi8ES3_EEEEvNS_16Flash_bwd_paramsEi)
        /*0014*/ 	.short	0x0160
        /*0016*/ 	.short	0x0284


	//----- nvinfo : EIATTR_CBANK_PARAM_SIZE
	.align		4
.L_496:
        /*0018*/ 	.byte	0x03, 0x19
        /*001a*/ 	.short	0x0284


	//----- nvinfo : EIATTR_KPARAM_INFO
	.align		4
        /*001c*/ 	.byte	0x04, 0x17
        /*001e*/ 	.short	(.L_498 - .L_497)
.L_497:
        /*0020*/ 	.word	0x00000000
        /*0024*/ 	.short	0x0001
        /*0026*/ 	.short	0x0280
        /*0028*/ 	.byte	0x00, 0xf0, 0x11, 0x00


	//----- nvinfo : EIATTR_KPARAM_INFO
	.align		4
.L_498:
        /*002c*/ 	.byte	0x04, 0x17
        /*002e*/ 	.short	(.L_500 - .L_499)
.L_499:
        /*0030*/ 	.word	0x00000000
        /*0034*/ 	.short	0x0000
        /*0036*/ 	.short	0x0000
        /*0038*/ 	.byte	0x00, 0xf0, 0x01, 0x0a


	//----- nvinfo : EIATTR_MAXREG_COUNT
	.align		4
.L_500:
        /*003c*/ 	.byte	0x03, 0x1b
        /*003e*/ 	.short	0x00ff


	//----- nvinfo : EIATTR_NUM_BARRIERS
	.align		4
        /*0040*/ 	.byte	0x02, 0x4c
        /*0042*/ 	.byte	0x01
	.zero		1


	//----- nvinfo : EIATTR_MERCURY_ISA_VERSION
	.align		4
        /*0044*/ 	.byte	0x03, 0x5f
        /*0046*/ 	.short	0x0000


	//----- nvinfo : EIATTR_EXIT_INSTR_OFFSETS
	.align		4
        /*0048*/ 	.byte	0x04, 0x1c
        /*004a*/ 	.short	(.L_502 - .L_501)


	//   ....[0]....
.L_501:
        /*004c*/ 	.word	0x00000170


	//   ....[1]....
        /*0050*/ 	.word	0x000021b0


	//   ....[2]....
        /*0054*/ 	.word	0x000022d0


	//   ....[3]....
        /*0058*/ 	.word	0x000022f0


	//----- nvinfo : EIATTR_CTAIDZ_USED
	.align		4
.L_502:
        /*005c*/ 	.byte	0x01, 0x04
	.zero		2


	//----- nvinfo : EIATTR_CRS_STACK_SIZE
	.align		4
        /*0060*/ 	.byte	0x04, 0x1e
        /*0062*/ 	.short	(.L_504 - .L_503)
.L_503:
        /*0064*/ 	.word	0x00000000
.L_504:


//--------------------- .nv.info._ZN5flash44flash_bwd_dq_dk_dv_loop_seqk_parallel_kernelI23Flash_bwd_kernel_traitsILi256ELi64ELi64ELi8ELi4ELi2ELi2ELb0ELb0EN7cutlass6half_tE19Flash_kernel_traitsILi256ELi64ELi64ELi8ES3_EELb1ELb1ELb0ELb0ELb0ELb0ELb0EEEvNS_16Flash_bwd_paramsE --------------------------
	.section	.nv.info._ZN5flash44flash_bwd_dq_dk_dv_loop_seqk_parallel_kernelI23Flash_bwd_kernel_traitsILi256ELi64ELi64ELi8ELi4ELi2ELi2ELb0ELb0EN7cutlass6half_tE19Flash_kernel_traitsILi256ELi64ELi64ELi8ES3_EELb1ELb1ELb0ELb0ELb0ELb0ELb0EEEvNS_16Flash_bwd_paramsE,"",@"SHT_CUDA_INFO"
	.sectionflags	@""
	.align	4


	//----- nvinfo : EIATTR_CUDA_API_VERSION
	.align		4
        /*0000*/ 	.byte	0x04, 0x37
        /*0002*/ 	.short	(.L_506 - .L_505)
.L_505:
        /*0004*/ 	.word	0x00000082


	//----- nvinfo : EIATTR_SW2861232_WAR
	.align		4
.L_506:
        /*0008*/ 	.byte	0x01, 0x35
	.zero		2


	//----- nvinfo : EIATTR_PARAM_CBANK
	.align		4
        /*000c*/ 	.byte	0x04, 0x0a
        /*000e*/ 	.short	(.L_508 - .L_507)
	.align		4
.L_507:
        /*0010*/ 	.word	index@(.nv.constant0._ZN5flash44flash_bwd_dq_dk_dv_loop_seqk_parallel_kernelI23Flash_bwd_kernel_traitsILi256ELi64ELi64ELi8ELi4ELi2ELi2ELb0ELb0EN7cutlass6half_tE19Flash_kernel_traitsILi256ELi64ELi64ELi8ES3_EELb1ELb1ELb0ELb0ELb0ELb0ELb0EEEvNS_16Flash_bwd_paramsE)
        /*0014*/ 	.short	0x0160
        /*0016*/ 	.short	0x0280


	//----- nvinfo : EIATTR_CBANK_PARAM_SIZE
	.align		4
.L_508:
        /*0018*/ 	.byte	0x03, 0x19
        /*001a*/ 	.short	0x0280


	//----- nvinfo : EIATTR_KPARAM_INFO
	.align		4
        /*001c*/ 	.byte	0x04, 0x17
        /*001e*/ 	.short	(.L_510 - .L_509)
.L_509:
        /*0020*/ 	.word	0x00000000
        /*0024*/ 	.short	0x0000
        /*0026*/ 	.short	0x0000
        /*0028*/ 	.byte	0x00, 0xf0, 0x01, 0x0a


	//----- nvinfo : EIATTR_MAXREG_COUNT
	.align		4
.L_510:
        /*002c*/ 	.byte	0x03, 0x1b
        /*002e*/ 	.short	0x00ff


	//----- nvinfo : EIATTR_NUM_BARRIERS
	.align		4
        /*0030*/ 	.byte	0x02, 0x4c
        /*0032*/ 	.byte	0x01
	.zero		1


	//----- nvinfo : EIATTR_ANNOTATIONS
	.align		4
        /*0034*/ 	.byte	0x04, 0x55
        /*0036*/ 	.short	(.L_512 - .L_511)


	//   ....[0]....
.L_511:
        /* <DEDUP_REMOVED lines=28> */


	//----- nvinfo : EIATTR_MERCURY_ISA_VERSION
	.align		4
.L_512:
        /*01e0*/ 	.byte	0x03, 0x5f
        /*01e2*/ 	.short	0x0000


	//----- nvinfo : EIATTR_EXIT_INSTR_OFFSETS
	.align		4
        /*01e4*/ 	.byte	0x04, 0x1c
        /*01e6*/ 	.short	(.L_514 - .L_513)


	//   ....[0]....
.L_513:
        /*01e8*/ 	.word	0x000000a0


	//   ....[1]....
        /*01ec*/ 	.word	0x0000be70


	//----- nvinfo : EIATTR_CTAIDZ_USED
	.align		4
.L_514:
        /*01f0*/ 	.byte	0x01, 0x04
	.zero		2


	//----- nvinfo : EIATTR_CRS_STACK_SIZE
	.align		4
        /*01f4*/ 	.byte	0x04, 0x1e
        /*01f6*/ 	.short	(.L_516 - .L_515)
.L_515:
        /*01f8*/ 	.word	0x00000000
.L_516:


//--------------------- .nv.info._ZN5flash44flash_bwd_dq_dk_dv_loop_seqk_parallel_kernelI23Flash_bwd_kernel_traitsILi256ELi64ELi64ELi8ELi4ELi2ELi2ELb0ELb0EN7cutlass6half_tE19Flash_kernel_traitsILi256ELi64ELi64ELi8ES3_EELb0ELb1ELb0ELb0ELb0ELb0ELb1EEEvNS_16Flash_bwd_paramsE --------------------------
	.section	.nv.info._ZN5flash44flash_bwd_dq_dk_dv_loop_seqk_parallel_kernelI23Flash_bwd_kernel_traitsILi256ELi64ELi64ELi8ELi4ELi2ELi2ELb0ELb0EN7cutlass6half_tE19Flash_kernel_traitsILi256ELi64ELi64ELi8ES3_EELb0ELb1ELb0ELb0ELb0ELb0ELb1EEEvNS_16Flash_bwd_paramsE,"",@"SHT_CUDA_INFO"
	.sectionflags	@""
	.align	4


	//----- nvinfo : EIATTR_CUDA_API_VERSION
	.align		4
        /*0000*/ 	.byte	0x04, 0x37
        /*0002*/ 	.short	(.L_518 - .L_517)
.L_517:
        /*0004*/ 	.word	0x00000082


	//----- nvinfo : EIATTR_SW2861232_WAR
	.align		4
.L_518:
        /*0008*/ 	.byte	0x01, 0x35
	.zero		2


	//----- nvinfo : EIATTR_PARAM_CBANK
	.align		4
        /*000c*/ 	.byte	0x04, 0x0a
        /*000e*/ 	.short	(.L_520 - .L_519)
	.align		4
.L_519:
        /*0010*/ 	.word	index@(.nv.constant0._ZN5flash44flash_bwd_dq_dk_dv_loop_seqk_parallel_kernelI23Flash_bwd_kernel_traitsILi256ELi64ELi64ELi8ELi4ELi2ELi2ELb0ELb0EN7cutlass6half_tE19Flash_kernel_traitsILi256ELi64ELi64ELi8ES3_EELb0ELb1ELb0ELb0ELb0ELb0ELb1EEEvNS_16Flash_bwd_paramsE)
        /*0014*/ 	.short	0x0160
        /*0016*/ 	.short	0x0280


	//----- nvinfo : EIATTR_CBANK_PARAM_SIZE
	.align		4
.L_520:
        /*0018*/ 	.byte	0x03, 0x19
        /*001a*/ 	.short	0x0280


	//----- nvinfo : EIATTR_KPARAM_INFO
	.align		4
        /*001c*/ 	.byte	0x04, 0x17
        /*001e*/ 	.short	(.L_522 - .L_521)
.L_521:
        /*0020*/ 	.word	0x00000000
        /*0024*/ 	.short	0x0000
        /*0026*/ 	.short	0x0000
        /*0028*/ 	.byte	0x00, 0xf0, 0x01, 0x0a


	//----- nvinfo : EIATTR_MAXREG_COUNT
	.align		4
.L_522:
        /*002c*/ 	.byte	0x03, 0x1b
        /*002e*/ 	.short	0x00ff


	//----- nvinfo : EIATTR_NUM_BARRIERS
	.align		4
        /*0030*/ 	.byte	0x02, 0x4c
        /*0032*/ 	.byte	0x01
	.zero		1


	//----- nvinfo : EIATTR_ANNOTATIONS
	.align		4
        /*0034*/ 	.byte	0x04, 0x55
        /*0036*/ 	.short	(.L_524 - .L_523)


	//   ....[0]....
.L_523:
        /* <DEDUP_REMOVED lines=28> */


	//----- nvinfo : EIATTR_MERCURY_ISA_VERSION
	.align		4
.L_524:
        /*01e0*/ 	.byte	0x03, 0x5f
        /*01e2*/ 	.short	0x0000


	//----- nvinfo : EIATTR_EXIT_INSTR_OFFSETS
	.align		4
        /*01e4*/ 	.byte	0x04, 0x1c
        /*01e6*/ 	.short	(.L_526 - .L_525)


	//   ....[0]....
.L_525:
        /*01e8*/ 	.word	0x000000a0


	//   ....[1]....
        /*01ec*/ 	.word	0x0000b6f0


	//----- nvinfo : EIATTR_CTAIDZ_USED
	.align		4
.L_526:
        /*01f0*/ 	.byte	0x01, 0x04
	.zero		2


	//----- nvinfo : EIATTR_CRS_STACK_SIZE
	.align		4
        /*01f4*/ 	.byte	0x04, 0x1e
        /*01f6*/ 	.short	(.L_528 - .L_527)
.L_527:
        /*01f8*/ 	.word	0x00000000
.L_528:


//--------------------- .nv.info._ZN5flash44flash_bwd_dq_dk_dv_loop_seqk_parallel_kernelI23Flash_bwd_kernel_traitsILi256ELi64ELi64ELi8ELi4ELi2ELi2ELb0ELb0EN7cutlass6half_tE19Flash_kernel_traitsILi256ELi64ELi64ELi8ES3_EELb1ELb1ELb0ELb0ELb0ELb1ELb0EEEvNS_16Flash_bwd_paramsE --------------------------
	.section	.nv.info._ZN5flash44flash_bwd_dq_dk_dv_loop_seqk_parallel_kernelI23Flash_bwd_kernel_traitsILi256ELi64ELi64ELi8ELi4ELi2ELi2ELb0ELb0EN7cutlass6half_tE19Flash_kernel_traitsILi256ELi64ELi64ELi8ES3_EELb1ELb1ELb0ELb0ELb0ELb1ELb0EEEvNS_16Flash_bwd_paramsE,"",@"SHT_CUDA_INFO"
	.sectionflags	@""
	.align	4


	//----- nvinfo : EIATTR_CUDA_API_VERSION
	.align		4
        /*0000*/ 	.byte	0x04, 0x37
        /*0002*/ 	.short	(.L_530 - .L_529)
.L_529:
        /*0004*/ 	.word	0x00000082


	//----- nvinfo : EIATTR_SW2861232_WAR
	.align		4
.L_530:
        /*0008*/ 	.byte	0x01, 0x35
	.zero		2


	//----- nvinfo : EIATTR_PARAM_CBANK
	.align		4
        /*000c*/ 	.byte	0x04, 0x0a
        /*000e*/ 	.short	(.L_532 - .L_531)
	.align		4
.L_531:
        /*0010*/ 	.word	index@(.nv.constant0._ZN5flash44flash_bwd_dq_dk_dv_loop_seqk_parallel_kernelI23Flash_bwd_kernel_traitsILi256ELi64ELi64ELi8ELi4ELi2ELi2ELb0ELb0EN7cutlass6half_tE19Flash_kernel_traitsILi256ELi64ELi64ELi8ES3_EELb1ELb1ELb0ELb0ELb0ELb1ELb0EEEvNS_16Flash_bwd_paramsE)
        /*0014*/ 	.short	0x0160
        /*0016*/ 	.short	0x0280


	//----- nvinfo : EIATTR_CBANK_PARAM_SIZE
	.align		4
.L_532:
        /*0018*/ 	.byte	0x03, 0x19
        /*001a*/ 	.short	0x0280


	//----- nvinfo : EIATTR_KPARAM_INFO
	.align		4
        /*001c*/ 	.byte	0x04, 0x17
        /*001e*/ 	.short	(.L_534 - .L_533)
.L_533:
        /*0020*/ 	.word	0x00000000
        /*0024*/ 	.short	0x0000
        /*0026*/ 	.short	0x0000
        /*0028*/ 	.byte	0x00, 0xf0, 0x01, 0x0a


	//----- nvinfo : EIATTR_MAXREG_COUNT
	.align		4
.L_534:
        /*002c*/ 	.byte	0x03, 0x1b
        /*002e*/ 	.short	0x00ff


	//----- nvinfo : EIATTR_NUM_BARRIERS
	.align		4
        /*0030*/ 	.byte	0x02, 0x4c
        /*0032*/ 	.byte	0x01
	.zero		1


	//----- nvinfo : EIATTR_ANNOTATIONS
	.align		4
        /*0034*/ 	.byte	0x04, 0x55
        /*0036*/ 	.short	(.L_536 - .L_535)


	//   ....[0]....
.L_535:
        /* <DEDUP_REMOVED lines=23> */


	//----- nvinfo : EIATTR_MERCURY_ISA_VERSION
	.align		4
.L_536:
        /*0190*/ 	.byte	0x03, 0x5f
        /*0192*/ 	.short	0x0000


	//----- nvinfo : EIATTR_EXIT_INSTR_OFFSETS
	.align		4
        /*0194*/ 	.byte	0x04, 0x1c
        /*0196*/ 	.short	(.L_538 - .L_537)


	//   ....[0]....
.L_537:
        /*0198*/ 	.word	0x000000a0


	//   ....[1]....
        /*019c*/ 	.word	0x0000a0e0


	//----- nvinfo : EIATTR_CTAIDZ_USED
	.align		4
.L_538:
        /*01a0*/ 	.byte	0x01, 0x04
	.zero		2


	//----- nvinfo : EIATTR_CRS_STACK_SIZE
	.align		4
        /*01a4*/ 	.byte	0x04, 0x1e
        /*01a6*/ 	.short	(.L_540 - .L_539)
.L_539:
        /*01a8*/ 	.word	0x00000000
.L_540:


//--------------------- .nv.info._ZN5flash44flash_bwd_dq_dk_dv_loop_seqk_parallel_kernelI23Flash_bwd_kernel_traitsILi256ELi64ELi64ELi8ELi4ELi2ELi2ELb0ELb0EN7cutlass6half_tE19Flash_kernel_traitsILi256ELi64ELi64ELi8ES3_EELb0ELb1ELb0ELb0ELb0ELb1ELb1EEEvNS_16Flash_bwd_paramsE --------------------------
	.section	.nv.info._ZN5flash44flash_bwd_dq_dk_dv_loop_seqk_parallel_kernelI23Flash_bwd_kernel_traitsILi256ELi64ELi64ELi8ELi4ELi2ELi2ELb0ELb0EN7cutlass6half_tE19Flash_kernel_traitsILi256ELi64ELi64ELi8ES3_EELb0ELb1ELb0ELb0ELb0ELb1ELb1EEEvNS_16Flash_bwd_paramsE,"",@"SHT_CUDA_INFO"
	.sectionflags	@""
	.align	4


	//----- nvinfo : EIATTR_CUDA_API_VERSION
	.align		4
        /*0000*/ 	.byte	0x04, 0x37
        /*0002*/ 	.short	(.L_542 - .L_541)
.L_541:
        /*0004*/ 	.word	0x00000082


	//----- nvinfo : EIATTR_SW2861232_WAR
	.align		4
.L_542:
        /*0008*/ 	.byte	0x01, 0x35
	.zero		2


	//----- nvinfo : EIATTR_PARAM_CBANK
	.align		4
        /*000c*/ 	.byte	0x04, 0x0a
        /*000e*/ 	.short	(.L_544 - .L_543)
	.align		4
.L_543:
        /*0010*/ 	.word	index@(.nv.constant0._ZN5flash44flash_bwd_dq_dk_dv_loop_seqk_parallel_kernelI23Flash_bwd_kernel_traitsILi256ELi64ELi64ELi8ELi4ELi2ELi2ELb0ELb0EN7cutlass6half_tE19Flash_kernel_traitsILi256ELi64ELi64ELi8ES3_EELb0ELb1ELb0ELb0ELb0ELb1ELb1EEEvNS_16Flash_bwd_paramsE)
        /*0014*/ 	.short	0x0160
        /*0016*/ 	.short	0x0280


	//----- nvinfo : EIATTR_CBANK_PARAM_SIZE
	.align		4
.L_544:
        /*0018*/ 	.byte	0x03, 0x19
        /*001a*/ 	.short	0x0280


	//----- nvinfo : EIATTR_KPARAM_INFO
	.align		4
        /*001c*/ 	.byte	0x04, 0x17
        /*001e*/ 	.short	(.L_546 - .L_545)
.L_545:
        /*0020*/ 	.word	0x00000000
        /*0024*/ 	.short	0x0000
        /*0026*/ 	.short	0x0000
        /*0028*/ 	.byte	0x00, 0xf0, 0x01, 0x0a


	//----- nvinfo : EIATTR_MAXREG_COUNT
	.align		4
.L_546:
        /*002c*/ 	.byte	0x03, 0x1b
        /*002e*/ 	.short	0x00ff


	//----- nvinfo : EIATTR_NUM_BARRIERS
	.align		4
        /*0030*/ 	.byte	0x02, 0x4c
        /*0032*/ 	.byte	0x01
	.zero		1


	//----- nvinfo : EIATTR_ANNOTATIONS
	.align		4
        /*0034*/ 	.byte	0x04, 0x55
        /*0036*/ 	.short	(.L_548 - .L_547)


	//   ....[0]....
.L_547:
        /* <DEDUP_REMOVED lines=24> */


	//----- nvinfo : EIATTR_MERCURY_ISA_VERSION
	.align		4
.L_548:
        /*01a0*/ 	.byte	0x03, 0x5f
        /*01a2*/ 	.short	0x0000


	//----- nvinfo : EIATTR_EXIT_INSTR_OFFSETS
	.align		4
        /*01a4*/ 	.byte	0x04, 0x1c
        /*01a6*/ 	.short	(.L_550 - .L_549)


	//   ....[0]....
.L_549:
        /*01a8*/ 	.word	0x000000a0


	//   ....[1]....
        /*01ac*/ 	.word	0x00009900


	//----- nvinfo : EIATTR_CTAIDZ_USED
	.align		4
.L_550:
        /*01b0*/ 	.byte	0x01, 0x04
	.zero		2


	//----- nvinfo : EIATTR_CRS_STACK_SIZE
	.align		4
        /*01b4*/ 	.byte	0x04, 0x1e
        /*01b6*/ 	.short	(.L_552 - .L_551)
.L_551:
        /*01b8*/ 	.word	0x00000000
.L_552:


//--------------------- .nv.info._ZN5flash44flash_bwd_dq_dk_dv_loop_seqk_parallel_kernelI23Flash_bwd_kernel_traitsILi256ELi64ELi64ELi8ELi4ELi2ELi2ELb0ELb0EN7cutlass6half_tE19Flash_kernel_traitsILi256ELi64ELi64ELi8ES3_EELb1ELb1ELb0ELb1ELb0ELb0ELb0EEEvNS_16Flash_bwd_paramsE --------------------------
	.section	.nv.info._ZN5flash44flash_bwd_dq_dk_dv_loop_seqk_parallel_kernelI23Flash_bwd_kernel_traitsILi256ELi64ELi64ELi8ELi4ELi2ELi2ELb0ELb0EN7cutlass6half_tE19Flash_kernel_traitsILi256ELi64ELi64ELi8ES3_EELb1ELb1ELb0ELb1ELb0ELb0ELb0EEEvNS_16Flash_bwd_paramsE,"",@"SHT_CUDA_INFO"
	.sectionflags	@""
	.align	4


	//----- nvinfo : EIATTR_CUDA_API_VERSION
	.align		4
        /*0000*/ 	.byte	0x04, 0x37
        /*0002*/ 	.short	(.L_554 - .L_553)
.L_553:
        /*0004*/ 	.word	0x00000082


	//----- nvinfo : EIATTR_SW2861232_WAR
	.align		4
.L_554:
        /*0008*/ 	.byte	0x01, 0x35
	.zero		2


	//----- nvinfo : EIATTR_PARAM_CBANK
	.align		4
        /*000c*/ 	.byte	0x04, 0x0a
        /*000e*/ 	.short	(.L_556 - .L_555)
	.align		4
.L_555:
        /*0010*/ 	.word	index@(.nv.constant0._ZN5flash44flash_bwd_dq_dk_dv_loop_seqk_parallel_kernelI23Flash_bwd_kernel_traitsILi256ELi64ELi64ELi8ELi4ELi2ELi2ELb0ELb0EN7cutlass6half_tE19Flash_kernel_traitsILi256ELi64ELi64ELi8ES3_EELb1ELb1ELb0ELb1ELb0ELb0ELb0EEEvNS_16Flash_bwd_paramsE)
        /*0014*/ 	.short	0x0160
        /*0016*/ 	.short	0x0280


	//----- nvinfo : EIATTR_CBANK_PARAM_SIZE
	.align		4
.L_556:
        /*0018*/ 	.byte	0x03, 0x19
        /*001a*/ 	.short	0x0280


	//----- nvinfo : EIATTR_KPARAM_INFO
	.align		4
        /*001c*/ 	.byte	0x04, 0x17
        /*001e*/ 	.short	(.L_558 - .L_557)
.L_557:
        /*0020*/ 	.word	0x00000000
        /*0024*/ 	.short	0x0000
        /*0026*/ 	.short	0x0000
        /*0028*/ 	.byte	0x00, 0xf0, 0x01, 0x0a


	//----- nvinfo : EIATTR_MAXREG_COUNT
	.align		4
.L_558:
        /*002c*/ 	.byte	0x03, 0x1b
        /*002e*/ 	.short	0x00ff


	//----- nvinfo : EIATTR_NUM_BARRIERS
	.align		4
        /*0030*/ 	.byte	0x02, 0x4c
        /*0032*/ 	.byte	0x01
	.zero		1


	//----- nvinfo : EIATTR_ANNOTATIONS
	.align		4
        /*0034*/ 	.byte	0x04, 0x55
        /*0036*/ 	.short	(.L_560 - .L_559)


	//   ....[0]....
.L_559:
        /* <DEDUP_REMOVED lines=58> */


	//----- nvinfo : EIATTR_MERCURY_ISA_VERSION
	.align		4
.L_560:
        /*03c0*/ 	.byte	0x03, 0x5f
        /*03c2*/ 	.short	0x0000


	//----- nvinfo : EIATTR_EXIT_INSTR_OFFSETS
	.align		4
        /*03c4*/ 	.byte	0x04, 0x1c
        /*03c6*/ 	.short	(.L_562 - .L_561)


	//   ....[0]....
.L_561:
        /*03c8*/ 	.word	0x000000a0


	//   ....[1]....
        /*03cc*/ 	.word	0x0000c410


	//----- nvinfo : EIATTR_CTAIDZ_USED
	.align		4
.L_562:
        /*03d0*/ 	.byte	0x01, 0x04
	.zero		2


	//----- nvinfo : EIATTR_CRS_STACK_SIZE
	.align		4
        /*03d4*/ 	.byte	0x04, 0x1e
        /*03d6*/ 	.short	(.L_564 - .L_563)
.L_563:
        /*03d8*/ 	.word	0x00000000
.L_564:


//--------------------- .nv.info._ZN5flash44flash_bwd_dq_dk_dv_loop_seqk_parallel_kernelI23Flash_bwd_kernel_traitsILi256ELi64ELi64ELi8ELi4ELi2ELi2ELb0ELb0EN7cutlass6half_tE19Flash_kernel_traitsILi256ELi64ELi64ELi8ES3_EELb0ELb1ELb0ELb1ELb0ELb0ELb1EEEvNS_16Flash_bwd_paramsE --------------------------
	.section	.nv.info._ZN5flash44flash_bwd_dq_dk_dv_loop_seqk_parallel_kernelI23Flash_bwd_kernel_traitsILi256ELi64ELi64ELi8ELi4ELi2ELi2ELb0ELb0EN7cutlass6half_tE19Flash_kernel_traitsILi256ELi64ELi64ELi8ES3_EELb0ELb1ELb0ELb1ELb0ELb0ELb1EEEvNS_16Flash_bwd_paramsE,"",@"SHT_CUDA_INFO"
	.sectionflags	@""
	.align	4


	//----- nvinfo : EIATTR_CUDA_API_VERSION
	.align		4
        /*0000*/ 	.byte	0x04, 0x37
        /*0002*/ 	.short	(.L_566 - .L_565)
.L_565:
        /*0004*/ 	.word	0x00000082


	//----- nvinfo : EIATTR_SW2861232_WAR
	.align		4
.L_566:
        /*0008*/ 	.byte	0x01, 0x35
	.zero		2


	//----- nvinfo : EIATTR_PARAM_CBANK
	.align		4
        /*000c*/ 	.byte	0x04, 0x0a
        /*000e*/ 	.short	(.L_568 - .L_567)
	.align		4
.L_567:
        /*0010*/ 	.word	index@(.nv.constant0._ZN5flash44flash_bwd_dq_dk_dv_loop_seqk_parallel_kernelI23Flash_bwd_kernel_traitsILi256ELi64ELi64ELi8ELi4ELi2ELi2ELb0ELb0EN7cutlass6half_tE19Flash_kernel_traitsILi256ELi64ELi64ELi8ES3_EELb0ELb1ELb0ELb1ELb0ELb0ELb1EEEvNS_16Flash_bwd_paramsE)
        /*0014*/ 	.short	0x0160
        /*0016*/ 	.short	0x0280


	//----- nvinfo : EIATTR_CBANK_PARAM_SIZE
	.align		4
.L_568:
        /*0018*/ 	.byte	0x03, 0x19
        /*001a*/ 	.short	0x0280


	//----- nvinfo : EIATTR_KPARAM_INFO
	.align		4
        /*001c*/ 	.byte	0x04, 0x17
        /*001e*/ 	.short	(.L_570 - .L_569)
.L_569:
        /*0020*/ 	.word	0x00000000
        /*0024*/ 	.short	0x0000
        /*0026*/ 	.short	0x0000
        /*0028*/ 	.byte	0x00, 0xf0, 0x01, 0x0a


	//----- nvinfo : EIATTR_MAXREG_COUNT
	.align		4
.L_570:
        /*002c*/ 	.byte	0x03, 0x1b
        /*002e*/ 	.short	0x00ff


	//----- nvinfo : EIATTR_NUM_BARRIERS
	.align		4
        /*0030*/ 	.byte	0x02, 0x4c
        /*0032*/ 	.byte	0x01
	.zero		1


	//----- nvinfo : EIATTR_ANNOTATIONS
	.align		4
        /*0034*/ 	.byte	0x04, 0x55
        /*0036*/ 	.short	(.L_572 - .L_571)


	//   ....[0]....
.L_571:
        /* <DEDUP_REMOVED lines=43> */


	//----- nvinfo : EIATTR_MERCURY_ISA_VERSION
	.align		4
.L_572:
        /*02d8*/ 	.byte	0x03, 0x5f
        /*02da*/ 	.short	0x0000


	//----- nvinfo : EIATTR_EXIT_INSTR_OFFSETS
	.align		4
        /*02dc*/ 	.byte	0x04, 0x1c
        /*02de*/ 	.short	(.L_574 - .L_573)


	//   ....[0]....
.L_573:
        /*02e0*/ 	.word	0x000000a0


	//   ....[1]....
        /*02e4*/ 	.word	0x0000ba90


	//----- nvinfo : EIATTR_CTAIDZ_USED
	.align		4
.L_574:
        /*02e8*/ 	.byte	0x01, 0x04
	.zero		2


	//----- nvinfo : EIATTR_CRS_STACK_SIZE
	.align		4
        /*02ec*/ 	.byte	0x04, 0x1e
        /*02ee*/ 	.short	(.L_576 - .L_575)
.L_575:
        /*02f0*/ 	.word	0x00000000
.L_576:


//--------------------- .nv.info._ZN5flash25flash_bwd_dot_do_o_kernelILb0E23Flash_bwd_kernel_traitsILi256ELi64ELi64ELi8ELi4ELi2ELi2ELb0ELb0EN7cutlass6half_tE19Flash_kernel_traitsILi256ELi64ELi64ELi8ES3_EEEEvNS_16Flash_bwd_paramsE --------------------------
	.section	.nv.info._ZN5flash25flash_bwd_dot_do_o_kernelILb0E23Flash_bwd_kernel_traitsILi256ELi64ELi64ELi8ELi4ELi2ELi2ELb0ELb0EN7cutlass6half_tE19Flash_kernel_traitsILi256ELi64ELi64ELi8ES3_EEEEvNS_16Flash_bwd_paramsE,"",@"SHT_CUDA_INFO"
	.sectionflags	@""
	.align	4


	//----- nvinfo : EIATTR_CUDA_API_VERSION
	.align		4
        /*0000*/ 	.byte	0x04, 0x37
        /*0002*/ 	.short	(.L_578 - .L_577)
.L_577:
        /*0004*/ 	.word	0x00000082


	//----- nvinfo : EIATTR_SW2861232_WAR
	.align		4
.L_578:
        /*0008*/ 	.byte	0x01, 0x35
	.zero		2


	//----- nvinfo : EIATTR_PARAM_CBANK
	.align		4
        /*000c*/ 	.byte	0x04, 0x0a
        /*000e*/ 	.short	(.L_580 - .L_579)
	.align		4
.L_579:
        /*0010*/ 	.word	index@(.nv.constant0._ZN5flash25flash_bwd_dot_do_o_kernelILb0E23Flash_bwd_kernel_traitsILi256ELi64ELi64ELi8ELi4ELi2ELi2ELb0ELb0EN7cutlass6half_tE19Flash_kernel_traitsILi256ELi64ELi64ELi8ES3_EEEEvNS_16Flash_bwd_paramsE)
        /*0014*/ 	.short	0x0160
        /*0016*/ 	.short	0x0280


	//----- nvinfo : EIATTR_CBANK_PARAM_SIZE
	.align		4
.L_580:
        /*0018*/ 	.byte	0x03, 0x19
        /*001a*/ 	.short	0x0280


	//----- nvinfo : EIATTR_KPARAM_INFO
	.align		4
        /*001c*/ 	.byte	0x04, 0x17
        /*001e*/ 	.short	(.L_582 - .L_581)
.L_581:
        /*0020*/ 	.word	0x00000000
        /*0024*/ 	.short	0x0000
        /*0026*/ 	.short	0x0000
        /*0028*/ 	.byte	0x00, 0xf0, 0x01, 0x0a


	//----- nvinfo : EIATTR_MAXREG_COUNT
	.align		4
.L_582:
        /*002c*/ 	.byte	0x03, 0x1b
        /*002e*/ 	.short	0x00ff


	//----- nvinfo : EIATTR_MERCURY_ISA_VERSION
	.align		4
        /*0030*/ 	.byte	0x03, 0x5f
        /*0032*/ 	.short	0x0000


	//----- nvinfo : EIATTR_COOP_GROUP_MASK_REGIDS
	.align		4
        /*0034*/ 	.byte	0x04, 0x29
        /*0036*/ 	.short	(.L_584 - .L_583)


	//   ....[0]....
.L_583:
        /*0038*/ 	.word	0xffffffff


	//   ....[1]....
        /*003c*/ 	.word	0xffffffff


	//   ....[2]....
        /*0040*/ 	.word	0xffffffff


	//   ....[3]....
        /*0044*/ 	.word	0xffffffff


	//   ....[4]....
        /*0048*/ 	.word	0xffffffff


	//   ....[5]....
        /*004c*/ 	.word	0xffffffff


	//----- nvinfo : EIATTR_COOP_GROUP_INSTR_OFFSETS
	.align		4
.L_584:
        /*0050*/ 	.byte	0x04, 0x28
        /*0052*/ 	.short	(.L_586 - .L_585)


	//   ....[0]....
.L_585:
        /*0054*/ 	.word	0x00001a80


	//   ....[1]....
        /*0058*/ 	.word	0x00001af0


	//   ....[2]....
        /*005c*/ 	.word	0x00001b10


	//   ....[3]....
        /*0060*/ 	.word	0x00001b30


	//   ....[4]....
        /*0064*/ 	.word	0x00001b60


	//   ....[5]....
        /*0068*/ 	.word	0x00001b90


	//----- nvinfo : EIATTR_EXIT_INSTR_OFFSETS
	.align		4
.L_586:
        /*006c*/ 	.byte	0x04, 0x1c
        /*006e*/ 	.short	(.L_588 - .L_587)


	//   ....[0]....
.L_587:
        /*0070*/ 	.word	0x000000f0


	//   ....[1]....
        /*0074*/ 	.word	0x00001be0


	//   ....[2]....
        /*0078*/ 	.word	0x00001c10


	//----- nvinfo : EIATTR_CTAIDZ_USED
	.align		4
.L_588:
        /*007c*/ 	.byte	0x01, 0x04
	.zero		2


	//----- nvinfo : EIATTR_CRS_STACK_SIZE
	.align		4
        /*0080*/ 	.byte	0x04, 0x1e
        /*0082*/ 	.short	(.L_590 - .L_589)
.L_589:
        /*0084*/ 	.word	0x00000000
.L_590:


//--------------------- .nv.info._ZN5flash25flash_bwd_dot_do_o_kernelILb1E23Flash_bwd_kernel_traitsILi256ELi64ELi64ELi8ELi4ELi2ELi2ELb0ELb0EN7cutlass6half_tE19Flash_kernel_traitsILi256ELi64ELi64ELi8ES3_EEEEvNS_16Flash_bwd_paramsE --------------------------
	.section	.nv.info._ZN5flash25flash_bwd_dot_do_o_kernelILb1E23Flash_bwd_kernel_traitsILi256ELi64ELi64ELi8ELi4ELi2ELi2ELb0ELb0EN7cutlass6half_tE19Flash_kernel_traitsILi256ELi64ELi64ELi8ES3_EEEEvNS_16Flash_bwd_paramsE,"",@"SHT_CUDA_INFO"
	.sectionflags	@""
	.align	4


	//----- nvinfo : EIATTR_CUDA_API_VERSION
	.align		4
        /*0000*/ 	.byte	0x04, 0x37
        /*0002*/ 	.short	(.L_592 - .L_591)
.L_591:
        /*0004*/ 	.word	0x00000082


	//----- nvinfo : EIATTR_SW2861232_WAR
	.align		4
.L_592:
        /*0008*/ 	.byte	0x01, 0x35
	.zero		2


	//----- nvinfo : EIATTR_PARAM_CBANK
	.align		4
        /*000c*/ 	.byte	0x04, 0x0a
        /*000e*/ 	.short	(.L_594 - .L_593)
	.align		4
.L_593:
        /*0010*/ 	.word	index@(.nv.constant0._ZN5flash25flash_bwd_dot_do_o_kernelILb1E23Flash_bwd_kernel_traitsILi256ELi64ELi64ELi8ELi4ELi2ELi2ELb0ELb0EN7cutlass6half_tE19Flash_kernel_traitsILi256ELi64ELi64ELi8ES3_EEEEvNS_16Flash_bwd_paramsE)
        /*0014*/ 	.short	0x0160
        /*0016*/ 	.short	0x0280


	//----- nvinfo : EIATTR_CBANK_PARAM_SIZE
	.align		4
.L_594:
        /*0018*/ 	.byte	0x03, 0x19
        /*001a*/ 	.short	0x0280


	//----- nvinfo : EIATTR_KPARAM_INFO
	.align		4
        /*001c*/ 	.byte	0x04, 0x17
        /*001e*/ 	.short	(.L_596 - .L_595)
.L_595:
        /*0020*/ 	.word	0x00000000
        /*0024*/ 	.short	0x0000
        /*0026*/ 	.short	0x0000
        /*0028*/ 	.byte	0x00, 0xf0, 0x01, 0x0a


	//----- nvinfo : EIATTR_MAXREG_COUNT
	.align		4
.L_596:
        /*002c*/ 	.byte	0x03, 0x1b
        /*002e*/ 	.short	0x00ff


	//----- nvinfo : EIATTR_MERCURY_ISA_VERSION
	.align		4
        /*0030*/ 	.byte	0x03, 0x5f
        /*0032*/ 	.short	0x0000


	//----- nvinfo : EIATTR_COOP_GROUP_MASK_REGIDS
	.align		4
        /*0034*/ 	.byte	0x04, 0x29
        /*0036*/ 	.short	(.L_598 - .L_597)


	//   ....[0]....
.L_597:
        /*0038*/ 	.word	0xffffffff


	//   ....[1]....
        /*003c*/ 	.word	0xffffffff


	//   ....[2]....
        /*0040*/ 	.word	0xffffffff


	//   ....[3]....
        /*0044*/ 	.word	0xffffffff


	//   ....[4]....
        /*0048*/ 	.word	0xffffffff


	//   ....[5]....
        /*004c*/ 	.word	0xffffffff


	//----- nvinfo : EIATTR_COOP_GROUP_INSTR_OFFSETS
	.align		4
.L_598:
        /*0050*/ 	.byte	0x04, 0x28
        /*0052*/ 	.short	(.L_600 - .L_599)


	//   ....[0]....
.L_599:
        /*0054*/ 	.word	0x00001d30


	//   ....[1]....
        /*0058*/ 	.word	0x00001d50


	//   ....[2]....
        /*005c*/ 	.word	0x00001db0


	//   ....[3]....
        /*0060*/ 	.word	0x00001dc0


	//   ....[4]....
        /*0064*/ 	.word	0x00001e10


	//   ....[5]....
        /*0068*/ 	.word	0x00001e30


	//----- nvinfo : EIATTR_EXIT_INSTR_OFFSETS
	.align		4
.L_600:
        /*006c*/ 	.byte	0x04, 0x1c
        /*006e*/ 	.short	(.L_602 - .L_601)


	//   ....[0]....
.L_601:
        /*0070*/ 	.word	0x000000f0


	//   ....[1]....
        /*0074*/ 	.word	0x00001fe0


	//----- nvinfo : EIATTR_CTAIDZ_USED
	.align		4
.L_602:
        /*0078*/ 	.byte	0x01, 0x04
	.zero		2


	//----- nvinfo : EIATTR_CRS_STACK_SIZE
	.align		4
        /*007c*/ 	.byte	0x04, 0x1e
        /*007e*/ 	.short	(.L_604 - .L_603)
.L_603:
        /*0080*/ 	.word	0x00000000
.L_604:


//--------------------- .nv.callgraph             --------------------------
	.section	.nv.callgraph,"",@"SHT_CUDA_CALLGRAPH"
	.align	4
	.sectionentsize	8
	.align		4
        /*0000*/ 	.word	0x00000000
	.align		4
        /*0004*/ 	.word	0xffffffff
	.align		4
        /*0008*/ 	.word	0x00000000
	.align		4
        /*000c*/ 	.word	0xfffffffe
	.align		4
        /*0010*/ 	.word	0x00000000
	.align		4
        /*0014*/ 	.word	0xfffffffd
	.align		4
        /*0018*/ 	.word	0x00000000
	.align		4
        /*001c*/ 	.word	0xfffffffc


//--------------------- .nv.rel.action            --------------------------
	.section	.nv.rel.action,"",@"SHT_CUDA_RELOCINFO"
	.align	8
	.sectionentsize	8
        /*0000*/ 	.byte	0x73, 0x00, 0x00, 0x00, 0x00, 0x00, 0x00, 0x00, 0x00, 0x00, 0x00, 0x11, 0x25, 0x00, 0x05, 0x36


//--------------------- .nv.constant4             --------------------------
	.section	.nv.constant4,"a",@progbits
	.align	8
	.align		8
.nv.constant4:
        /*0000*/ 	.dword	_ZN73_INTERNAL_b0345897_37_flash_bwd_hdim256_fp16_causal_sm80_cu_d53ad458_33154cuda3std3__45__cpo5beginE
	.align		8
        /*0008*/ 	.dword	_ZN73_INTERNAL_b0345897_37_flash_bwd_hdim256_fp16_causal_sm80_cu_d53ad458_33154cuda3std3__45__cpo3endE
	.align		8
        /*0010*/ 	.dword	_ZN73_INTERNAL_b0345897_37_flash_bwd_hdim256_fp16_causal_sm80_cu_d53ad458_33154cuda3std3__45__cpo6cbeginE
	.align		8
        /*0018*/ 	.dword	_ZN73_INTERNAL_b0345897_37_flash_bwd_hdim256_fp16_causal_sm80_cu_d53ad458_33154cuda3std3__45__cpo4cendE
	.align		8
        /*0020*/ 	.dword	_ZN73_INTERNAL_b0345897_37_flash_bwd_hdim256_fp16_causal_sm80_cu_d53ad458_33154cuda3std3__475_GLOBAL__N__b0345897_37_flash_bwd_hdim256_fp16_causal_sm80_cu_d53ad458_33156ignoreE
	.align		8
        /*0028*/ 	.dword	_ZN73_INTERNAL_b0345897_37_flash_bwd_hdim256_fp16_causal_sm80_cu_d53ad458_33154cuda3std3__419piecewise_constructE
	.align		8
        /*0030*/ 	.dword	_ZN73_INTERNAL_b0345897_37_flash_bwd_hdim256_fp16_causal_sm80_cu_d53ad458_33154cuda3std3__48in_placeE
	.align		8
        /*0038*/ 	.dword	_ZN73_INTERNAL_b0345897_37_flash_bwd_hdim256_fp16_causal_sm80_cu_d53ad458_33154cuda3std6ranges3__45__cpo4swapE
	.align		8
        /*0040*/ 	.dword	_ZN73_INTERNAL_b0345897_37_flash_bwd_hdim256_fp16_causal_sm80_cu_d53ad458_33154cuda3std6ranges3__45__cpo9iter_moveE
	.align		8
        /*0048*/ 	.dword	_ZN73_INTERNAL_b0345897_37_flash_bwd_hdim256_fp16_causal_sm80_cu_d53ad458_33154cute7productE
	.align		8
        /*0050*/ 	.dword	_ZN73_INTERNAL_b0345897_37_flash_bwd_hdim256_fp16_causal_sm80_cu_d53ad458_33154cute1_E


//--------------------- .nv.constant0._ZN5flash27flash_bwd_convert_dq_kernelI23Flash_bwd_kernel_traitsILi256ELi64ELi32ELi8ELi4ELi1ELi2ELb1ELb1EN7cutlass6half_tE19Flash_kernel_traitsILi256ELi64ELi32ELi8ES3_EEEEvNS_16Flash_bwd_paramsEi --------------------------
	.section	.nv.constant0._ZN5flash27flash_bwd_convert_dq_kernelI23Flash_bwd_kernel_traitsILi256ELi64ELi32ELi8ELi4ELi1ELi2ELb1ELb1EN7cutlass6half_tE19Flash_kernel_traitsILi256ELi64ELi32ELi8ES3_EEEEvNS_16Flash_bwd_paramsEi,"a",@progbits
	.sectionflags	@""
	.align	4
.nv.constant0._ZN5flash27flash_bwd_convert_dq_kernelI23Flash_bwd_kernel_traitsILi256ELi64ELi32ELi8ELi4ELi1ELi2ELb1ELb1EN7cutlass6half_tE19Flash_kernel_traitsILi256ELi64ELi32ELi8ES3_EEEEvNS_16Flash_bwd_paramsEi:
	.zero		996


//--------------------- .nv.constant0._ZN5flash44flash_bwd_dq_dk_dv_loop_seqk_parallel_kernelI23Flash_bwd_kernel_traitsILi256ELi64ELi32ELi8ELi4ELi1ELi2ELb1ELb1EN7cutlass6half_tE19Flash_kernel_traitsILi256ELi64ELi32ELi8ES3_EELb0ELb1ELb0ELb0ELb0ELb0ELb0EEEvNS_16Flash_bwd_paramsE --------------------------
	.section	.nv.constant0._ZN5flash44flash_bwd_dq_dk_dv_loop_seqk_parallel_kernelI23Flash_bwd_kernel_traitsILi256ELi64ELi32ELi8ELi4ELi1ELi2ELb1ELb1EN7cutlass6half_tE19Flash_kernel_traitsILi256ELi64ELi32ELi8ES3_EELb0ELb1ELb0ELb0ELb0ELb0ELb0EEEvNS_16Flash_bwd_paramsE,"a",@progbits
	.sectionflags	@""
	.align	4
.nv.constant0._ZN5flash44flash_bwd_dq_dk_dv_loop_seqk_parallel_kernelI23Flash_bwd_kernel_traitsILi256ELi64ELi32ELi8ELi4ELi1ELi2ELb1ELb1EN7cutlass6half_tE19Flash_kernel_traitsILi256ELi64ELi32ELi8ES3_EELb0ELb1ELb0ELb0ELb0ELb0ELb0EEEvNS_16Flash_bwd_paramsE:
	.zero		992


//--------------------- .nv.constant0._ZN5flash44flash_bwd_dq_dk_dv_loop_seqk_parallel_kernelI23Flash_bwd_kernel_traitsILi256ELi64ELi32ELi8ELi4ELi1ELi2ELb1ELb1EN7cutlass6half_tE19Flash_kernel_traitsILi256ELi64ELi32ELi8ES3_EELb0ELb1ELb0ELb0ELb0ELb0ELb1EEEvNS_16Flash_bwd_paramsE --------------------------
	.section	.nv.constant0._ZN5flash44flash_bwd_dq_dk_dv_loop_seqk_parallel_kernelI23Flash_bwd_kernel_traitsILi256ELi64ELi32ELi8ELi4ELi1ELi2ELb1ELb1EN7cutlass6half_tE19Flash_kernel_traitsILi256ELi64ELi32ELi8ES3_EELb0ELb1ELb0ELb0ELb0ELb0ELb1EEEvNS_16Flash_bwd_paramsE,"a",@progbits
	.sectionflags	@""
	.align	4
.nv.constant0._ZN5flash44flash_bwd_dq_dk_dv_loop_seqk_parallel_kernelI23Flash_bwd_kernel_traitsILi256ELi64ELi32ELi8ELi4ELi1ELi2ELb1ELb1EN7cutlass6half_tE19Flash_kernel_traitsILi256ELi64ELi32ELi8ES3_EELb0ELb1ELb0ELb0ELb0ELb0ELb1EEEvNS_16Flash_bwd_paramsE:
	.zero		992


//--------------------- .nv.constant0._ZN5flash44flash_bwd_dq_dk_dv_loop_seqk_parallel_kernelI23Flash_bwd_kernel_traitsILi256ELi64ELi32ELi8ELi4ELi1ELi2ELb1ELb1EN7cutlass6half_tE19Flash_kernel_traitsILi256ELi64ELi32ELi8ES3_EELb0ELb1ELb0ELb0ELb0ELb1ELb0EEEvNS_16Flash_bwd_paramsE --------------------------
	.section	.nv.constant0._ZN5flash44flash_bwd_dq_dk_dv_loop_seqk_parallel_kernelI23Flash_bwd_kernel_traitsILi256ELi64ELi32ELi8ELi4ELi1ELi2ELb1ELb1EN7cutlass6half_tE19Flash_kernel_traitsILi256ELi64ELi32ELi8ES3_EELb0ELb1ELb0ELb0ELb0ELb1ELb0EEEvNS_16Flash_bwd_paramsE,"a",@progbits
	.sectionflags	@""
	.align	4
.nv.constant0._ZN5flash44flash_bwd_dq_dk_dv_loop_seqk_parallel_kernelI23Flash_bwd_kernel_traitsILi256ELi64ELi32ELi8ELi4ELi1ELi2ELb1ELb1EN7cutlass6half_tE19Flash_kernel_traitsILi256ELi64ELi32ELi8ES3_EELb0ELb1ELb0ELb0ELb0ELb1ELb0EEEvNS_16Flash_bwd_paramsE:
	.zero		992


//--------------------- .nv.constant0._ZN5flash44flash_bwd_dq_dk_dv_loop_seqk_parallel_kernelI23Flash_bwd_kernel_traitsILi256ELi64ELi32ELi8ELi4ELi1ELi2ELb1ELb1EN7cutlass6half_tE19Flash_kernel_traitsILi256ELi64ELi32ELi8ES3_EELb0ELb1ELb0ELb0ELb0ELb1ELb1EEEvNS_16Flash_bwd_paramsE --------------------------
	.section	.nv.constant0._ZN5flash44flash_bwd_dq_dk_dv_loop_seqk_parallel_kernelI23Flash_bwd_kernel_traitsILi256ELi64ELi32ELi8ELi4ELi1ELi2ELb1ELb1EN7cutlass6half_tE19Flash_kernel_traitsILi256ELi64ELi32ELi8ES3_EELb0ELb1ELb0ELb0ELb0ELb1ELb1EEEvNS_16Flash_bwd_paramsE,"a",@progbits
	.sectionflags	@""
	.align	4
.nv.constant0._ZN5flash44flash_bwd_dq_dk_dv_loop_seqk_parallel_kernelI23Flash_bwd_kernel_traitsILi256ELi64ELi32ELi8ELi4ELi1ELi2ELb1ELb1EN7cutlass6half_tE19Flash_kernel_traitsILi256ELi64ELi32ELi8ES3_EELb0ELb1ELb0ELb0ELb0ELb1ELb1EEEvNS_16Flash_bwd_paramsE:
	.zero		992


//--------------------- .nv.constant0._ZN5flash44flash_bwd_dq_dk_dv_loop_seqk_parallel_kernelI23Flash_bwd_kernel_traitsILi256ELi64ELi32ELi8ELi4ELi1ELi2ELb1ELb1EN7cutlass6half_tE19Flash_kernel_traitsILi256ELi64ELi32ELi8ES3_EELb0ELb1ELb0ELb1ELb0ELb0ELb0EEEvNS_16Flash_bwd_paramsE --------------------------
	.section	.nv.constant0._ZN5flash44flash_bwd_dq_dk_dv_loop_seqk_parallel_kernelI23Flash_bwd_kernel_traitsILi256ELi64ELi32ELi8ELi4ELi1ELi2ELb1ELb1EN7cutlass6half_tE19Flash_kernel_traitsILi256ELi64ELi32ELi8ES3_EELb0ELb1ELb0ELb1ELb0ELb0ELb0EEEvNS_16Flash_bwd_paramsE,"a",@progbits
	.sectionflags	@""
	.align	4
.nv.constant0._ZN5flash44flash_bwd_dq_dk_dv_loop_seqk_parallel_kernelI23Flash_bwd_kernel_traitsILi256ELi64ELi32ELi8ELi4ELi1ELi2ELb1ELb1EN7cutlass6half_tE19Flash_kernel_traitsILi256ELi64ELi32ELi8ES3_EELb0ELb1ELb0ELb1ELb0ELb0ELb0EEEvNS_16Flash_bwd_paramsE:
	.zero		992


//--------------------- .nv.constant0._ZN5flash44flash_bwd_dq_dk_dv_loop_seqk_parallel_kernelI23Flash_bwd_kernel_traitsILi256ELi64ELi32ELi8ELi4ELi1ELi2ELb1ELb1EN7cutlass6half_tE19Flash_kernel_traitsILi256ELi64ELi32ELi8ES3_EELb0ELb1ELb0ELb1ELb0ELb0ELb1EEEvNS_16Flash_bwd_paramsE --------------------------
	.section	.nv.constant0._ZN5flash44flash_bwd_dq_dk_dv_loop_seqk_parallel_kernelI23Flash_bwd_kernel_traitsILi256ELi64ELi32ELi8ELi4ELi1ELi2ELb1ELb1EN7cutlass6half_tE19Flash_kernel_traitsILi256ELi64ELi32ELi8ES3_EELb0ELb1ELb0ELb1ELb0ELb0ELb1EEEvNS_16Flash_bwd_paramsE,"a",@progbits
	.sectionflags	@""
	.align	4
.nv.constant0._ZN5flash44flash_bwd_dq_dk_dv_loop_seqk_parallel_kernelI23Flash_bwd_kernel_traitsILi256ELi64ELi32ELi8ELi4ELi1ELi2ELb1ELb1EN7cutlass6half_tE19Flash_kernel_traitsILi256ELi64ELi32ELi8ES3_EELb0ELb1ELb0ELb1ELb0ELb0ELb1EEEvNS_16Flash_bwd_paramsE:
	.zero		992


//--------------------- .nv.constant0._ZN5flash25flash_bwd_dot_do_o_kernelILb0E23Flash_bwd_kernel_traitsILi256ELi64ELi32ELi8ELi4ELi1ELi2ELb1ELb1EN7cutlass6half_tE19Flash_kernel_traitsILi256ELi64ELi32ELi8ES3_EEEEvNS_16Flash_bwd_paramsE --------------------------
	.section	.nv.constant0._ZN5flash25flash_bwd_dot_do_o_kernelILb0E23Flash_bwd_kernel_traitsILi256ELi64ELi32ELi8ELi4ELi1ELi2ELb1ELb1EN7cutlass6half_tE19Flash_kernel_traitsILi256ELi64ELi32ELi8ES3_EEEEvNS_16Flash_bwd_paramsE,"a",@progbits
	.sectionflags	@""
	.align	4
.nv.constant0._ZN5flash25flash_bwd_dot_do_o_kernelILb0E23Flash_bwd_kernel_traitsILi256ELi64ELi32ELi8ELi4ELi1ELi2ELb1ELb1EN7cutlass6half_tE19Flash_kernel_traitsILi256ELi64ELi32ELi8ES3_EEEEvNS_16Flash_bwd_paramsE:
	.zero		992


//--------------------- .nv.constant0._ZN5flash25flash_bwd_dot_do_o_kernelILb1E23Flash_bwd_kernel_traitsILi256ELi64ELi32ELi8ELi4ELi1ELi2ELb1ELb1EN7cutlass6half_tE19Flash_kernel_traitsILi256ELi64ELi32ELi8ES3_EEEEvNS_16Flash_bwd_paramsE --------------------------
	.section	.nv.constant0._ZN5flash25flash_bwd_dot_do_o_kernelILb1E23Flash_bwd_kernel_traitsILi256ELi64ELi32ELi8ELi4ELi1ELi2ELb1ELb1EN7cutlass6half_tE19Flash_kernel_traitsILi256ELi64ELi32ELi8ES3_EEEEvNS_16Flash_bwd_paramsE,"a",@progbits
	.sectionflags	@""
	.align	4
.nv.constant0._ZN5flash25flash_bwd_dot_do_o_kernelILb1E23Flash_bwd_kernel_traitsILi256ELi64ELi32ELi8ELi4ELi1ELi2ELb1ELb1EN7cutlass6half_tE19Flash_kernel_traitsILi256ELi64ELi32ELi8ES3_EEEEvNS_16Flash_bwd_paramsE:
	.zero		992


//--------------------- .nv.constant0._ZN5flash44flash_bwd_dq_dk_dv_loop_seqk_parallel_kernelI23Flash_bwd_kernel_traitsILi256ELi64ELi64ELi8ELi4ELi2ELi2ELb0ELb1EN7cutlass6half_tE19Flash_kernel_traitsILi256ELi64ELi64ELi8ES3_EELb0ELb1ELb0ELb0ELb0ELb0ELb0EEEvNS_16Flash_bwd_paramsE --------------------------
	.section	.nv.constant0._ZN5flash44flash_bwd_dq_dk_dv_loop_seqk_parallel_kernelI23Flash_bwd_kernel_traitsILi256ELi64ELi64ELi8ELi4ELi2ELi2ELb0ELb1EN7cutlass6half_tE19Flash_kernel_traitsILi256ELi64ELi64ELi8ES3_EELb0ELb1ELb0ELb0ELb0ELb0ELb0EEEvNS_16Flash_bwd_paramsE,"a",@progbits
	.sectionflags	@""
	.align	4
.nv.constant0._ZN5flash44flash_bwd_dq_dk_dv_loop_seqk_parallel_kernelI23Flash_bwd_kernel_traitsILi256ELi64ELi64ELi8ELi4ELi2ELi2ELb0ELb1EN7cutlass6half_tE19Flash_kernel_traitsILi256ELi64ELi64ELi8ES3_EELb0ELb1ELb0ELb0ELb0ELb0ELb0EEEvNS_16Flash_bwd_paramsE:
	.zero		992


//--------------------- .nv.constant0._ZN5flash44flash_bwd_dq_dk_dv_loop_seqk_parallel_kernelI23Flash_bwd_kernel_traitsILi256ELi64ELi64ELi8ELi4ELi2ELi2ELb0ELb1EN7cutlass6half_tE19Flash_kernel_traitsILi256ELi64ELi64ELi8ES3_EELb0ELb1ELb0ELb0ELb0ELb1ELb0EEEvNS_16Flash_bwd_paramsE --------------------------
	.section	.nv.constant0._ZN5flash44flash_bwd_dq_dk_dv_loop_seqk_parallel_kernelI23Flash_bwd_kernel_traitsILi256ELi64ELi64ELi8ELi4ELi2ELi2ELb0ELb1EN7cutlass6half_tE19Flash_kernel_traitsILi256ELi64ELi64ELi8ES3_EELb0ELb1ELb0ELb0ELb0ELb1ELb0EEEvNS_16Flash_bwd_paramsE,"a",@progbits
	.sectionflags	@""
	.align	4
.nv.constant0._ZN5flash44flash_bwd_dq_dk_dv_loop_seqk_parallel_kernelI23Flash_bwd_kernel_traitsILi256ELi64ELi64ELi8ELi4ELi2ELi2ELb0ELb1EN7cutlass6half_tE19Flash_kernel_traitsILi256ELi64ELi64ELi8ES3_EELb0ELb1ELb0ELb0ELb0ELb1ELb0EEEvNS_16Flash_bwd_paramsE:
	.zero		992


//--------------------- .nv.constant0._ZN5flash44flash_bwd_dq_dk_dv_loop_seqk_parallel_kernelI23Flash_bwd_kernel_traitsILi256ELi64ELi64ELi8ELi4ELi2ELi2ELb0ELb1EN7cutlass6half_tE19Flash_kernel_traitsILi256ELi64ELi64ELi8ES3_EELb0ELb1ELb0ELb1ELb0ELb0ELb0EEEvNS_16Flash_bwd_paramsE --------------------------
	.section	.nv.constant0._ZN5flash44flash_bwd_dq_dk_dv_loop_seqk_parallel_kernelI23Flash_bwd_kernel_traitsILi256ELi64ELi64ELi8ELi4ELi2ELi2ELb0ELb1EN7cutlass6half_tE19Flash_kernel_traitsILi256ELi64ELi64ELi8ES3_EELb0ELb1ELb0ELb1ELb0ELb0ELb0EEEvNS_16Flash_bwd_paramsE,"a",@progbits
	.sectionflags	@""
	.align	4
.nv.constant0._ZN5flash44flash_bwd_dq_dk_dv_loop_seqk_parallel_kernelI23Flash_bwd_kernel_traitsILi256ELi64ELi64ELi8ELi4ELi2ELi2ELb0ELb1EN7cutlass6half_tE19Flash_kernel_traitsILi256ELi64ELi64ELi8ES3_EELb0ELb1ELb0ELb1ELb0ELb0ELb0EEEvNS_16Flash_bwd_paramsE:
	.zero		992


//--------------------- .nv.constant0._ZN5flash44flash_bwd_dq_dk_dv_loop_seqk_parallel_kernelI23Flash_bwd_kernel_traitsILi256ELi64ELi64ELi8ELi4ELi2ELi2ELb0ELb0EN7cutlass6half_tE19Flash_kernel_traitsILi256ELi64ELi64ELi8ES3_EELb0ELb1ELb0ELb0ELb0ELb0ELb0EEEvNS_16Flash_bwd_paramsE --------------------------
	.section	.nv.constant0._ZN5flash44flash_bwd_dq_dk_dv_loop_seqk_parallel_kernelI23Flash_bwd_kernel_traitsILi256ELi64ELi64ELi8ELi4ELi2ELi2ELb0ELb0EN7cutlass6half_tE19Flash_kernel_traitsILi256ELi64ELi64ELi8ES3_EELb0ELb1ELb0ELb0ELb0ELb0ELb0EEEvNS_16Flash_bwd_paramsE,"a",@progbits
	.sectionflags	@""
	.align	4
.nv.constant0._ZN5flash44flash_bwd_dq_dk_dv_loop_seqk_parallel_kernelI23Flash_bwd_kernel_traitsILi256ELi64ELi64ELi8ELi4ELi2ELi2ELb0ELb0EN7cutlass6half_tE19Flash_kernel_traitsILi256ELi64ELi64ELi8ES3_EELb0ELb1ELb0ELb0ELb0ELb0ELb0EEEvNS_16Flash_bwd_paramsE:
	.zero		992


//--------------------- .nv.constant0._ZN5flash44flash_bwd_dq_dk_dv_loop_seqk_parallel_kernelI23Flash_bwd_kernel_traitsILi256ELi64ELi64ELi8ELi4ELi2ELi2ELb0ELb0EN7cutlass6half_tE19Flash_kernel_traitsILi256ELi64ELi64ELi8ES3_EELb0ELb1ELb0ELb0ELb0ELb1ELb0EEEvNS_16Flash_bwd_paramsE --------------------------
	.section	.nv.constant0._ZN5flash44flash_bwd_dq_dk_dv_loop_seqk_parallel_kernelI23Flash_bwd_kernel_traitsILi256ELi64ELi64ELi8ELi4ELi2ELi2ELb0ELb0EN7cutlass6half_tE19Flash_kernel_traitsILi256ELi64ELi64ELi8ES3_EELb0ELb1ELb0ELb0ELb0ELb1ELb0EEEvNS_16Flash_bwd_paramsE,"a",@progbits
	.sectionflags	@""
	.align	4
.nv.constant0._ZN5flash44flash_bwd_dq_dk_dv_loop_seqk_parallel_kernelI23Flash_bwd_kernel_traitsILi256ELi64ELi64ELi8ELi4ELi2ELi2ELb0ELb0EN7cutlass6half_tE19Flash_kernel_traitsILi256ELi64ELi64ELi8ES3_EELb0ELb1ELb0ELb0ELb0ELb1ELb0EEEvNS_16Flash_bwd_paramsE:
	.zero		992


//--------------------- .nv.constant0._ZN5flash44flash_bwd_dq_dk_dv_loop_seqk_parallel_kernelI23Flash_bwd_kernel_traitsILi256ELi64ELi64ELi8ELi4ELi2ELi2ELb0ELb0EN7cutlass6half_tE19Flash_kernel_traitsILi256ELi64ELi64ELi8ES3_EELb0ELb1ELb0ELb1ELb0ELb0ELb0EEEvNS_16Flash_bwd_paramsE --------------------------
	.section	.nv.constant0._ZN5flash44flash_bwd_dq_dk_dv_loop_seqk_parallel_kernelI23Flash_bwd_kernel_traitsILi256ELi64ELi64ELi8ELi4ELi2ELi2ELb0ELb0EN7cutlass6half_tE19Flash_kernel_traitsILi256ELi64ELi64ELi8ES3_EELb0ELb1ELb0ELb1ELb0ELb0ELb0EEEvNS_16Flash_bwd_paramsE,"a",@progbits
	.sectionflags	@""
	.align	4
.nv.constant0._ZN5flash44flash_bwd_dq_dk_dv_loop_seqk_parallel_kernelI23Flash_bwd_kernel_traitsILi256ELi64ELi64ELi8ELi4ELi2ELi2ELb0ELb0EN7cutlass6half_tE19Flash_kernel_traitsILi256ELi64ELi64ELi8ES3_EELb0ELb1ELb0ELb1ELb0ELb0ELb0EEEvNS_16Flash_bwd_paramsE:
	.zero		992


//--------------------- .nv.constant0._ZN5flash27flash_bwd_convert_dq_kernelI23Flash_bwd_kernel_traitsILi256ELi64ELi64ELi8ELi4ELi2ELi2ELb0ELb1EN7cutlass6half_tE19Flash_kernel_traitsILi256ELi64ELi64ELi8ES3_EEEEvNS_16Flash_bwd_paramsEi --------------------------
	.section	.nv.constant0._ZN5flash27flash_bwd_convert_dq_kernelI23Flash_bwd_kernel_traitsILi256ELi64ELi64ELi8ELi4ELi2ELi2ELb0ELb1EN7cutlass6half_tE19Flash_kernel_traitsILi256ELi64ELi64ELi8ES3_EEEEvNS_16Flash_bwd_paramsEi,"a",@progbits
	.sectionflags	@""
	.align	4
.nv.constant0._ZN5flash27flash_bwd_convert_dq_kernelI23Flash_bwd_kernel_traitsILi256ELi64ELi64ELi8ELi4ELi2ELi2ELb0ELb1EN7cutlass6half_tE19Flash_kernel_traitsILi256ELi64ELi64ELi8ES3_EEEEvNS_16Flash_bwd_paramsEi:
	.zero		996


//--------------------- .nv.constant0._ZN5flash44flash_bwd_dq_dk_dv_loop_seqk_parallel_kernelI23Flash_bwd_kernel_traitsILi256ELi64ELi64ELi8ELi4ELi2ELi2ELb0ELb1EN7cutlass6half_tE19Flash_kernel_traitsILi256ELi64ELi64ELi8ES3_EELb1ELb1ELb0ELb0ELb0ELb0ELb0EEEvNS_16Flash_bwd_paramsE --------------------------
	.section	.nv.constant0._ZN5flash44flash_bwd_dq_dk_dv_loop_seqk_parallel_kernelI23Flash_bwd_kernel_traitsILi256ELi64ELi64ELi8ELi4ELi2ELi2ELb0ELb1EN7cutlass6half_tE19Flash_kernel_traitsILi256ELi64ELi64ELi8ES3_EELb1ELb1ELb0ELb0ELb0ELb0ELb0EEEvNS_16Flash_bwd_paramsE,"a",@progbits
	.sectionflags	@""
	.align	4
.nv.constant0._ZN5flash44flash_bwd_dq_dk_dv_loop_seqk_parallel_kernelI23Flash_bwd_kernel_traitsILi256ELi64ELi64ELi8ELi4ELi2ELi2ELb0ELb1EN7cutlass6half_tE19Flash_kernel_traitsILi256ELi64ELi64ELi8ES3_EELb1ELb1ELb0ELb0ELb0ELb0ELb0EEEvNS_16Flash_bwd_paramsE:
	.zero		992


//--------------------- .nv.constant0._ZN5flash44flash_bwd_dq_dk_dv_loop_seqk_parallel_kernelI23Flash_bwd_kernel_traitsILi256ELi64ELi64ELi8ELi4ELi2ELi2ELb0ELb1EN7cutlass6half_tE19Flash_kernel_traitsILi256ELi64ELi64ELi8ES3_EELb0ELb1ELb0ELb0ELb0ELb0ELb1EEEvNS_16Flash_bwd_paramsE --------------------------
	.section	.nv.constant0._ZN5flash44flash_bwd_dq_dk_dv_loop_seqk_parallel_kernelI23Flash_bwd_kernel_traitsILi256ELi64ELi64ELi8ELi4ELi2ELi2ELb0ELb1EN7cutlass6half_tE19Flash_kernel_traitsILi256ELi64ELi64ELi8ES3_EELb0ELb1ELb0ELb0ELb0ELb0ELb1EEEvNS_16Flash_bwd_paramsE,"a",@progbits
	.sectionflags	@""
	.align	4
.nv.constant0._ZN5flash44flash_bwd_dq_dk_dv_loop_seqk_parallel_kernelI23Flash_bwd_kernel_traitsILi256ELi64ELi64ELi8ELi4ELi2ELi2ELb0ELb1EN7cutlass6half_tE19Flash_kernel_traitsILi256ELi64ELi64ELi8ES3_EELb0ELb1ELb0ELb0ELb0ELb0ELb1EEEvNS_16Flash_bwd_paramsE:
	.zero		992


//--------------------- .nv.constant0._ZN5flash44flash_bwd_dq_dk_dv_loop_seqk_parallel_kernelI23Flash_bwd_kernel_traitsILi256ELi64ELi64ELi8ELi4ELi2ELi2ELb0ELb1EN7cutlass6half_tE19Flash_kernel_traitsILi256ELi64ELi64ELi8ES3_EELb1ELb1ELb0ELb0ELb0ELb1ELb0EEEvNS_16Flash_bwd_paramsE --------------------------
	.section	.nv.constant0._ZN5flash44flash_bwd_dq_dk_dv_loop_seqk_parallel_kernelI23Flash_bwd_kernel_traitsILi256ELi64ELi64ELi8ELi4ELi2ELi2ELb0ELb1EN7cutlass6half_tE19Flash_kernel_traitsILi256ELi64ELi64ELi8ES3_EELb1ELb1ELb0ELb0ELb0ELb1ELb0EEEvNS_16Flash_bwd_paramsE,"a",@progbits
	.sectionflags	@""
	.align	4
.nv.constant0._ZN5flash44flash_bwd_dq_dk_dv_loop_seqk_parallel_kernelI23Flash_bwd_kernel_traitsILi256ELi64ELi64ELi8ELi4ELi2ELi2ELb0ELb1EN7cutlass6half_tE19Flash_kernel_traitsILi256ELi64ELi64ELi8ES3_EELb1ELb1ELb0ELb0ELb0ELb1ELb0EEEvNS_16Flash_bwd_paramsE:
	.zero		992


//--------------------- .nv.constant0._ZN5flash44flash_bwd_dq_dk_dv_loop_seqk_parallel_kernelI23Flash_bwd_kernel_traitsILi256ELi64ELi64ELi8ELi4ELi2ELi2ELb0ELb1EN7cutlass6half_tE19Flash_kernel_traitsILi256ELi64ELi64ELi8ES3_EELb0ELb1ELb0ELb0ELb0ELb1ELb1EEEvNS_16Flash_bwd_paramsE --------------------------
	.section	.nv.constant0._ZN5flash44flash_bwd_dq_dk_dv_loop_seqk_parallel_kernelI23Flash_bwd_kernel_traitsILi256ELi64ELi64ELi8ELi4ELi2ELi2ELb0ELb1EN7cutlass6half_tE19Flash_kernel_traitsILi256ELi64ELi64ELi8ES3_EELb0ELb1ELb0ELb0ELb0ELb1ELb1EEEvNS_16Flash_bwd_paramsE,"a",@progbits
	.sectionflags	@""
	.align	4
.nv.constant0._ZN5flash44flash_bwd_dq_dk_dv_loop_seqk_parallel_kernelI23Flash_bwd_kernel_traitsILi256ELi64ELi64ELi8ELi4ELi2ELi2ELb0ELb1EN7cutlass6half_tE19Flash_kernel_traitsILi256ELi64ELi64ELi8ES3_EELb0ELb1ELb0ELb0ELb0ELb1ELb1EEEvNS_16Flash_bwd_paramsE:
	.zero		992


//--------------------- .nv.constant0._ZN5flash44flash_bwd_dq_dk_dv_loop_seqk_parallel_kernelI23Flash_bwd_kernel_traitsILi256ELi64ELi64ELi8ELi4ELi2ELi2ELb0ELb1EN7cutlass6half_tE19Flash_kernel_traitsILi256ELi64ELi64ELi8ES3_EELb1ELb1ELb0ELb1ELb0ELb0ELb0EEEvNS_16Flash_bwd_paramsE --------------------------
	.section	.nv.constant0._ZN5flash44flash_bwd_dq_dk_dv_loop_seqk_parallel_kernelI23Flash_bwd_kernel_traitsILi256ELi64ELi64ELi8ELi4ELi2ELi2ELb0ELb1EN7cutlass6half_tE19Flash_kernel_traitsILi256ELi64ELi64ELi8ES3_EELb1ELb1ELb0ELb1ELb0ELb0ELb0EEEvNS_16Flash_bwd_paramsE,"a",@progbits
	.sectionflags	@""
	.align	4
.nv.constant0._ZN5flash44flash_bwd_dq_dk_dv_loop_seqk_parallel_kernelI23Flash_bwd_kernel_traitsILi256ELi64ELi64ELi8ELi4ELi2ELi2ELb0ELb1EN7cutlass6half_tE19Flash_kernel_traitsILi256ELi64ELi64ELi8ES3_EELb1ELb1ELb0ELb1ELb0ELb0ELb0EEEvNS_16Flash_bwd_paramsE:
	.zero		992


//--------------------- .nv.constant0._ZN5flash44flash_bwd_dq_dk_dv_loop_seqk_parallel_kernelI23Flash_bwd_kernel_traitsILi256ELi64ELi64ELi8ELi4ELi2ELi2ELb0ELb1EN7cutlass6half_tE19Flash_kernel_traitsILi256ELi64ELi64ELi8ES3_EELb0ELb1ELb0ELb1ELb0ELb0ELb1EEEvNS_16Flash_bwd_paramsE --------------------------
	.section	.nv.constant0._ZN5flash44flash_bwd_dq_dk_dv_loop_seqk_parallel_kernelI23Flash_bwd_kernel_traitsILi256ELi64ELi64ELi8ELi4ELi2ELi2ELb0ELb1EN7cutlass6half_tE19Flash_kernel_traitsILi256ELi64ELi64ELi8ES3_EELb0ELb1ELb0ELb1ELb0ELb0ELb1EEEvNS_16Flash_bwd_paramsE,"a",@progbits
	.sectionflags	@""
	.align	4
.nv.constant0._ZN5flash44flash_bwd_dq_dk_dv_loop_seqk_parallel_kernelI23Flash_bwd_kernel_traitsILi256ELi64ELi64ELi8ELi4ELi2ELi2ELb0ELb1EN7cutlass6half_tE19Flash_kernel_traitsILi256ELi64ELi64ELi8ES3_EELb0ELb1ELb0ELb1ELb0ELb0ELb1EEEvNS_16Flash_bwd_paramsE:
	.zero		992


//--------------------- .nv.constant0._ZN5flash25flash_bwd_dot_do_o_kernelILb0E23Flash_bwd_kernel_traitsILi256ELi64ELi64ELi8ELi4ELi2ELi2ELb0ELb1EN7cutlass6half_tE19Flash_kernel_traitsILi256ELi64ELi64ELi8ES3_EEEEvNS_16Flash_bwd_paramsE --------------------------
	.section	.nv.constant0._ZN5flash25flash_bwd_dot_do_o_kernelILb0E23Flash_bwd_kernel_traitsILi256ELi64ELi64ELi8ELi4ELi2ELi2ELb0ELb1EN7cutlass6half_tE19Flash_kernel_traitsILi256ELi64ELi64ELi8ES3_EEEEvNS_16Flash_bwd_paramsE,"a",@progbits
	.sectionflags	@""
	.align	4
.nv.constant0._ZN5flash25flash_bwd_dot_do_o_kernelILb0E23Flash_bwd_kernel_traitsILi256ELi64ELi64ELi8ELi4ELi2ELi2ELb0ELb1EN7cutlass6half_tE19Flash_kernel_traitsILi256ELi64ELi64ELi8ES3_EEEEvNS_16Flash_bwd_paramsE:
	.zero		992


//--------------------- .nv.constant0._ZN5flash25flash_bwd_dot_do_o_kernelILb1E23Flash_bwd_kernel_traitsILi256ELi64ELi64ELi8ELi4ELi2ELi2ELb0ELb1EN7cutlass6half_tE19Flash_kernel_traitsILi256ELi64ELi64ELi8ES3_EEEEvNS_16Flash_bwd_paramsE --------------------------
	.section	.nv.constant0._ZN5flash25flash_bwd_dot_do_o_kernelILb1E23Flash_bwd_kernel_traitsILi256ELi64ELi64ELi8ELi4ELi2ELi2ELb0ELb1EN7cutlass6half_tE19Flash_kernel_traitsILi256ELi64ELi64ELi8ES3_EEEEvNS_16Flash_bwd_paramsE,"a",@progbits
	.sectionflags	@""
	.align	4
.nv.constant0._ZN5flash25flash_bwd_dot_do_o_kernelILb1E23Flash_bwd_kernel_traitsILi256ELi64ELi64ELi8ELi4ELi2ELi2ELb0ELb1EN7cutlass6half_tE19Flash_kernel_traitsILi256ELi64ELi64ELi8ES3_EEEEvNS_16Flash_bwd_paramsE:
	.zero		992


//--------------------- .nv.constant0._ZN5flash27flash_bwd_convert_dq_kernelI23Flash_bwd_kernel_traitsILi256ELi64ELi64ELi8ELi4ELi2ELi2ELb0ELb0EN7cutlass6half_tE19Flash_kernel_traitsILi256ELi64ELi64ELi8ES3_EEEEvNS_16Flash_bwd_paramsEi --------------------------
	.section	.nv.constant0._ZN5flash27flash_bwd_convert_dq_kernelI23Flash_bwd_kernel_traitsILi256ELi64ELi64ELi8ELi4ELi2ELi2ELb0ELb0EN7cutlass6half_tE19Flash_kernel_traitsILi256ELi64ELi64ELi8ES3_EEEEvNS_16Flash_bwd_paramsEi,"a",@progbits
	.sectionflags	@""
	.align	4
.nv.constant0._ZN5flash27flash_bwd_convert_dq_kernelI23Flash_bwd_kernel_traitsILi256ELi64ELi64ELi8ELi4ELi2ELi2ELb0ELb0EN7cutlass6half_tE19Flash_kernel_traitsILi256ELi64ELi64ELi8ES3_EEEEvNS_16Flash_bwd_paramsEi:
	.zero		996


//--------------------- .nv.constant0._ZN5flash44flash_bwd_dq_dk_dv_loop_seqk_parallel_kernelI23Flash_bwd_kernel_traitsILi256ELi64ELi64ELi8ELi4ELi2ELi2ELb0ELb0EN7cutlass6half_tE19Flash_kernel_traitsILi256ELi64ELi64ELi8ES3_EELb1ELb1ELb0ELb0ELb0ELb0ELb0EEEvNS_16Flash_bwd_paramsE --------------------------
	.section	.nv.constant0._ZN5flash44flash_bwd_dq_dk_dv_loop_seqk_parallel_kernelI23Flash_bwd_kernel_traitsILi256ELi64ELi64ELi8ELi4ELi2ELi2ELb0ELb0EN7cutlass6half_tE19Flash_kernel_traitsILi256ELi64ELi64ELi8ES3_EELb1ELb1ELb0ELb0ELb0ELb0ELb0EEEvNS_16Flash_bwd_paramsE,"a",@progbits
	.sectionflags	@""
	.align	4
.nv.constant0._ZN5flash44flash_bwd_dq_dk_dv_loop_seqk_parallel_kernelI23Flash_bwd_kernel_traitsILi256ELi64ELi64ELi8ELi4ELi2ELi2ELb0ELb0EN7cutlass6half_tE19Flash_kernel_traitsILi256ELi64ELi64ELi8ES3_EELb1ELb1ELb0ELb0ELb0ELb0ELb0EEEvNS_16Flash_bwd_paramsE:
	.zero		992


//--------------------- .nv.constant0._ZN5flash44flash_bwd_dq_dk_dv_loop_seqk_parallel_kernelI23Flash_bwd_kernel_traitsILi256ELi64ELi64ELi8ELi4ELi2ELi2ELb0ELb0EN7cutlass6half_tE19Flash_kernel_traitsILi256ELi64ELi64ELi8ES3_EELb0ELb1ELb0ELb0ELb0ELb0ELb1EEEvNS_16Flash_bwd_paramsE --------------------------
	.section	.nv.constant0._ZN5flash44flash_bwd_dq_dk_dv_loop_seqk_parallel_kernelI23Flash_bwd_kernel_traitsILi256ELi64ELi64ELi8ELi4ELi2ELi2ELb0ELb0EN7cutlass6half_tE19Flash_kernel_traitsILi256ELi64ELi64ELi8ES3_EELb0ELb1ELb0ELb0ELb0ELb0ELb1EEEvNS_16Flash_bwd_paramsE,"a",@progbits
	.sectionflags	@""
	.align	4
.nv.constant0._ZN5flash44flash_bwd_dq_dk_dv_loop_seqk_parallel_kernelI23Flash_bwd_kernel_traitsILi256ELi64ELi64ELi8ELi4ELi2ELi2ELb0ELb0EN7cutlass6half_tE19Flash_kernel_traitsILi256ELi64ELi64ELi8ES3_EELb0ELb1ELb0ELb0ELb0ELb0ELb1EEEvNS_16Flash_bwd_paramsE:
	.zero		992


//--------------------- .nv.constant0._ZN5flash44flash_bwd_dq_dk_dv_loop_seqk_parallel_kernelI23Flash_bwd_kernel_traitsILi256ELi64ELi64ELi8ELi4ELi2ELi2ELb0ELb0EN7cutlass6half_tE19Flash_kernel_traitsILi256ELi64ELi64ELi8ES3_EELb1ELb1ELb0ELb0ELb0ELb1ELb0EEEvNS_16Flash_bwd_paramsE --------------------------
	.section	.nv.constant0._ZN5flash44flash_bwd_dq_dk_dv_loop_seqk_parallel_kernelI23Flash_bwd_kernel_traitsILi256ELi64ELi64ELi8ELi4ELi2ELi2ELb0ELb0EN7cutlass6half_tE19Flash_kernel_traitsILi256ELi64ELi64ELi8ES3_EELb1ELb1ELb0ELb0ELb0ELb1ELb0EEEvNS_16Flash_bwd_paramsE,"a",@progbits
	.sectionflags	@""
	.align	4
.nv.constant0._ZN5flash44flash_bwd_dq_dk_dv_loop_seqk_parallel_kernelI23Flash_bwd_kernel_traitsILi256ELi64ELi64ELi8ELi4ELi2ELi2ELb0ELb0EN7cutlass6half_tE19Flash_kernel_traitsILi256ELi64ELi64ELi8ES3_EELb1ELb1ELb0ELb0ELb0ELb1ELb0EEEvNS_16Flash_bwd_paramsE:
	.zero		992


//--------------------- .nv.constant0._ZN5flash44flash_bwd_dq_dk_dv_loop_seqk_parallel_kernelI23Flash_bwd_kernel_traitsILi256ELi64ELi64ELi8ELi4ELi2ELi2ELb0ELb0EN7cutlass6half_tE19Flash_kernel_traitsILi256ELi64ELi64ELi8ES3_EELb0ELb1ELb0ELb0ELb0ELb1ELb1EEEvNS_16Flash_bwd_paramsE --------------------------
	.section	.nv.constant0._ZN5flash44flash_bwd_dq_dk_dv_loop_seqk_parallel_kernelI23Flash_bwd_kernel_traitsILi256ELi64ELi64ELi8ELi4ELi2ELi2ELb0ELb0EN7cutlass6half_tE19Flash_kernel_traitsILi256ELi64ELi64ELi8ES3_EELb0ELb1ELb0ELb0ELb0ELb1ELb1EEEvNS_16Flash_bwd_paramsE,"a",@progbits
	.sectionflags	@""
	.align	4
.nv.constant0._ZN5flash44flash_bwd_dq_dk_dv_loop_seqk_parallel_kernelI23Flash_bwd_kernel_traitsILi256ELi64ELi64ELi8ELi4ELi2ELi2ELb0ELb0EN7cutlass6half_tE19Flash_kernel_traitsILi256ELi64ELi64ELi8ES3_EELb0ELb1ELb0ELb0ELb0ELb1ELb1EEEvNS_16Flash_bwd_paramsE:
	.zero		992


//--------------------- .nv.constant0._ZN5flash44flash_bwd_dq_dk_dv_loop_seqk_parallel_kernelI23Flash_bwd_kernel_traitsILi256ELi64ELi64ELi8ELi4ELi2ELi2ELb0ELb0EN7cutlass6half_tE19Flash_kernel_traitsILi256ELi64ELi64ELi8ES3_EELb1ELb1ELb0ELb1ELb0ELb0ELb0EEEvNS_16Flash_bwd_paramsE --------------------------
	.section	.nv.constant0._ZN5flash44flash_bwd_dq_dk_dv_loop_seqk_parallel_kernelI23Flash_bwd_kernel_traitsILi256ELi64ELi64ELi8ELi4ELi2ELi2ELb0ELb0EN7cutlass6half_tE19Flash_kernel_traitsILi256ELi64ELi64ELi8ES3_EELb1ELb1ELb0ELb1ELb0ELb0ELb0EEEvNS_16Flash_bwd_paramsE,"a",@progbits
	.sectionflags	@""
	.align	4
.nv.constant0._ZN5flash44flash_bwd_dq_dk_dv_loop_seqk_parallel_kernelI23Flash_bwd_kernel_traitsILi256ELi64ELi64ELi8ELi4ELi2ELi2ELb0ELb0EN7cutlass6half_tE19Flash_kernel_traitsILi256ELi64ELi64ELi8ES3_EELb1ELb1ELb0ELb1ELb0ELb0ELb0EEEvNS_16Flash_bwd_paramsE:
	.zero		992


//--------------------- .nv.constant0._ZN5flash44flash_bwd_dq_dk_dv_loop_seqk_parallel_kernelI23Flash_bwd_kernel_traitsILi256ELi64ELi64ELi8ELi4ELi2ELi2ELb0ELb0EN7cutlass6half_tE19Flash_kernel_traitsILi256ELi64ELi64ELi8ES3_EELb0ELb1ELb0ELb1ELb0ELb0ELb1EEEvNS_16Flash_bwd_paramsE --------------------------
	.section	.nv.constant0._ZN5flash44flash_bwd_dq_dk_dv_loop_seqk_parallel_kernelI23Flash_bwd_kernel_traitsILi256ELi64ELi64ELi8ELi4ELi2ELi2ELb0ELb0EN7cutlass6half_tE19Flash_kernel_traitsILi256ELi64ELi64ELi8ES3_EELb0ELb1ELb0ELb1ELb0ELb0ELb1EEEvNS_16Flash_bwd_paramsE,"a",@progbits
	.sectionflags	@""
	.align	4
.nv.constant0._ZN5flash44flash_bwd_dq_dk_dv_loop_seqk_parallel_kernelI23Flash_bwd_kernel_traitsILi256ELi64ELi64ELi8ELi4ELi2ELi2ELb0ELb0EN7cutlass6half_tE19Flash_kernel_traitsILi256ELi64ELi64ELi8ES3_EELb0ELb1ELb0ELb1ELb0ELb0ELb1EEEvNS_16Flash_bwd_paramsE:
	.zero		992


//--------------------- .nv.constant0._ZN5flash25flash_bwd_dot_do_o_kernelILb0E23Flash_bwd_kernel_traitsILi256ELi64ELi64ELi8ELi4ELi2ELi2ELb0ELb0EN7cutlass6half_tE19Flash_kernel_traitsILi256ELi64ELi64ELi8ES3_EEEEvNS_16Flash_bwd_paramsE --------------------------
	.section	.nv.constant0._ZN5flash25flash_bwd_dot_do_o_kernelILb0E23Flash_bwd_kernel_traitsILi256ELi64ELi64ELi8ELi4ELi2ELi2ELb0ELb0EN7cutlass6half_tE19Flash_kernel_traitsILi256ELi64ELi64ELi8ES3_EEEEvNS_16Flash_bwd_paramsE,"a",@progbits
	.sectionflags	@""
	.align	4
.nv.constant0._ZN5flash25flash_bwd_dot_do_o_kernelILb0E23Flash_bwd_kernel_traitsILi256ELi64ELi64ELi8ELi4ELi2ELi2ELb0ELb0EN7cutlass6half_tE19Flash_kernel_traitsILi256ELi64ELi64ELi8ES3_EEEEvNS_16Flash_bwd_paramsE:
	.zero		992


//--------------------- .nv.constant0._ZN5flash25flash_bwd_dot_do_o_kernelILb1E23Flash_bwd_kernel_traitsILi256ELi64ELi64ELi8ELi4ELi2ELi2ELb0ELb0EN7cutlass6half_tE19Flash_kernel_traitsILi256ELi64ELi64ELi8ES3_EEEEvNS_16Flash_bwd_paramsE --------------------------
	.section	.nv.constant0._ZN5flash25flash_bwd_dot_do_o_kernelILb1E23Flash_bwd_kernel_traitsILi256ELi64ELi64ELi8ELi4ELi2ELi2ELb0ELb0EN7cutlass6half_tE19Flash_kernel_traitsILi256ELi64ELi64ELi8ES3_EEEEvNS_16Flash_bwd_paramsE,"a",@progbits
	.sectionflags	@""
	.align	4
.nv.constant0._ZN5flash25flash_bwd_dot_do_o_kernelILb1E23Flash_bwd_kernel_traitsILi256ELi64ELi64ELi8ELi4ELi2ELi2ELb0ELb0EN7cutlass6half_tE19Flash_kernel_traitsILi256ELi64ELi64ELi8ES3_EEEEvNS_16Flash_bwd_paramsE:
	.zero		992


//--------------------- .text._ZN5flash27flash_bwd_convert_dq_kernelI23Flash_bwd_kernel_traitsILi256ELi64ELi32ELi8ELi4ELi1ELi2ELb1ELb1EN7cutlass6half_tE19Flash_kernel_traitsILi256ELi64ELi32ELi8ES3_EEEEvNS_16Flash_bwd_paramsEi --------------------------
	.section	.text._ZN5flash27flash_bwd_convert_dq_kernelI23Flash_bwd_kernel_traitsILi256ELi64ELi32ELi8ELi4ELi1ELi2ELb1ELb1EN7cutlass6half_tE19Flash_kernel_traitsILi256ELi64ELi32ELi8ES3_EEEEvNS_16Flash_bwd_paramsEi,"ax",@progbits
	.sectioninfo	@"SHI_REGISTERS=96"
	.align	128
        .global         _ZN5flash27flash_bwd_convert_dq_kernelI23Flash_bwd_kernel_traitsILi256ELi64ELi32ELi8ELi4ELi1ELi2ELb1ELb1EN7cutlass6half_tE19Flash_kernel_traitsILi256ELi64ELi32ELi8ES3_EEEEvNS_16Flash_bwd_paramsEi
        .type           _ZN5flash27flash_bwd_convert_dq_kernelI23Flash_bwd_kernel_traitsILi256ELi64ELi32ELi8ELi4ELi1ELi2ELb1ELb1EN7cutlass6half_tE19Flash_kernel_traitsILi256ELi64ELi32ELi8ES3_EEEEvNS_16Flash_bwd_paramsEi,@function
        .size           _ZN5flash27flash_bwd_convert_dq_kernelI23Flash_bwd_kernel_traitsILi256ELi64ELi32ELi8ELi4ELi1ELi2ELb1ELb1EN7cutlass6half_tE19Flash_kernel_traitsILi256ELi64ELi32ELi8ES3_EEEEvNS_16Flash_bwd_paramsEi,(.L_x_1015 - _ZN5flash27flash_bwd_convert_dq_kernelI23Flash_bwd_kernel_traitsILi256ELi64ELi32ELi8ELi4ELi1ELi2ELb1ELb1EN7cutlass6half_tE19Flash_kernel_traitsILi256ELi64ELi32ELi8ES3_EEEEvNS_16Flash_bwd_paramsEi)
        .other          _ZN5flash27flash_bwd_convert_dq_kernelI23Flash_bwd_kernel_traitsILi256ELi64ELi32ELi8ELi4ELi1ELi2ELb1ELb1EN7cutlass6half_tE19Flash_kernel_traitsILi256ELi64ELi32ELi8ES3_EEEEvNS_16Flash_bwd_paramsEi,@"STO_CUDA_ENTRY STV_DEFAULT"
_ZN5flash27flash_bwd_convert_dq_kernelI23Flash_bwd_kernel_traitsILi256ELi64ELi32ELi8ELi4ELi1ELi2ELb1ELb1EN7cutlass6half_tE19Flash_kernel_traitsILi256ELi64ELi32ELi8ES3_EEEEvNS_16Flash_bwd_paramsEi:
.text._ZN5flash27flash_bwd_convert_dq_kernelI23Flash_bwd_kernel_traitsILi256ELi64ELi32ELi8ELi4ELi1ELi2ELb1ELb1EN7cutlass6half_tE19Flash_kernel_traitsILi256ELi64ELi32ELi8ES3_EEEEvNS_16Flash_bwd_paramsEi:
[----:B------:R-:W-:Y:S02]  /*0000*/  MOV R1, c[0x0][0x28] ;  /* 0x00000a0000017a02 */ /* 0x000fe40000000f00 */
[----:B------:R-:W0:Y:S01]  /*0010*/  S2UR UR9, SR_CTAID.Y ;  /* 0x00000000000979c3 */ /* 0x000e220000002600 */
[----:B------:R-:W-:Y:S02]  /*0020*/  ULDC.64 UR4, c[0x0][0x240] ;  /* 0x0000900000047ab9 */ /* 0x000fe40000000a00 */
[----:B------:R-:W-:Y:S02]  /*0030*/  UISETP.NE.U32.AND UP0, UPT, URZ, UR4, UPT ;  /* 0x000000043f00728c */ /* 0x000fe4000bf05070 */
[----:B------:R-:W-:Y:S02]  /*0040*/  UMOV UR6, 0x4 ;  /* 0x0000000400067882 */ /* 0x000fe40000000000 */
[----:B------:R-:W-:Y:S02]  /*0050*/  UISETP.NE.AND.EX UP0, UPT, URZ, UR5, UPT, UP0 ;  /* 0x000000053f00728c */ /* 0x000fe4000bf05300 */
[----:B------:R-:W-:Y:S02]  /*0060*/  ULDC.64 UR22, c[0x0][0x118] ;  /* 0x0000460000167ab9 */ /* 0x000fe40000000a00 */
[----:B------:R-:W-:-:S02]  /*0070*/  ULDC.64 UR4, c[0x0][0x240] ;  /* 0x0000900000047ab9 */ /* 0x000fc40000000a00 */
[----:B------:R-:W-:Y:S01]  /*0080*/  PLOP3.LUT P0, PT, PT, PT, UP0, 0x80, 0x0 ;  /* 0x000000000000781c */ /* 0x000fe20003f0f008 */
[----:B0-----:R-:W-:-:S06]  /*0090*/  UIMAD.WIDE UR4, UR9, UR6, UR4 ;  /* 0x00000006090472a5 */ /* 0x001fcc000f8e0204 */
[----:B------:R-:W-:Y:S02]  /*00a0*/  MOV R2, UR4 ;  /* 0x0000000400027c02 */ /* 0x000fe40008000f00 */
[----:B------:R-:W-:-:S05]  /*00b0*/  MOV R3, UR5 ;  /* 0x0000000500037c02 */ /* 0x000fca0008000f00 */
[----:B------:R-:W2:Y:S04]  /*00c0*/  @P0 LDG.E R4, [R2.64] ;  /* 0x0000001602040981 */ /* 0x000ea8000c1e1900 */
[----:B------:R-:W3:Y:S01]  /*00d0*/  @P0 LDG.E R0, [R2.64+0x4] ;  /* 0x0000041602000981 */ /* 0x000ee2000c1e1900 */
[----:B------:R-:W-:Y:S01]  /*00e0*/  UMOV UR17, 0xffffffff ;  /* 0xffffffff00117882 */ /* 0x000fe20000000000 */
[----:B------:R-:W0:Y:S02]  /*00f0*/  S2UR UR6, SR_CTAID.X ;  /* 0x00000000000679c3 */ /* 0x000e240000002500 */
[----:B0-----:R-:W-:-:S06]  /*0100*/  USHF.L.U32 UR6, UR6, 0x6, URZ ;  /* 0x0000000606067899 */ /* 0x001fcc000800063f */
[----:B--2---:R-:W0:Y:S08]  /*0110*/  @P0 R2UR UR17, R4 ;  /* 0x00000000041103c2 */ /* 0x004e3000000e0000 */
[----:B---3--:R-:W0:Y:S02]  /*0120*/  @P0 R2UR UR5, R0 ;  /* 0x00000000000503c2 */ /* 0x008e2400000e0000 */
[----:B0-----:R-:W-:-:S07]  /*0130*/  @UP0 UIADD3 UR5, UR5, -UR17, URZ ;  /* 0x8000001105050290 */ /* 0x001fce000fffe03f */
[----:B------:R-:W-:Y:S02]  /*0140*/  @!UP0 ULDC UR5, c[0x0][0x214] ;  /* 0x0000850000058ab9 */ /* 0x000fe40000000800 */
[----:B------:R-:W-:-:S06]  /*0150*/  UISETP.GT.AND UP1, UPT, UR5, UR6, UPT ;  /* 0x000000060500728c */ /* 0x000fcc000bf24270 */
[----:B------:R-:W-:-:S13]  /*0160*/  PLOP3.LUT P0, PT, PT, PT, UP1, 0x80, 0x0 ;  /* 0x000000000000781c */ /* 0x000fda0003f0f018 */
[----:B------:R-:W-:Y:S05]  /*0170*/  @!P0 EXIT ;  /* 0x000000000000894d */ /* 0x000fea0003800000 */
[----:B------:R-:W0:Y:S01]  /*0180*/  S2R R9, SR_TID.X ;  /* 0x0000000000097919 */ /* 0x000e220000002100 */
[----:B------:R-:W1:Y:S01]  /*0190*/  S2UR UR7, SR_CTAID.Z ;  /* 0x00000000000779c3 */ /* 0x000e620000002700 */
[----:B------:R-:W-:Y:S01]  /*01a0*/  MOV R2, c[0x0][0x3e0] ;  /* 0x0000f80000027a02 */ /* 0x000fe20000000f00 */
[----:B------:R-:W-:Y:S01]  /*01b0*/  ULDC UR18, c[0x0][0x224] ;  /* 0x0000890000127ab9 */ /* 0x000fe20000000800 */
[----:B------:R-:W-:Y:S01]  /*01c0*/  HFMA2.MMA R57, -RZ, RZ, 0, 0 ;  /* 0x00000000ff397435 */ /* 0x000fe200000001ff */
[----:B------:R-:W-:Y:S01]  /*01d0*/  UIMAD.WIDE UR18, UR9, UR18, URZ ;  /* 0x00000012091272a5 */ /* 0x000fe2000f8e023f */
[----:B------:R-:W-:Y:S01]  /*01e0*/  ISETP.GE.AND P1, PT, R2, 0x1, PT ;  /* 0x000000010200780c */ /* 0x000fe20003f26270 */
[----:B------:R-:W-:Y:S01]  /*01f0*/  UISETP.NE.AND UP1, UPT, UR17, -0x1, UPT ;  /* 0xffffffff1100788c */ /* 0x000fe2000bf25270 */
[----:B------:R-:W-:Y:S01]  /*0200*/  HFMA2.MMA R22, -RZ, RZ, 0, 0 ;  /* 0x00000000ff167435 */ /* 0x000fe200000001ff */
[----:B------:R-:W-:Y:S01]  /*0210*/  ULDC UR16, c[0x0][0x1c0] ;  /* 0x0000700000107ab9 */ /* 0x000fe20000000800 */
[----:B------:R-:W-:Y:S01]  /*0220*/  CS2R R26, SRZ ;  /* 0x00000000001a7805 */ /* 0x000fe2000001ff00 */
[----:B------:R-:W-:Y:S01]  /*0230*/  UIMAD.WIDE UR14, UR9, 0x80, URZ ;  /* 0x00000080090e78a5 */ /* 0x000fe2000f8e023f */
[----:B------:R-:W-:Y:S01]  /*0240*/  CS2R R28, SRZ ;  /* 0x00000000001c7805 */ /* 0x000fe2000001ff00 */
[----:B------:R-:W-:Y:S01]  /*0250*/  USHF.R.S32.HI UR20, URZ, 0x1f, UR16 ;  /* 0x0000001f3f147899 */ /* 0x000fe20008011410 */
[----:B------:R-:W-:Y:S01]  /*0260*/  CS2R R30, SRZ ;  /* 0x00000000001e7805 */ /* 0x000fe2000001ff00 */
[----:B------:R-:W-:Y:S01]  /*0270*/  UIMAD UR19, UR19, UR16, URZ ;  /* 0x00000010131372a4 */ /* 0x000fe2000f8e023f */
[----:B------:R-:W-:Y:S01]  /*0280*/  CS2R R70, SRZ ;  /* 0x0000000000467805 */ /* 0x000fe2000001ff00 */
[----:B------:R-:W-:Y:S01]  /*0290*/  USEL UR24, UR14, URZ, UP0 ;  /* 0x0000003f0e187287 */ /* 0x000fe20008000000 */
[----:B------:R-:W-:Y:S01]  /*02a0*/  CS2R R32, SRZ ;  /* 0x0000000000207805 */ /* 0x000fe2000001ff00 */
[----:B------:R-:W-:Y:S01]  /*02b0*/  USEL UR25, UR15, URZ, UP0 ;  /* 0x0000003f0f197287 */ /* 0x000fe20008000000 */
[----:B------:R-:W-:Y:S01]  /*02c0*/  CS2R R34, SRZ ;  /* 0x0000000000227805 */ /* 0x000fe2000001ff00 */
[----:B------:R-:W-:Y:S01]  /*02d0*/  UIMAD.WIDE.U32 UR14, UR18, UR16, URZ ;  /* 0x00000010120e72a5 */ /* 0x000fe2000f8e003f */
[----:B------:R-:W-:Y:S01]  /*02e0*/  CS2R R36, SRZ ;  /* 0x0000000000247805 */ /* 0x000fe2000001ff00 */
[----:B------:R-:W-:Y:S01]  /*02f0*/  UIMAD UR28, UR18, UR20, UR19 ;  /* 0x00000014121c72a4 */ /* 0x000fe2000f8e0213 */
[----:B0-----:R-:W-:Y:S01]  /*0300*/  SHF.R.S32.HI R0, RZ, 0x1f, R9 ;  /* 0x0000001fff007819 */ /* 0x001fe20000011409 */
[----:B------:R-:W-:Y:S01]  /*0310*/  ULDC UR29, c[0x0][0x22c] ;  /* 0x00008b00001d7ab9 */ /* 0x000fe20000000800 */
[----:B------:R-:W-:Y:S01]  /*0320*/  CS2R R38, SRZ ;  /* 0x0000000000267805 */ /* 0x000fe2000001ff00 */
[----:B------:R-:W-:Y:S01]  /*0330*/  UIMAD.WIDE UR12, UR16, UR29, URZ ;  /* 0x0000001d100c72a5 */ /* 0x000fe2000f8e023f */
[CC--:B------:R-:W-:Y:S01]  /*0340*/  LEA.HI R2, R0.reuse, R9.reuse, RZ, 0x2 ;  /* 0x0000000900027211 */ /* 0x0c0fe200078f10ff */
[----:B------:R-:W-:Y:S01]  /*0350*/  UIADD3 UR15, UR15, UR28, URZ ;  /* 0x0000001c0f0f7290 */ /* 0x000fe2000fffe03f */
[CC--:B------:R-:W-:Y:S01]  /*0360*/  LEA.HI R5, R0.reuse, R9.reuse, RZ, 0x6 ;  /* 0x0000000900057211 */ /* 0x0c0fe200078f30ff */
[----:B------:R-:W-:Y:S01]  /*0370*/  @UP1 UMOV UR27, UR17 ;  /* 0x00000011001b1c82 */ /* 0x000fe20008000000 */
[--C-:B------:R-:W-:Y:S01]  /*0380*/  SHF.R.S32.HI R3, RZ, 0x2, R2.reuse ;  /* 0x00000002ff037819 */ /* 0x100fe20000011402 */
[----:B------:R-:W-:Y:S01]  /*0390*/  @!UP1 UMOV UR27, 0xffffffff ;  /* 0xffffffff001b9882 */ /* 0x000fe20000000000 */
[----:B------:R-:W-:Y:S01]  /*03a0*/  SHF.R.S32.HI R4, RZ, 0x1f, R2 ;  /* 0x0000001fff047819 */ /* 0x000fe20000011402 */
[----:B------:R-:W-:Y:S01]  /*03b0*/  USHF.R.S32.HI UR21, URZ, 0x1f, UR29 ;  /* 0x0000001f3f157899 */ /* 0x000fe2000801141d */
[----:B------:R-:W-:Y:S01]  /*03c0*/  LEA.HI R6, R0, R9, RZ, 0x5 ;  /* 0x0000000900067211 */ /* 0x000fe200078f28ff */
[----:B------:R-:W-:Y:S01]  /*03d0*/  UIMAD.WIDE.U32 UR30, UR12, UR27, URZ ;  /* 0x0000001b0c1e72a5 */ /* 0x000fe2000f8e003f */
[----:B------:R-:W-:Y:S01]  /*03e0*/  LEA.HI R4, R4, R3, RZ, 0x3 ;  /* 0x0000000304047211 */ /* 0x000fe200078f18ff */
[----:B------:R-:W-:Y:S01]  /*03f0*/  UIMAD UR15, UR15, UR29, URZ ;  /* 0x0000001d0f0f72a4 */ /* 0x000fe2000f8e023f */
[----:B------:R-:W-:Y:S01]  /*0400*/  LEA.HI R0, R0, R9, RZ, 0x3 ;  /* 0x0000000900007211 */ /* 0x000fe200078f18ff */
[----:B------:R-:W-:Y:S01]  /*0410*/  UIMAD.WIDE.U32 UR18, UR14, UR29, URZ ;  /* 0x0000001d0e1272a5 */ /* 0x000fe2000f8e003f */
[----:B------:R-:W-:Y:S01]  /*0420*/  LOP3.LUT R4, R4, 0xfffffff8, RZ, 0xc0, !PT ;  /* 0xfffffff804047812 */ /* 0x000fe200078ec0ff */
[----:B------:R-:W-:Y:S01]  /*0430*/  UIMAD UR27, UR13, UR27, URZ ;  /* 0x0000001b0d1b72a4 */ /* 0x000fe2000f8e023f */
[----:B------:R-:W-:Y:S01]  /*0440*/  LOP3.LUT R7, R0, 0x1ffffff8, RZ, 0xc0, !PT ;  /* 0x1ffffff800077812 */ /* 0x000fe200078ec0ff */
[----:B------:R-:W-:Y:S01]  /*0450*/  UMOV UR4, URZ ;  /* 0x0000003f00047c82 */ /* 0x000fe20008000000 */
[----:B------:R-:W-:Y:S01]  /*0460*/  IADD3 R4, R3, -R4, RZ ;  /* 0x8000000403047210 */ /* 0x000fe20007ffe0ff */
[----:B------:R-:W-:Y:S01]  /*0470*/  USHF.R.S32.HI UR8, URZ, 0x1f, UR6 ;  /* 0x0000001f3f087899 */ /* 0x000fe20008011406 */
[----:B------:R-:W-:Y:S01]  /*0480*/  SHF.R.S32.HI R3, RZ, 0x5, R6 ;  /* 0x00000005ff037819 */ /* 0x000fe20000011406 */
[----:B------:R-:W-:Y:S01]  /*0490*/  UIADD3 UR24, UP0, UR6, UR24, URZ ;  /* 0x0000001806187290 */ /* 0x000fe2000ff1e03f */
[----:B------:R-:W-:Y:S01]  /*04a0*/  SHF.R.S32.HI R17, RZ, 0x3, R0 ;  /* 0x00000003ff117819 */ /* 0x000fe20000011400 */
[----:B------:R-:W-:Y:S01]  /*04b0*/  UIMAD UR15, UR21, UR14, UR15 ;  /* 0x0000000e150f72a4 */ /* 0x000fe2000f8e020f */
[C---:B------:R-:W-:Y:S01]  /*04c0*/  LOP3.LUT R8, R6.reuse, 0xffffffe0, RZ, 0xc0, !PT ;  /* 0xffffffe006087812 */ /* 0x040fe200078ec0ff */
[----:B-1----:R-:W-:Y:S01]  /*04d0*/  UIMAD UR32, UR7, UR29, URZ ;  /* 0x0000001d072072a4 */ /* 0x002fe2000f8e023f */
[----:B------:R-:W-:Y:S01]  /*04e0*/  IMAD.IADD R7, R9, 0x1, -R7 ;  /* 0x0000000109077824 */ /* 0x000fe200078e0a07 */
[----:B------:R-:W-:Y:S01]  /*04f0*/  UIMAD UR4, UR12, UR4, UR27 ;  /* 0x000000040c0472a4 */ /* 0x000fe2000f8e021b */
[----:B------:R-:W-:Y:S01]  /*0500*/  LEA.HI R6, R6, R3, RZ, 0x1 ;  /* 0x0000000306067211 */ /* 0x000fe200078f08ff */
[----:B------:R-:W-:Y:S01]  /*0510*/  USEL UR18, UR18, UR30, !UP1 ;  /* 0x0000001e12127287 */ /* 0x000fe2000c800000 */
[----:B------:R-:W-:Y:S01]  /*0520*/  SHF.L.U32 R0, R17, 0x6, RZ ;  /* 0x0000000611007819 */ /* 0x000fe200000006ff */
[----:B------:R-:W-:Y:S01]  /*0530*/  UIADD3.X UR20, UR8, UR25, URZ, UP0, !UPT ;  /* 0x0000001908147290 */ /* 0x000fe200087fe43f */
[-C--:B------:R-:W-:Y:S01]  /*0540*/  IADD3 R8, -R8, R9.reuse, RZ ;  /* 0x0000000908087210 */ /* 0x080fe20007ffe1ff */
[----:B------:R-:W-:Y:S01]  /*0550*/  UIADD3 UR19, UR19, UR15, URZ ;  /* 0x0000000f13137290 */ /* 0x000fe2000fffe03f */
[----:B------:R-:W-:Y:S01]  /*0560*/  LOP3.LUT R6, R6, 0x3ffffe, RZ, 0xc0, !PT ;  /* 0x003ffffe06067812 */ /* 0x000fe200078ec0ff */
[----:B------:R-:W-:Y:S01]  /*0570*/  UIMAD UR26, UR29, UR16, URZ ;  /* 0x000000101d1a72a4 */ /* 0x000fe2000f8e023f */
[----:B------:R-:W-:Y:S01]  /*0580*/  SHF.L.U32 R46, R7, 0x3, RZ ;  /* 0x00000003072e7819 */ /* 0x000fe200000006ff */
[----:B------:R-:W-:Y:S01]  /*0590*/  UIADD3 UR18, UP0, UR32, UR18, URZ ;  /* 0x0000001220127290 */ /* 0x000fe2000ff1e03f */
[----:B------:R-:W-:Y:S01]  /*05a0*/  LOP3.LUT R2, R2, 0x7ffffffc, RZ, 0xc0, !PT ;  /* 0x7ffffffc02027812 */ /* 0x000fe200078ec0ff */
[----:B------:R-:W-:Y:S01]  /*05b0*/  @UP1 UIADD3 UR19, UR31, UR4, URZ ;  /* 0x000000041f131290 */ /* 0x000fe2000fffe03f */
[----:B------:R-:W-:Y:S01]  /*05c0*/  LOP3.LUT R7, R0, 0x1c0, RZ, 0xc0, !PT ;  /* 0x000001c000077812 */ /* 0x000fe200078ec0ff */
[----:B------:R-:W-:Y:S01]  /*05d0*/  UIMAD UR20, UR20, UR12, URZ ;  /* 0x0000000c141472a4 */ /* 0x000fe2000f8e023f */
[C---:B------:R-:W-:Y:S01]  /*05e0*/  IMAD R8, R3.reuse, UR26, R8 ;  /* 0x0000001a03087c24 */ /* 0x040fe2000f8e0208 */
[----:B------:R-:W-:Y:S01]  /*05f0*/  ULEA.HI.X.SX32 UR19, UR32, UR19, 0x1, UP0 ;  /* 0x0000001320137291 */ /* 0x000fe200080f0e3f */
[----:B------:R-:W-:Y:S01]  /*0600*/  IMAD.IADD R3, R3, 0x1, -R6 ;  /* 0x0000000103037824 */ /* 0x000fe200078e0a06 */
[----:B------:R-:W-:Y:S01]  /*0610*/  UIMAD UR20, UR13, UR24, UR20 ;  /* 0x000000180d1472a4 */ /* 0x000fe2000f8e0214 */
[----:B------:R-:W-:Y:S01]  /*0620*/  IADD3 R2, -R2, R9, RZ ;  /* 0x0000000902027210 */ /* 0x000fe20007ffe1ff */
[----:B------:R-:W-:Y:S01]  /*0630*/  UIMAD.WIDE.U32 UR12, UR12, UR24, UR18 ;  /* 0x000000180c0c72a5 */ /* 0x000fe2000f8e0012 */
[----:B------:R-:W-:Y:S01]  /*0640*/  LOP3.LUT R0, R7, 0x38, R46, 0xf8, !PT ;  /* 0x0000003807007812 */ /* 0x000fe200078ef82e */
[----:B------:R-:W-:Y:S01]  /*0650*/  @!UP1 USHF.R.S32.HI UR4, URZ, 0x1f, UR9 ;  /* 0x0000001f3f049899 */ /* 0x000fe20008011409 */
[----:B------:R-:W-:Y:S01]  /*0660*/  SHF.R.U32.HI R7, RZ, 0x3, R7 ;  /* 0x00000003ff077819 */ /* 0x000fe20000011607 */
[----:B------:R-:W-:Y:S01]  /*0670*/  ULDC.64 UR10, c[0x0][0x398] ;  /* 0x0000e600000a7ab9 */ /* 0x000fe20000000a00 */
[----:B------:R-:W-:Y:S01]  /*0680*/  LEA R18, R3, R2, 0x9 ;  /* 0x0000000203127211 */ /* 0x000fe200078e48ff */
[----:B------:R-:W-:Y:S01]  /*0690*/  ULDC.64 UR18, c[0x0][0x380] ;  /* 0x0000e00000127ab9 */ /* 0x000fe20000000a00 */
[----:B------:R-:W-:Y:S01]  /*06a0*/  LOP3.LUT R0, R0, R7, RZ, 0x3c, !PT ;  /* 0x0000000700007212 */ /* 0x000fe200078e3cff */
[----:B------:R-:W-:Y:S01]  /*06b0*/  @UP1 UIMAD.WIDE.U32 UR14, UR17, UR10, URZ ;  /* 0x0000000a110e12a5 */ /* 0x000fe2000f8e003f */
[----:B------:R-:W-:Y:S01]  /*06c0*/  SHF.R.S32.HI R5, RZ, 0x6, R5 ;  /* 0x00000006ff057819 */ /* 0x000fe20000011405 */
[----:B------:R-:W-:Y:S01]  /*06d0*/  @!UP1 UIMAD UR4, UR4, UR18, URZ ;  /* 0x00000012040492a4 */ /* 0x000fe2000f8e023f */
[----:B------:R-:W-:Y:S01]  /*06e0*/  SHF.R.S32.HI R2, RZ, 0x1f, R8 ;  /* 0x0000001fff027819 */ /* 0x000fe20000011408 */
[----:B------:R-:W-:Y:S01]  /*06f0*/  @UP1 UIMAD UR11, UR17, UR11, UR15 ;  /* 0x0000000b110b12a4 */ /* 0x000fe2000f8e020f */
[----:B------:R-:W-:Y:S01]  /*0700*/  MOV R23, UR20 ;  /* 0x0000001400177c02 */ /* 0x000fe20008000f00 */
[----:B------:R-:W-:Y:S01]  /*0710*/  @!UP1 UIMAD UR4, UR9, UR19, UR4 ;  /* 0x00000013090492a4 */ /* 0x000fe2000f8e0204 */
[----:B------:R-:W-:Y:S01]  /*0720*/  LOP3.LUT P0, RZ, R4, 0x4, RZ, 0xc0, !PT ;  /* 0x0000000404ff7812 */ /* 0x000fe2000780c0ff */
[----:B------:R-:W-:Y:S01]  /*0730*/  @UP1 UMOV UR20, UR14 ;  /* 0x0000000e00141c82 */ /* 0x000fe20008000000 */
[----:B------:R-:W-:Y:S01]  /*0740*/  IADD3 R8, P2, R8, UR12, RZ ;  /* 0x0000000c08087c10 */ /* 0x000fe2000ff5e0ff */
[----:B------:R-:W-:Y:S01]  /*0750*/  CS2R R40, SRZ ;  /* 0x0000000000287805 */ /* 0x000fe2000001ff00 */
[----:B------:R-:W-:Y:S01]  /*0760*/  SHF.L.U32 R4, R4, 0x6, RZ ;  /* 0x0000000604047819 */ /* 0x000fe200000006ff */
[----:B------:R-:W-:Y:S01]  /*0770*/  CS2R R68, SRZ ;  /* 0x0000000000447805 */ /* 0x000fe2000001ff00 */
[C---:B------:R-:W-:Y:S01]  /*0780*/  LEA R19, R5.reuse, R0, 0x9 ;  /* 0x0000000005137211 */ /* 0x040fe200078e48ff */
[----:B------:R-:W-:Y:S01]  /*0790*/  IMAD.SHL.U32 R5, R5, 0x8, RZ ;  /* 0x0000000805057824 */ /* 0x000fe200078e00ff */
[----:B------:R-:W-:Y:S01]  /*07a0*/  IADD3.X R23, R2, UR13, R23, P2, !PT ;  /* 0x0000000d02177c10 */ /* 0x000fe200097fe417 */
[----:B------:R-:W-:Y:S01]  /*07b0*/  @!UP1 UIMAD.WIDE.U32 UR12, UR9, UR18, URZ ;  /* 0x00000012090c92a5 */ /* 0x000fe2000f8e003f */
[----:B------:R-:W-:Y:S01]  /*07c0*/  LOP3.LUT R4, R4, 0x1c0, RZ, 0xc0, !PT ;  /* 0x000001c004047812 */ /* 0x000fe200078ec0ff */
[----:B------:R-:W-:Y:S01]  /*07d0*/  USHF.R.S32.HI UR9, URZ, 0x1f, UR7 ;  /* 0x0000001f3f097899 */ /* 0x000fe20008011407 */
[----:B------:R-:W-:Y:S01]  /*07e0*/  LEA R56, P2, R8, c[0x0][0x350], 0x2 ;  /* 0x0000d40008387a11 */ /* 0x000fe200078410ff */
[----:B------:R-:W-:Y:S01]  /*07f0*/  @!UP1 UIADD3 UR11, UR13, UR4, URZ ;  /* 0x000000040d0b9290 */ /* 0x000fe2000fffe03f */
[----:B------:R-:W-:Y:S01]  /*0800*/  LOP3.LUT R5, R4, 0x18, R5, 0xf8, !PT ;  /* 0x0000001804057812 */ /* 0x000fe200078ef805 */
[----:B------:R-:W-:Y:S01]  /*0810*/  HFMA2.MMA R0, -RZ, RZ, 0, 0 ;  /* 0x00000000ff007435 */ /* 0x000fe200000001ff */
[----:B------:R-:W-:Y:S01]  /*0820*/  SHF.R.U32.HI R4, RZ, 0x3, R4 ;  /* 0x00000003ff047819 */ /* 0x000fe20000011604 */
[----:B------:R-:W-:Y:S01]  /*0830*/  @!UP1 UMOV UR20, UR12 ;  /* 0x0000000c00149c82 */ /* 0x000fe20008000000 */
[----:B------:R-:W-:Y:S01]  /*0840*/  LEA.HI.X R23, R8, c[0x0][0x354], R23, 0x2, P2 ;  /* 0x0000d50008177a11 */ /* 0x000fe200010f1417 */
[----:B------:R-:W-:Y:S01]  /*0850*/  CS2R R74, SRZ ;  /* 0x00000000004a7805 */ /* 0x000fe2000001ff00 */
[----:B------:R-:W-:Y:S01]  /*0860*/  LOP3.LUT R21, R5, R4, RZ, 0x3c, !PT ;  /* 0x0000000405157212 */ /* 0x000fe200078e3cff */
[----:B------:R-:W-:Y:S01]  /*0870*/  CS2R R8, SRZ ;  /* 0x0000000000087805 */ /* 0x000fe2000001ff00 */
[----:B------:R-:W-:Y:S01]  /*0880*/  CS2R R72, SRZ ;  /* 0x0000000000487805 */ /* 0x000fe2000001ff00 */
[----:B------:R-:W-:Y:S01]  /*0890*/  CS2R R10, SRZ ;  /* 0x00000000000a7805 */ /* 0x000fe2000001ff00 */
[----:B------:R-:W-:Y:S01]  /*08a0*/  CS2R R2, SRZ ;  /* 0x0000000000027805 */ /* 0x000fe2000001ff00 */
[----:B------:R-:W-:Y:S01]  /*08b0*/  CS2R R42, SRZ ;  /* 0x00000000002a7805 */ /* 0x000fe2000001ff00 */
[----:B------:R-:W-:Y:S01]  /*08c0*/  CS2R R44, SRZ ;  /* 0x00000000002c7805 */ /* 0x000fe2000001ff00 */
[----:B------:R-:W-:Y:S01]  /*08d0*/  CS2R R52, SRZ ;  /* 0x0000000000347805 */ /* 0x000fe2000001ff00 */
[----:B------:R-:W-:Y:S01]  /*08e0*/  CS2R R54, SRZ ;  /* 0x0000000000367805 */ /* 0x000fe2000001ff00 */
[----:B------:R-:W-:Y:S01]  /*08f0*/  MOV R76, RZ ;  /* 0x000000ff004c7202 */ /* 0x000fe20000000f00 */
        /* <DEDUP_REMOVED lines=9> */
[----:B------:R-:W-:Y:S01]  /*0990*/  IMAD.MOV.U32 R16, RZ, RZ, RZ ;  /* 0x000000ffff107224 */ /* 0x000fe200078e00ff */
[----:B------:R-:W-:Y:S01]  /*09a0*/  CS2R R64, SRZ ;  /* 0x0000000000407805 */ /* 0x000fe2000001ff00 */
[----:B------:R-:W-:Y:S01]  /*09b0*/  CS2R R66, SRZ ;  /* 0x0000000000427805 */ /* 0x000fe2000001ff00 */
[----:B------:R-:W-:Y:S05]  /*09c0*/  @!P1 BRA `(.L_x_0) ;  /* 0x00000c7000009947 */ /* 0x000fea0003800000 */
[----:B------:R-:W-:Y:S01]  /*09d0*/  USHF.L.U32 UR21, UR26, 0x3, URZ ;  /* 0x000000031a157899 */ /* 0x000fe2000800063f */
[----:B------:R-:W-:Y:S01]  /*09e0*/  MOV R27, RZ ;  /* 0x000000ff001b7202 */ /* 0x000fe20000000f00 */
[----:B------:R-:W-:-:S02]  /*09f0*/  UMOV UR13, 0x2 ;  /* 0x00000002000d7882 */ /* 0x000fc40000000000 */
[----:B------:R-:W-:Y:S02]  /*0a00*/  UIADD3 UR27, UR21, 0x20, UR21 ;  /* 0x00000020151b7890 */ /* 0x000fe4000fffe015 */
[----:B------:R-:W-:Y:S02]  /*0a10*/  ULDC.64 UR24, c[0x0][0x3d8] ;  /* 0x0000f60000187ab9 */ /* 0x000fe40000000a00 */
[----:B------:R-:W-:Y:S02]  /*0a20*/  UIADD3 UR28, UR21, UR27, URZ ;  /* 0x0000001b151c7290 */ /* 0x000fe4000fffe03f */
[----:B------:R-:W-:Y:S02]  /*0a30*/  USHF.L.U64.HI UR13, UR24, UR13, UR25 ;  /* 0x0000000d180d7299 */ /* 0x000fe40008010219 */
[----:B------:R-:W-:Y:S02]  /*0a40*/  UIADD3 UR25, UR21, UR28, URZ ;  /* 0x0000001c15197290 */ /* 0x000fe4000fffe03f */
[----:B------:R-:W-:-:S02]  /*0a50*/  ULDC UR10, c[0x0][0x22c] ;  /* 0x00008b00000a7ab9 */ /* 0x000fc40000000800 */
[----:B------:R-:W-:Y:S02]  /*0a60*/  USHF.R.S32.HI UR4, URZ, 0x1f, UR21 ;  /* 0x0000001f3f047899 */ /* 0x000fe40008011415 */
[----:B------:R-:W-:Y:S02]  /*0a70*/  UIADD3 UR29, UR21, UR25, URZ ;  /* 0x00000019151d7290 */ /* 0x000fe4000fffe03f */
[----:B------:R-:W-:Y:S02]  /*0a80*/  UIMAD UR16, UR16, UR10, URZ ;  /* 0x0000000a101072a4 */ /* 0x000fe4000f8e023f */
[----:B------:R-:W-:Y:S02]  /*0a90*/  USHF.R.S32.HI UR10, URZ, 0x1f, UR27 ;  /* 0x0000001f3f0a7899 */ /* 0x000fe4000801141b */
[----:B------:R-:W-:Y:S02]  /*0aa0*/  USHF.L.U64.HI UR19, UR21, 0x2, UR4 ;  /* 0x0000000215137899 */ /* 0x000fe40008010204 */
[----:B------:R-:W-:-:S02]  /*0ab0*/  USHF.R.S32.HI UR4, URZ, 0x1f, UR28 ;  /* 0x0000001f3f047899 */ /* 0x000fc4000801141c */
[----:B------:R-:W-:Y:S02]  /*0ac0*/  UIADD3 UR30, UR21, UR29, URZ ;  /* 0x0000001d151e7290 */ /* 0x000fe4000fffe03f */
[----:B------:R-:W-:Y:S02]  /*0ad0*/  USHF.L.U64.HI UR18, UR27, 0x2, UR10 ;  /* 0x000000021b127899 */ /* 0x000fe4000801020a */
[----:B------:R-:W-:Y:S02]  /*0ae0*/  USHF.R.S32.HI UR10, URZ, 0x1f, UR25 ;  /* 0x0000001f3f0a7899 */ /* 0x000fe40008011419 */
[----:B------:R-:W-:Y:S02]  /*0af0*/  USHF.L.U64.HI UR17, UR28, 0x2, UR4 ;  /* 0x000000021c117899 */ /* 0x000fe40008010204 */
[----:B------:R-:W-:Y:S02]  /*0b00*/  UIADD3 UR31, UR21, UR30, URZ ;  /* 0x0000001e151f7290 */ /* 0x000fe4000fffe03f */
[----:B------:R-:W-:-:S02]  /*0b10*/  USHF.R.S32.HI UR4, URZ, 0x1f, UR29 ;  /* 0x0000001f3f047899 */ /* 0x000fc4000801141d */
[----:B------:R-:W-:Y:S02]  /*0b20*/  USHF.L.U64.HI UR15, UR25, 0x2, UR10 ;  /* 0x00000002190f7899 */ /* 0x000fe4000801020a */
[----:B------:R-:W-:Y:S02]  /*0b30*/  USHF.R.S32.HI UR10, URZ, 0x1f, UR30 ;  /* 0x0000001f3f0a7899 */ /* 0x000fe4000801141e */
[----:B------:R-:W-:Y:S02]  /*0b40*/  USHF.R.S32.HI UR12, URZ, 0x1f, UR31 ;  /* 0x0000001f3f0c7899 */ /* 0x000fe4000801141f */
[----:B------:R-:W-:Y:S02]  /*0b50*/  USHF.L.U64.HI UR14, UR29, 0x2, UR4 ;  /* 0x000000021d0e7899 */ /* 0x000fe40008010204 */
[----:B------:R-:W-:Y:S02]  /*0b60*/  USHF.L.U64.HI UR10, UR30, 0x2, UR10 ;  /* 0x000000021e0a7899 */ /* 0x000fe4000801020a */
[----:B------:R-:W-:-:S02]  /*0b70*/  USHF.L.U64.HI UR12, UR31, 0x2, UR12 ;  /* 0x000000021f0c7899 */ /* 0x000fc4000801020c */
[----:B------:R-:W-:Y:S02]  /*0b80*/  UMOV UR4, URZ ;  /* 0x0000003f00047c82 */ /* 0x000fe40008000000 */
.L_x_1:
[----:B------:R-:W-:Y:S01]  /*0b90*/  MOV R49, UR21 ;  /* 0x0000001500317c02 */ /* 0x000fe20008000f00 */
[----:B------:R-:W-:Y:S01]  /*0ba0*/  IMAD.U32 R85, RZ, RZ, UR16 ;  /* 0x00000010ff557e24 */ /* 0x000fe2000f8e00ff */
[----:B------:R-:W-:Y:S02]  /*0bb0*/  MOV R81, UR26 ;  /* 0x0000001a00517c02 */ /* 0x000fe40008000f00 */
[----:B------:R-:W-:Y:S02]  /*0bc0*/  LEA R48, P1, R49, R56, 0x2 ;  /* 0x0000003831307211 */ /* 0x000fe400078210ff */
[----:B------:R-:W-:Y:S02]  /*0bd0*/  MOV R83, UR16 ;  /* 0x0000001000537c02 */ /* 0x000fe40008000f00 */
[----:B------:R-:W-:Y:S02]  /*0be0*/  IADD3.X R49, R23, UR19, RZ, P1, !PT ;  /* 0x0000001317317c10 */ /* 0x000fe40008ffe4ff */
[----:B------:R-:W-:-:S02]  /*0bf0*/  MOV R89, UR16 ;  /* 0x0000001000597c02 */ /* 0x000fc40008000f00 */
[----:B------:R-:W-:Y:S01]  /*0c00*/  MOV R51, UR16 ;  /* 0x0000001000337c02 */ /* 0x000fe20008000f00 */
[----:B------:R-:W-:Y:S01]  /*0c10*/  IMAD.WIDE R80, R81, 0x20, R48 ;  /* 0x0000002051507825 */ /* 0x000fe200078e0230 */
[----:B------:R-:W-:Y:S01]  /*0c20*/  MOV R77, UR16 ;  /* 0x00000010004d7c02 */ /* 0x000fe20008000f00 */
[----:B------:R0:W2:Y:S04]  /*0c30*/  LDG.E R90, [R48.64] ;  /* 0x00000016305a7981 */ /* 0x0000a8000c1e1900 */
[----:B------:R-:W-:Y:S01]  /*0c40*/  IMAD.WIDE R82, R83, 0x20, R80 ;  /* 0x0000002053527825 */ /* 0x000fe200078e0250 */
[----:B------:R1:W3:Y:S04]  /*0c50*/  LDG.E R86, [R80.64] ;  /* 0x0000001650567981 */ /* 0x0002e8000c1e1900 */
[----:B------:R0:W4:Y:S01]  /*0c60*/  LDG.E R79, [R48.64+0x80] ;  /* 0x00008016304f7981 */ /* 0x000122000c1e1900 */
[----:B------:R-:W-:-:S03]  /*0c70*/  IMAD.WIDE R88, R89, 0x20, R82 ;  /* 0x0000002059587825 */ /* 0x000fc600078e0252 */
[----:B------:R5:W2:Y:S03]  /*0c80*/  LDG.E R83, [R82.64] ;  /* 0x0000001652537981 */ /* 0x000aa6000c1e1900 */
[----:B------:R-:W-:Y:S01]  /*0c90*/  IMAD.WIDE R84, R85, 0x20, R88 ;  /* 0x0000002055547825 */ /* 0x000fe200078e0258 */
[----:B-1----:R0:W4:Y:S04]  /*0ca0*/  LDG.E R80, [R48.64+0x100] ;  /* 0x0001001630507981 */ /* 0x002128000c1e1900 */
[----:B------:R1:W4:Y:S01]  /*0cb0*/  LDG.E R88, [R88.64] ;  /* 0x0000001658587981 */ /* 0x000322000c1e1900 */
[----:B------:R-:W-:-:S03]  /*0cc0*/  IMAD.WIDE R50, R51, 0x20, R84 ;  /* 0x0000002033327825 */ /* 0x000fc600078e0254 */
[----:B------:R0:W4:Y:S04]  /*0cd0*/  LDG.E R85, [R84.64] ;  /* 0x0000001654557981 */ /* 0x000128000c1e1900 */
[----:B------:R0:W4:Y:S04]  /*0ce0*/  LDG.E R87, [R50.64] ;  /* 0x0000001632577981 */ /* 0x000128000c1e1900 */
[----:B------:R1:W4:Y:S04]  /*0cf0*/  LDG.E R78, [R48.64+0x200] ;  /* 0x00020016304e7981 */ /* 0x000328000c1e1900 */
[----:B------:R1:W4:Y:S01]  /*0d00*/  LDG.E R81, [R48.64+0x280] ;  /* 0x0002801630517981 */ /* 0x000322000c1e1900 */
[----:B0-----:R-:W-:-:S03]  /*0d10*/  IMAD.WIDE R50, R77, 0x20, R50 ;  /* 0x000000204d327825 */ /* 0x001fc600078e0232 */
[----:B------:R1:W4:Y:S04]  /*0d20*/  LDG.E R77, [R48.64+0x180] ;  /* 0x00018016304d7981 */ /* 0x000328000c1e1900 */
[----:B------:R0:W4:Y:S04]  /*0d30*/  LDG.E R93, [R50.64] ;  /* 0x00000016325d7981 */ /* 0x000128000c1e1900 */
[----:B------:R1:W4:Y:S04]  /*0d40*/  LDG.E R84, [R48.64+0x300] ;  /* 0x0003001630547981 */ /* 0x000328000c1e1900 */
[----:B------:R1:W4:Y:S01]  /*0d50*/  LDG.E R92, [R48.64+0x380] ;  /* 0x00038016305c7981 */ /* 0x000322000c1e1900 */
[----:B0-----:R-:W-:-:S02]  /*0d60*/  MOV R50, R56 ;  /* 0x0000003800327202 */ /* 0x001fc40000000f00 */
[----:B------:R-:W-:-:S05]  /*0d70*/  MOV R51, R23 ;  /* 0x0000001700337202 */ /* 0x000fca0000000f00 */
[----:B-----5:R0:W5:Y:S01]  /*0d80*/  LDG.E R82, [R50.64] ;  /* 0x0000001632527981 */ /* 0x020162000c1e1900 */
[----:B-1----:R-:W-:-:S03]  /*0d90*/  MOV R49, UR27 ;  /* 0x0000001b00317c02 */ /* 0x002fc60008000f00 */
[----:B------:R0:W5:Y:S01]  /*0da0*/  LDG.E R89, [R50.64+0x300] ;  /* 0x0003001632597981 */ /* 0x000162000c1e1900 */
[----:B------:R-:W-:-:S03]  /*0db0*/  LEA R48, P1, R49, R56, 0x2 ;  /* 0x0000003831307211 */ /* 0x000fc600078210ff */
[----:B------:R0:W5:Y:S01]  /*0dc0*/  LDG.E R91, [R50.64+0x380] ;  /* 0x00038016325b7981 */ /* 0x000162000c1e1900 */
[----:B------:R-:W-:Y:S01]  /*0dd0*/  IADD3.X R49, R23, UR18, RZ, P1, !PT ;  /* 0x0000001217317c10 */ /* 0x000fe20008ffe4ff */
[----:B---3--:R-:W-:Y:S02]  /*0de0*/  FADD.FTZ R67, R86, R67 ;  /* 0x0000004356437221 */ /* 0x008fe40000010000 */
[----:B------:R0:W3:Y:S01]  /*0df0*/  LDG.E R86, [R50.64+0x100] ;  /* 0x0001001632567981 */ /* 0x0000e2000c1e1900 */
[----:B--2---:R-:W-:-:S03]  /*0e00*/  FADD.FTZ R66, R83, R66 ;  /* 0x0000004253427221 */ /* 0x004fc60000010000 */
[----:B------:R0:W2:Y:S01]  /*0e10*/  LDG.E R83, [R50.64+0x80] ;  /* 0x0000801632537981 */ /* 0x0000a2000c1e1900 */
[----:B----4-:R-:W-:-:S03]  /*0e20*/  FADD.FTZ R65, R88, R65 ;  /* 0x0000004158417221 */ /* 0x010fc60000010000 */
[----:B------:R0:W4:Y:S01]  /*0e30*/  LDG.E R88, [R50.64+0x200] ;  /* 0x0002001632587981 */ /* 0x000122000c1e1900 */
[----:B------:R-:W-:-:S03]  /*0e40*/  FADD.FTZ R64, R85, R64 ;  /* 0x0000004055407221 */ /* 0x000fc60000010000 */
[----:B------:R0:W4:Y:S01]  /*0e50*/  LDG.E R85, [R50.64+0x180] ;  /* 0x0001801632557981 */ /* 0x000122000c1e1900 */
[----:B------:R-:W-:-:S03]  /*0e60*/  FADD.FTZ R63, R87, R63 ;  /* 0x0000003f573f7221 */ /* 0x000fc60000010000 */
[----:B------:R0:W4:Y:S02]  /*0e70*/  LDG.E R87, [R50.64+0x280] ;  /* 0x0002801632577981 */ /* 0x000124000c1e1900 */
[----:B0-----:R-:W-:Y:S02]  /*0e80*/  IMAD.U32 R51, RZ, RZ, UR28 ;  /* 0x0000001cff337e24 */ /* 0x001fe4000f8e00ff */
[----:B------:R-:W-:Y:S02]  /*0e90*/  FADD.FTZ R12, R77, R12 ;  /* 0x0000000c4d0c7221 */ /* 0x000fe40000010000 */
[----:B------:R0:W4:Y:S01]  /*0ea0*/  LDG.E R77, [R48.64+0x100] ;  /* 0x00010016304d7981 */ /* 0x000122000c1e1900 */
[----:B------:R-:W-:Y:S01]  /*0eb0*/  LEA R50, P1, R51, R56, 0x2 ;  /* 0x0000003833327211 */ /* 0x000fe200078210ff */
[----:B------:R-:W-:Y:S02]  /*0ec0*/  FADD.FTZ R16, R93, R16 ;  /* 0x000000105d107221 */ /* 0x000fe40000010000 */
[----:B------:R-:W-:Y:S01]  /*0ed0*/  FADD.FTZ R15, R90, R15 ;  /* 0x0000000f5a0f7221 */ /* 0x000fe20000010000 */
[----:B------:R-:W-:Y:S01]  /*0ee0*/  IADD3.X R51, R23, UR17, RZ, P1, !PT ;  /* 0x0000001117337c10 */ /* 0x000fe20008ffe4ff */
[----:B------:R-:W-:Y:S01]  /*0ef0*/  FADD.FTZ R14, R79, R14 ;  /* 0x0000000e4f0e7221 */ /* 0x000fe20000010000 */
[----:B------:R0:W4:Y:S01]  /*0f00*/  LDG.E R93, [R48.64] ;  /* 0x00000016305d7981 */ /* 0x000122000c1e1900 */
[----:B------:R-:W-:-:S02]  /*0f10*/  FADD.FTZ R13, R80, R13 ;  /* 0x0000000d500d7221 */ /* 0x000fc40000010000 */
[----:B------:R-:W-:Y:S01]  /*0f20*/  FADD.FTZ R11, R78, R11 ;  /* 0x0000000b4e0b7221 */ /* 0x000fe20000010000 */
[----:B------:R0:W4:Y:S01]  /*0f30*/  LDG.E R90, [R48.64+0x80] ;  /* 0x00008016305a7981 */ /* 0x000122000c1e1900 */
[----:B------:R-:W-:-:S03]  /*0f40*/  FADD.FTZ R10, R81, R10 ;  /* 0x0000000a510a7221 */ /* 0x000fc60000010000 */
[----:B------:R0:W4:Y:S01]  /*0f50*/  LDG.E R79, [R48.64+0x180] ;  /* 0x00018016304f7981 */ /* 0x000122000c1e1900 */
[----:B-----5:R-:W-:-:S03]  /*0f60*/  FADD.FTZ R7, R82, R7 ;  /* 0x0000000752077221 */ /* 0x020fc60000010000 */
[----:B------:R0:W5:Y:S04]  /*0f70*/  LDG.E R78, [R48.64+0x200] ;  /* 0x00020016304e7981 */ /* 0x000168000c1e1900 */
[----:B------:R0:W5:Y:S04]  /*0f80*/  LDG.E R81, [R48.64+0x280] ;  /* 0x0002801630517981 */ /* 0x000168000c1e1900 */
[----:B------:R0:W5:Y:S04]  /*0f90*/  LDG.E R80, [R48.64+0x300] ;  /* 0x0003001630507981 */ /* 0x000168000c1e1900 */
[----:B------:R1:W5:Y:S01]  /*0fa0*/  LDG.E R82, [R50.64] ;  /* 0x0000001632527981 */ /* 0x000362000c1e1900 */
[----:B0-----:R-:W-:-:S04]  /*0fb0*/  MOV R49, UR25 ;  /* 0x0000001900317c02 */ /* 0x001fc80008000f00 */
[----:B------:R-:W-:Y:S01]  /*0fc0*/  LEA R48, P1, R49, R56, 0x2 ;  /* 0x0000003831307211 */ /* 0x000fe200078210ff */
[----:B------:R-:W-:Y:S02]  /*0fd0*/  FADD.FTZ R9, R84, R9 ;  /* 0x0000000954097221 */ /* 0x000fe40000010000 */
[----:B------:R-:W-:Y:S01]  /*0fe0*/  FADD.FTZ R8, R92, R8 ;  /* 0x000000085c087221 */ /* 0x000fe20000010000 */
[----:B------:R-:W-:Y:S01]  /*0ff0*/  IADD3.X R49, R23, UR15, RZ, P1, !PT ;  /* 0x0000000f17317c10 */ /* 0x000fe20008ffe4ff */
[----:B------:R1:W5:Y:S04]  /*1000*/  LDG.E R84, [R50.64+0x80] ;  /* 0x0000801632547981 */ /* 0x000368000c1e1900 */
[----:B------:R1:W5:Y:S01]  /*1010*/  LDG.E R92, [R50.64+0x300] ;  /* 0x00030016325c7981 */ /* 0x000362000c1e1900 */
[----:B------:R-:W-:-:S03]  /*1020*/  FADD.FTZ R32, R91, R32 ;  /* 0x000000205b207221 */ /* 0x000fc60000010000 */
[----:B------:R0:W5:Y:S01]  /*1030*/  LDG.E R91, [R48.64+0x80] ;  /* 0x00008016305b7981 */ /* 0x000162000c1e1900 */
[----:B---3--:R-:W-:-:S03]  /*1040*/  FADD.FTZ R5, R86, R5 ;  /* 0x0000000556057221 */ /* 0x008fc60000010000 */
[----:B------:R1:W3:Y:S01]  /*1050*/  LDG.E R86, [R50.64+0x180] ;  /* 0x0001801632567981 */ /* 0x0002e2000c1e1900 */
[----:B--2---:R-:W-:-:S03]  /*1060*/  FADD.FTZ R6, R83, R6 ;  /* 0x0000000653067221 */ /* 0x004fc60000010000 */
[----:B------:R1:W2:Y:S01]  /*1070*/  LDG.E R83, [R50.64+0x100] ;  /* 0x0001001632537981 */ /* 0x0002a2000c1e1900 */
[----:B----4-:R-:W-:-:S03]  /*1080*/  FADD.FTZ R3, R88, R3 ;  /* 0x0000000358037221 */ /* 0x010fc60000010000 */
[----:B------:R1:W4:Y:S01]  /*1090*/  LDG.E R88, [R50.64+0x280] ;  /* 0x0002801632587981 */ /* 0x000322000c1e1900 */
[----:B------:R-:W-:-:S03]  /*10a0*/  FADD.FTZ R4, R85, R4 ;  /* 0x0000000455047221 */ /* 0x000fc60000010000 */
[----:B------:R1:W4:Y:S02]  /*10b0*/  LDG.E R85, [R50.64+0x200] ;  /* 0x0002001632557981 */ /* 0x000324000c1e1900 */
[----:B-1----:R-:W-:Y:S01]  /*10c0*/  MOV R51, UR29 ;  /* 0x0000001d00337c02 */ /* 0x002fe20008000f00 */
[----:B------:R-:W-:Y:S02]  /*10d0*/  FADD.FTZ R76, R77, R76 ;  /* 0x0000004c4d4c7221 */ /* 0x000fe40000010000 */
[----:B------:R0:W4:Y:S01]  /*10e0*/  LDG.E R77, [R48.64+0x180] ;  /* 0x00018016304d7981 */ /* 0x000122000c1e1900 */
[----:B------:R-:W-:-:S04]  /*10f0*/  LEA R50, P1, R51, R56, 0x2 ;  /* 0x0000003833327211 */ /* 0x000fc800078210ff */
[----:B------:R-:W-:Y:S01]  /*1100*/  IADD3.X R51, R23, UR14, RZ, P1, !PT ;  /* 0x0000000e17337c10 */ /* 0x000fe20008ffe4ff */
[----:B------:R-:W-:Y:S02]  /*1110*/  FADD.FTZ R26, R93, R26 ;  /* 0x0000001a5d1a7221 */ /* 0x000fe40000010000 */
[----:B------:R0:W4:Y:S01]  /*1120*/  LDG.E R93, [R48.64] ;  /* 0x00000016305d7981 */ /* 0x000122000c1e1900 */
[----:B------:R-:W-:-:S03]  /*1130*/  FADD.FTZ R62, R90, R62 ;  /* 0x0000003e5a3e7221 */ /* 0x000fc60000010000 */
[----:B------:R0:W4:Y:S01]  /*1140*/  LDG.E R90, [R48.64+0x100] ;  /* 0x00010016305a7981 */ /* 0x000122000c1e1900 */
[----:B------:R-:W-:-:S03]  /*1150*/  FADD.FTZ R54, R79, R54 ;  /* 0x000000364f367221 */ /* 0x000fc60000010000 */
[----:B------:R0:W4:Y:S01]  /*1160*/  LDG.E R79, [R48.64+0x200] ;  /* 0x00020016304f7981 */ /* 0x000122000c1e1900 */
[----:B-----5:R-:W-:-:S03]  /*1170*/  FADD.FTZ R41, R78, R41 ;  /* 0x000000294e297221 */ /* 0x020fc60000010000 */
[----:B------:R1:W5:Y:S01]  /*1180*/  LDG.E R78, [R50.64+0x80] ;  /* 0x00008016324e7981 */ /* 0x000362000c1e1900 */
[----:B------:R-:W-:-:S03]  /*1190*/  FADD.FTZ R38, R81, R38 ;  /* 0x0000002651267221 */ /* 0x000fc60000010000 */
[----:B------:R1:W5:Y:S01]  /*11a0*/  LDG.E R81, [R50.64] ;  /* 0x0000001632517981 */ /* 0x000362000c1e1900 */
[----:B------:R-:W-:-:S03]  /*11b0*/  FADD.FTZ R71, R80, R71 ;  /* 0x0000004750477221 */ /* 0x000fc60000010000 */
[----:B------:R1:W5:Y:S01]  /*11c0*/  LDG.E R80, [R50.64+0x180] ;  /* 0x0001801632507981 */ /* 0x000362000c1e1900 */
[----:B------:R-:W-:-:S03]  /*11d0*/  FADD.FTZ R73, R82, R73 ;  /* 0x0000004952497221 */ /* 0x000fc60000010000 */
[----:B------:R1:W5:Y:S01]  /*11e0*/  LDG.E R82, [R50.64+0x100] ;  /* 0x0001001632527981 */ /* 0x000362000c1e1900 */
[----:B------:R-:W-:Y:S02]  /*11f0*/  FADD.FTZ R2, R87, R2 ;  /* 0x0000000257027221 */ /* 0x000fe40000010000 */
[----:B------:R-:W-:Y:S01]  /*1200*/  FADD.FTZ R0, R89, R0 ;  /* 0x0000000059007221 */ /* 0x000fe20000010000 */
[----:B------:R0:W5:Y:S04]  /*1210*/  LDG.E R87, [R48.64+0x280] ;  /* 0x0002801630577981 */ /* 0x000168000c1e1900 */
[----:B------:R0:W5:Y:S02]  /*1220*/  LDG.E R89, [R48.64+0x300] ;  /* 0x0003001630597981 */ /* 0x000164000c1e1900 */
[----:B0-----:R-:W-:-:S04]  /*1230*/  MOV R49, UR30 ;  /* 0x0000001e00317c02 */ /* 0x001fc80008000f00 */
[----:B------:R-:W-:Y:S01]  /*1240*/  LEA R48, P1, R49, R56, 0x2 ;  /* 0x0000003831307211 */ /* 0x000fe200078210ff */
[----:B------:R-:W-:Y:S02]  /*1250*/  FADD.FTZ R61, R84, R61 ;  /* 0x0000003d543d7221 */ /* 0x000fe40000010000 */
[----:B------:R1:W5:Y:S01]  /*1260*/  LDG.E R84, [R50.64+0x200] ;  /* 0x0002001632547981 */ /* 0x000362000c1e1900 */
[----:B------:R-:W-:Y:S01]  /*1270*/  IADD3.X R49, R23, UR10, RZ, P1, !PT ;  /* 0x0000000a17317c10 */ /* 0x000fe20008ffe4ff */
[----:B------:R-:W-:Y:S02]  /*1280*/  FADD.FTZ R31, R92, R31 ;  /* 0x0000001f5c1f7221 */ /* 0x000fe40000010000 */
[----:B------:R-:W-:Y:S02]  /*1290*/  FADD.FTZ R60, R91, R60 ;  /* 0x0000003c5b3c7221 */ /* 0x000fe40000010000 */
[----:B------:R0:W5:Y:S04]  /*12a0*/  LDG.E R91, [R48.64+0x200] ;  /* 0x00020016305b7981 */ /* 0x000168000c1e1900 */
[----:B------:R0:W5:Y:S01]  /*12b0*/  LDG.E R92, [R48.64+0x300] ;  /* 0x00030016305c7981 */ /* 0x000162000c1e1900 */
[----:B---3--:R-:W-:-:S03]  /*12c0*/  FADD.FTZ R53, R86, R53 ;  /* 0x0000003556357221 */ /* 0x008fc60000010000 */
[----:B------:R1:W3:Y:S01]  /*12d0*/  LDG.E R86, [R50.64+0x280] ;  /* 0x0002801632567981 */ /* 0x0002e2000c1e1900 */
[----:B--2---:R-:W-:-:S03]  /*12e0*/  FADD.FTZ R42, R83, R42 ;  /* 0x0000002a532a7221 */ /* 0x004fc60000010000 */
[----:B------:R1:W2:Y:S02]  /*12f0*/  LDG.E R83, [R50.64+0x300] ;  /* 0x0003001632537981 */ /* 0x0002a4000c1e1900 */
[----:B-1----:R-:W-:-:S04]  /*1300*/  MOV R51, UR31 ;  /* 0x0000001f00337c02 */ /* 0x002fc80008000f00 */
[----:B------:R-:W-:Y:S01]  /*1310*/  LEA R50, P1, R51, R56, 0x2 ;  /* 0x0000003833327211 */ /* 0x000fe200078210ff */
[----:B----4-:R-:W-:Y:S02]  /*1320*/  FADD.FTZ R72, R85, R72 ;  /* 0x0000004855487221 */ /* 0x010fe40000010000 */
[----:B------:R-:W-:Y:S01]  /*1330*/  FADD.FTZ R37, R88, R37 ;  /* 0x0000002558257221 */ /* 0x000fe20000010000 */
[----:B------:R-:W-:Y:S01]  /*1340*/  IADD3.X R51, R23, UR12, RZ, P1, !PT ;  /* 0x0000000c17337c10 */ /* 0x000fe20008ffe4ff */
[----:B------:R0:W4:Y:S04]  /*1350*/  LDG.E R88, [R48.64+0x100] ;  /* 0x0001001630587981 */ /* 0x000128000c1e1900 */
[----:B------:R0:W4:Y:S01]  /*1360*/  LDG.E R85, [R48.64+0x280] ;  /* 0x0002801630557981 */ /* 0x000122000c1e1900 */
[----:B------:R-:W-:-:S03]  /*1370*/  FADD.FTZ R52, R77, R52 ;  /* 0x000000344d347221 */ /* 0x000fc60000010000 */
[----:B------:R0:W4:Y:S01]  /*1380*/  LDG.E R77, [R48.64] ;  /* 0x00000016304d7981 */ /* 0x000122000c1e1900 */
[----:B------:R-:W-:-:S03]  /*1390*/  FADD.FTZ R25, R93, R25 ;  /* 0x000000195d197221 */ /* 0x000fc60000010000 */
[----:B------:R0:W4:Y:S01]  /*13a0*/  LDG.E R93, [R48.64+0x180] ;  /* 0x00018016305d7981 */ /* 0x000122000c1e1900 */
[----:B------:R-:W-:-:S03]  /*13b0*/  FADD.FTZ R75, R90, R75 ;  /* 0x0000004b5a4b7221 */ /* 0x000fc60000010000 */
[----:B------:R0:W4:Y:S01]  /*13c0*/  LDG.E R90, [R48.64+0x80] ;  /* 0x00008016305a7981 */ /* 0x000122000c1e1900 */
[----:B------:R-:W-:-:S03]  /*13d0*/  FADD.FTZ R74, R79, R74 ;  /* 0x0000004a4f4a7221 */ /* 0x000fc60000010000 */
[----:B------:R-:W4:Y:S01]  /*13e0*/  LDG.E R79, [R50.64+0x280] ;  /* 0x00028016324f7981 */ /* 0x000f22000c1e1900 */
[----:B-----5:R-:W-:-:S03]  /*13f0*/  FADD.FTZ R59, R78, R59 ;  /* 0x0000003b4e3b7221 */ /* 0x020fc60000010000 */
[----:B------:R-:W5:Y:S01]  /*1400*/  LDG.E R78, [R50.64+0x100] ;  /* 0x00010016324e7981 */ /* 0x000f62000c1e1900 */
[----:B------:R-:W-:-:S03]  /*1410*/  FADD.FTZ R24, R81, R24 ;  /* 0x0000001851187221 */ /* 0x000fc60000010000 */
[----:B0-----:R-:W5:Y:S01]  /*1420*/  LDG.E R49, [R50.64] ;  /* 0x0000001632317981 */ /* 0x001f62000c1e1900 */
[----:B------:R-:W-:-:S03]  /*1430*/  FADD.FTZ R45, R80, R45 ;  /* 0x0000002d502d7221 */ /* 0x000fc60000010000 */
[----:B------:R-:W5:Y:S01]  /*1440*/  LDG.E R48, [R50.64+0x80] ;  /* 0x0000801632307981 */ /* 0x000f62000c1e1900 */
[----:B------:R-:W-:-:S03]  /*1450*/  FADD.FTZ R70, R82, R70 ;  /* 0x0000004652467221 */ /* 0x000fc60000010000 */
[----:B------:R-:W5:Y:S04]  /*1460*/  LDG.E R80, [R50.64+0x180] ;  /* 0x0001801632507981 */ /* 0x000f68000c1e1900 */
[----:B------:R-:W5:Y:S04]  /*1470*/  LDG.E R82, [R50.64+0x200] ;  /* 0x0002001632527981 */ /* 0x000f68000c1e1900 */
[----:B------:R-:W5:Y:S01]  /*1480*/  LDG.E R81, [R50.64+0x300] ;  /* 0x0003001632517981 */ /* 0x000f62000c1e1900 */
[----:B------:R-:W-:Y:S02]  /*1490*/  UIADD3 UR4, UR4, 0x1, URZ ;  /* 0x0000000104047890 */ /* 0x000fe4000fffe03f */
[----:B------:R-:W-:-:S02]  /*14a0*/  ULDC UR32, c[0x0][0x3e0] ;  /* 0x0000f80000207ab9 */ /* 0x000fc40000000800 */
[----:B------:R-:W-:-:S06]  /*14b0*/  UISETP.GE.AND UP0, UPT, UR4, UR32, UPT ;  /* 0x000000200400728c */ /* 0x000fcc000bf06270 */
[----:B------:R-:W-:Y:S01]  /*14c0*/  PLOP3.LUT P2, PT, PT, PT, UP0, 0x80, 0x0 ;  /* 0x000000000000781c */ /* 0x000fe20003f4f008 */
[----:B------:R-:W-:Y:S02]  /*14d0*/  FADD.FTZ R36, R87, R36 ;  /* 0x0000002457247221 */ /* 0x000fe40000010000 */
[----:B------:R-:W-:Y:S02]  /*14e0*/  FADD.FTZ R30, R89, R30 ;  /* 0x0000001e591e7221 */ /* 0x000fe40000010000 */
[----:B------:R-:W-:Y:S02]  /*14f0*/  FADD.FTZ R69, R84, R69 ;  /* 0x0000004554457221 */ /* 0x000fe40000010000 */
[----:B------:R-:W-:Y:S02]  /*1500*/  FADD.FTZ R40, R91, R40 ;  /* 0x000000285b287221 */ /* 0x000fe40000010000 */
[----:B------:R-:W-:Y:S02]  /*1510*/  FADD.FTZ R28, R92, R28 ;  /* 0x0000001c5c1c7221 */ /* 0x000fe40000010000 */
[----:B---3--:R-:W-:-:S02]  /*1520*/  FADD.FTZ R35, R86, R35 ;  /* 0x0000002356237221 */ /* 0x008fc40000010000 */
[----:B--2---:R-:W-:Y:S02]  /*1530*/  FADD.FTZ R29, R83, R29 ;  /* 0x0000001d531d7221 */ /* 0x004fe40000010000 */
[----:B----4-:R-:W-:Y:S01]  /*1540*/  FADD.FTZ R22, R77, R22 ;  /* 0x000000164d167221 */ /* 0x010fe20000010000 */
[----:B------:R-:W-:-:S04]  /*1550*/  MOV R77, UR24 ;  /* 0x00000018004d7c02 */ /* 0x000fc80008000f00 */
[----:B------:R-:W-:Y:S01]  /*1560*/  LEA R56, P1, R77, R56, 0x2 ;  /* 0x000000384d387211 */ /* 0x000fe200078210ff */
[----:B------:R-:W-:-:S03]  /*1570*/  FADD.FTZ R68, R88, R68 ;  /* 0x0000004458447221 */ /* 0x000fc60000010000 */
[----:B------:R-:W-:Y:S01]  /*1580*/  IADD3.X R23, R23, UR13, RZ, P1, !PT ;  /* 0x0000000d17177c10 */ /* 0x000fe20008ffe4ff */
[----:B------:R-:W-:Y:S02]  /*1590*/  FADD.FTZ R44, R93, R44 ;  /* 0x0000002c5d2c7221 */ /* 0x000fe40000010000 */
[----:B------:R-:W-:Y:S02]  /*15a0*/  FADD.FTZ R58, R90, R58 ;  /* 0x0000003a5a3a7221 */ /* 0x000fe40000010000 */
[----:B------:R-:W-:Y:S02]  /*15b0*/  FADD.FTZ R34, R85, R34 ;  /* 0x0000002255227221 */ /* 0x000fe40000010000 */
[----:B------:R-:W-:Y:S02]  /*15c0*/  FADD.FTZ R33, R79, R33 ;  /* 0x000000214f217221 */ /* 0x000fe40000010000 */
[----:B-----5:R-:W-:Y:S02]  /*15d0*/  FADD.FTZ R55, R78, R55 ;  /* 0x000000374e377221 */ /* 0x020fe40000010000 */
[----:B------:R-:W-:-:S02]  /*15e0*/  FADD.FTZ R20, R49, R20 ;  /* 0x0000001431147221 */ /* 0x000fc40000010000 */
[----:B------:R-:W-:Y:S02]  /*15f0*/  FADD.FTZ R57, R48, R57 ;  /* 0x0000003930397221 */ /* 0x000fe40000010000 */
[----:B------:R-:W-:Y:S02]  /*1600*/  FADD.FTZ R43, R80, R43 ;  /* 0x0000002b502b7221 */ /* 0x000fe40000010000 */
[----:B------:R-:W-:Y:S02]  /*1610*/  FADD.FTZ R39, R82, R39 ;  /* 0x0000002752277221 */ /* 0x000fe40000010000 */
[----:B------:R-:W-:Y:S01]  /*1620*/  FADD.FTZ R27, R81, R27 ;  /* 0x0000001b511b7221 */ /* 0x000fe20000010000 */
[----:B------:R-:W-:Y:S05]  /*1630*/  @!P2 BRA `(.L_x_1) ;  /* 0xfffff5500000a947 */ /* 0x000fea000383ffff */
.L_x_0:
[----:B------:R-:W-:Y:S01]  /*1640*/  FMUL.FTZ R6, R6, c[0x0][0x2e0] ;  /* 0x0000b80006067a20 */ /* 0x000fe20000410000 */
[----:B------:R-:W-:Y:S01]  /*1650*/  ULDC.64 UR12, c[0x0][0x398] ;  /* 0x0000e600000c7ab9 */ /* 0x000fe20000000a00 */
[----:B------:R-:W-:Y:S01]  /*1660*/  FMUL.FTZ R23, R14, c[0x0][0x2e0] ;  /* 0x0000b8000e177a20 */ /* 0x000fe20000410000 */
[----:B------:R-:W-:Y:S01]  /*1670*/  UIMAD UR8, UR8, UR12, URZ ;  /* 0x0000000c080872a4 */ /* 0x000fe2000f8e023f */
[----:B------:R-:W-:Y:S01]  /*1680*/  FMUL.FTZ R25, R25, c[0x0][0x2e0] ;  /* 0x0000b80019197a20 */ /* 0x000fe20000410000 */
[----:B------:R-:W-:Y:S01]  /*1690*/  UIADD3 UR5, -UR6, UR5, URZ ;  /* 0x0000000506057290 */ /* 0x000fe2000fffe13f */
[----:B------:R-:W-:Y:S01]  /*16a0*/  FMUL.FTZ R24, R24, c[0x0][0x2e0] ;  /* 0x0000b80018187a20 */ /* 0x000fe20000410000 */
[----:B------:R-:W-:Y:S01]  /*16b0*/  UIMAD UR8, UR6, UR13, UR8 ;  /* 0x0000000d060872a4 */ /* 0x000fe2000f8e0208 */
[----:B------:R-:W-:Y:S01]  /*16c0*/  FMUL.FTZ R47, R20, c[0x0][0x2e0] ;  /* 0x0000b800142f7a20 */ /* 0x000fe20000410000 */
[----:B------:R-:W-:Y:S01]  /*16d0*/  BSSY B0, `(.L_x_2) ;  /* 0x00000ac000007945 */ /* 0x000fe20003800000 */
[----:B------:R-:W-:Y:S01]  /*16e0*/  FMUL.FTZ R20, R5, c[0x0][0x2e0] ;  /* 0x0000b80005147a20 */ /* 0x000fe20000410000 */
[----:B------:R-:W-:Y:S01]  /*16f0*/  F2FP.PACK_AB R5, R23, R6 ;  /* 0x000000061705723e */ /* 0x000fe200000000ff */
[----:B------:R-:W-:Y:S01]  /*1700*/  FMUL.FTZ R49, R13, c[0x0][0x2e0] ;  /* 0x0000b8000d317a20 */ /* 0x000fe20000410000 */
[----:B------:R-:W-:Y:S01]  /*1710*/  F2FP.PACK_AB R13, R24, R25 ;  /* 0x00000019180d723e */ /* 0x000fe200000000ff */
[----:B------:R-:W-:Y:S01]  /*1720*/  FMUL.FTZ R23, R4, c[0x0][0x2e0] ;  /* 0x0000b80004177a20 */ /* 0x000fe20000410000 */
[----:B------:R-:W-:Y:S01]  /*1730*/  ULDC.64 UR12, c[0x0][0x3b0] ;  /* 0x0000ec00000c7ab9 */ /* 0x000fe20000000a00 */
[----:B------:R-:W-:Y:S01]  /*1740*/  FMUL.FTZ R24, R12, c[0x0][0x2e0] ;  /* 0x0000b8000c187a20 */ /* 0x000fe20000410000 */
[----:B------:R-:W-:Y:S01]  /*1750*/  F2FP.PACK_AB R20, R49, R20 ;  /* 0x000000143114723e */ /* 0x000fe200000000ff */
[----:B------:R-:W-:Y:S01]  /*1760*/  FMUL.FTZ R26, R26, c[0x0][0x2e0] ;  /* 0x0000b8001a1a7a20 */ /* 0x000fe20000410000 */
[----:B------:R-:W-:Y:S01]  /*1770*/  ISETP.GE.AND P1, PT, R17, UR5, PT ;  /* 0x0000000511007c0c */ /* 0x000fe2000bf26270 */
[----:B------:R-:W-:Y:S01]  /*1780*/  FMUL.FTZ R73, R73, c[0x0][0x2e0] ;  /* 0x0000b80049497a20 */ /* 0x000fe20000410000 */
[----:B------:R-:W-:Y:S01]  /*1790*/  F2FP.PACK_AB R23, R24, R23 ;  /* 0x000000171817723e */ /* 0x000fe200000000ff */
[----:B------:R-:W-:Y:S01]  /*17a0*/  FMUL.FTZ R76, R76, c[0x0][0x2e0] ;  /* 0x0000b8004c4c7a20 */ /* 0x000fe20000410000 */
[----:B------:R-:W-:Y:S01]  /*17b0*/  UIMAD UR9, UR9, UR12, URZ ;  /* 0x0000000c090972a4 */ /* 0x000fe2000f8e023f */
[----:B------:R-:W-:Y:S01]  /*17c0*/  FMUL.FTZ R25, R42, c[0x0][0x2e0] ;  /* 0x0000b8002a197a20 */ /* 0x000fe20000410000 */
[----:B------:R-:W-:Y:S01]  /*17d0*/  F2FP.PACK_AB R6, R73, R26 ;  /* 0x0000001a4906723e */ /* 0x000fe200000000ff */
[----:B------:R-:W-:Y:S01]  /*17e0*/  IMAD.U32 R18, R18, 0x2, R21 ;  /* 0x0000000212127824 */ /* 0x000fe200078e0015 */
[----:B------:R-:W-:Y:S01]  /*17f0*/  UIMAD UR9, UR7, UR13, UR9 ;  /* 0x0000000d070972a4 */ /* 0x000fe2000f8e0209 */
[----:B------:R-:W-:Y:S01]  /*1800*/  FMUL.FTZ R48, R15, c[0x0][0x2e0] ;  /* 0x0000b8000f307a20 */ /* 0x000fe20000410000 */
[----:B------:R-:W-:Y:S01]  /*1810*/  F2FP.PACK_AB R24, R25, R76 ;  /* 0x0000004c1918723e */ /* 0x000fe200000000ff */
[----:B------:R-:W-:Y:S01]  /*1820*/  FMUL.FTZ R25, R3, c[0x0][0x2e0] ;  /* 0x0000b80003197a20 */ /* 0x000fe20000410000 */
[----:B------:R-:W-:Y:S01]  /*1830*/  SHF.L.U32 R18, R18, 0x1, RZ ;  /* 0x0000000112127819 */ /* 0x000fe200000006ff */
[----:B------:R-:W-:Y:S01]  /*1840*/  FMUL.FTZ R26, R11, c[0x0][0x2e0] ;  /* 0x0000b8000b1a7a20 */ /* 0x000fe20000410000 */
[----:B------:R-:W-:Y:S01]  /*1850*/  IADD3 R42, R46, 0xc0, RZ ;  /* 0x000000c02e2a7810 */ /* 0x000fe20007ffe0ff */
[----:B------:R-:W-:-:S02]  /*1860*/  FMUL.FTZ R7, R7, c[0x0][0x2e0] ;  /* 0x0000b80007077a20 */ /* 0x000fc40000410000 */
[----:B------:R-:W-:Y:S01]  /*1870*/  FMUL.FTZ R15, R67, c[0x0][0x2e0] ;  /* 0x0000b800430f7a20 */ /* 0x000fe20000410000 */
[----:B------:R-:W-:Y:S01]  /*1880*/  F2FP.PACK_AB R25, R26, R25 ;  /* 0x000000191a19723e */ /* 0x000fe200000000ff */
[----:B------:R-:W-:Y:S01]  /*1890*/  FMUL.FTZ R66, R66, c[0x0][0x2e0] ;  /* 0x0000b80042427a20 */ /* 0x000fe20000410000 */
[----:B------:R-:W-:Y:S01]  /*18a0*/  F2FP.PACK_AB R7, R48, R7 ;  /* 0x000000073007723e */ /* 0x000fe200000000ff */
[----:B------:R-:W-:Y:S01]  /*18b0*/  FMUL.FTZ R65, R65, c[0x0][0x2e0] ;  /* 0x0000b80041417a20 */ /* 0x000fe20000410000 */
[----:B------:R-:W-:Y:S01]  /*18c0*/  IADD3 R26, R18, 0x40, RZ ;  /* 0x00000040121a7810 */ /* 0x000fe20007ffe0ff */
[----:B------:R-:W-:Y:S01]  /*18d0*/  FMUL.FTZ R64, R64, c[0x0][0x2e0] ;  /* 0x0000b80040407a20 */ /* 0x000fe20000410000 */
[----:B------:R-:W-:Y:S01]  /*18e0*/  F2FP.PACK_AB R15, R66, R15 ;  /* 0x0000000f420f723e */ /* 0x000fe200000000ff */
[----:B------:R-:W-:Y:S01]  /*18f0*/  FMUL.FTZ R63, R63, c[0x0][0x2e0] ;  /* 0x0000b8003f3f7a20 */ /* 0x000fe20000410000 */
[----:B------:R-:W-:Y:S01]  /*1900*/  @P0 IADD3 R26, R18, -0x40, RZ ;  /* 0xffffffc0121a0810 */ /* 0x000fe20007ffe0ff */
[----:B------:R-:W-:Y:S01]  /*1910*/  FMUL.FTZ R50, R16, c[0x0][0x2e0] ;  /* 0x0000b80010327a20 */ /* 0x000fe20000410000 */
[----:B------:R-:W-:Y:S01]  /*1920*/  F2FP.PACK_AB R16, R64, R65 ;  /* 0x000000414010723e */ /* 0x000fe200000000ff */
[----:B------:R-:W-:Y:S01]  /*1930*/  FMUL.FTZ R14, R22, c[0x0][0x2e0] ;  /* 0x0000b800160e7a20 */ /* 0x000fe20000410000 */
[----:B------:R-:W-:Y:S01]  /*1940*/  STS [R18], R7 ;  /* 0x0000000712007388 */ /* 0x000fe20000000800 */
[----:B------:R-:W-:Y:S01]  /*1950*/  FMUL.FTZ R52, R52, c[0x0][0x2e0] ;  /* 0x0000b80034347a20 */ /* 0x000fe20000410000 */
[----:B------:R-:W-:Y:S01]  /*1960*/  F2FP.PACK_AB R21, R50, R63 ;  /* 0x0000003f3215723e */ /* 0x000fe200000000ff */
[----:B------:R-:W-:Y:S01]  /*1970*/  FMUL.FTZ R45, R45, c[0x0][0x2e0] ;  /* 0x0000b8002d2d7a20 */ /* 0x000fe20000410000 */
[----:B------:R-:W-:Y:S01]  /*1980*/  F2FP.PACK_AB R14, R47, R14 ;  /* 0x0000000e2f0e723e */ /* 0x000fe200000000ff */
[----:B------:R-:W-:Y:S01]  /*1990*/  FMUL.FTZ R62, R62, c[0x0][0x2e0] ;  /* 0x0000b8003e3e7a20 */ /* 0x000fe20000410000 */
[----:B------:R-:W-:Y:S01]  /*19a0*/  STS [R18+0x400], R15 ;  /* 0x0004000f12007388 */ /* 0x000fe20000000800 */
[----:B------:R-:W-:Y:S01]  /*19b0*/  FMUL.FTZ R61, R61, c[0x0][0x2e0] ;  /* 0x0000b8003d3d7a20 */ /* 0x000fe20000410000 */
[----:B------:R-:W-:Y:S01]  /*19c0*/  F2FP.PACK_AB R52, R45, R52 ;  /* 0x000000342d34723e */ /* 0x000fe200000000ff */
[----:B------:R-:W-:Y:S01]  /*19d0*/  FMUL.FTZ R60, R60, c[0x0][0x2e0] ;  /* 0x0000b8003c3c7a20 */ /* 0x000fe20000410000 */
[----:B------:R-:W-:Y:S01]  /*19e0*/  STS [R26], R5 ;  /* 0x000000051a007388 */ /* 0x000fe20000000800 */
[----:B------:R-:W-:Y:S01]  /*19f0*/  FMUL.FTZ R59, R59, c[0x0][0x2e0] ;  /* 0x0000b8003b3b7a20 */ /* 0x000fe20000410000 */
[----:B------:R-:W-:Y:S01]  /*1a00*/  F2FP.PACK_AB R4, R61, R62 ;  /* 0x0000003e3d04723e */ /* 0x000fe200000000ff */
[----:B------:R-:W-:Y:S01]  /*1a10*/  FMUL.FTZ R22, R58, c[0x0][0x2e0] ;  /* 0x0000b8003a167a20 */ /* 0x000fe20000410000 */
[----:B------:R-:W-:Y:S01]  /*1a20*/  STS [R26+0x400], R6 ;  /* 0x000400061a007388 */ /* 0x000fe20000000800 */
[----:B------:R-:W-:Y:S01]  /*1a30*/  FMUL.FTZ R57, R57, c[0x0][0x2e0] ;  /* 0x0000b80039397a20 */ /* 0x000fe20000410000 */
[----:B------:R-:W-:Y:S01]  /*1a40*/  F2FP.PACK_AB R12, R59, R60 ;  /* 0x0000003c3b0c723e */ /* 0x000fe200000000ff */
[----:B------:R-:W-:Y:S01]  /*1a50*/  FMUL.FTZ R75, R75, c[0x0][0x2e0] ;  /* 0x0000b8004b4b7a20 */ /* 0x000fe20000410000 */
[----:B------:R0:W-:Y:S01]  /*1a60*/  STS [R18+0x1000], R16 ;  /* 0x0010001012007388 */ /* 0x0001e20000000800 */
[----:B------:R-:W-:Y:S01]  /*1a70*/  FMUL.FTZ R70, R70, c[0x0][0x2e0] ;  /* 0x0000b80046467a20 */ /* 0x000fe20000410000 */
[----:B------:R-:W-:Y:S01]  /*1a80*/  F2FP.PACK_AB R22, R57, R22 ;  /* 0x000000163916723e */ /* 0x000fe200000000ff */
[----:B------:R-:W-:Y:S01]  /*1a90*/  FMUL.FTZ R68, R68, c[0x0][0x2e0] ;  /* 0x0000b80044447a20 */ /* 0x000fe20000410000 */
[----:B------:R-:W-:Y:S01]  /*1aa0*/  STS [R18+0x1400], R21 ;  /* 0x0014001512007388 */ /* 0x000fe20000000800 */
        /* <DEDUP_REMOVED lines=9> */
[----:B0-----:R-:W-:Y:S01]  /*1b40*/  SHF.L.U32 R16, R19, 0x1, RZ ;  /* 0x0000000113107819 */ /* 0x001fe200000006ff */
[----:B------:R-:W-:Y:S01]  /*1b50*/  FMUL.FTZ R2, R2, c[0x0][0x2e0] ;  /* 0x0000b80002027a20 */ /* 0x000fe20000410000 */
[----:B------:R-:W-:Y:S01]  /*1b60*/  STS [R18+0x2000], R20 ;  /* 0x0020001412007388 */ /* 0x000fe20000000800 */
[----:B------:R-:W-:Y:S01]  /*1b70*/  FMUL.FTZ R45, R10, c[0x0][0x2e0] ;  /* 0x0000b8000a2d7a20 */ /* 0x000fe20000410000 */
[----:B------:R-:W-:Y:S01]  /*1b80*/  F2FP.PACK_AB R10, R9, R0 ;  /* 0x00000000090a723e */ /* 0x000fe200000000ff */
        /* <DEDUP_REMOVED lines=43> */
[----:B------:R-:W-:-:S02]  /*1e40*/  F2FP.PACK_AB R29, R29, R30 ;  /* 0x0000001e1d1d723e */ /* 0x000fc400000000ff */
[----:B------:R2:W-:Y:S01]  /*1e50*/  STS [R26+0x4400], R41 ;  /* 0x004400291a007388 */ /* 0x0005e20000000800 */
[--C-:B------:R-:W-:Y:S02]  /*1e60*/  SHF.R.S32.HI R47, RZ, 0x1f, R46.reuse ;  /* 0x0000001fff2f7819 */ /* 0x100fe4000001142e */
[----:B------:R-:W-:Y:S01]  /*1e70*/  F2FP.PACK_AB R27, R27, R28 ;  /* 0x0000001c1b1b723e */ /* 0x000fe200000000ff */
[----:B------:R-:W-:Y:S01]  /*1e80*/  STS [R18+0x5000], R52 ;  /* 0x0050003412007388 */ /* 0x000fe20000000800 */
[----:B0-----:R-:W-:Y:S02]  /*1e90*/  MOV R3, UR6 ;  /* 0x0000000600037c02 */ /* 0x001fe40008000f00 */
[----:B------:R-:W-:Y:S01]  /*1ea0*/  MOV R19, UR8 ;  /* 0x0000000800137c02 */ /* 0x000fe20008000f00 */
[----:B------:R-:W-:Y:S01]  /*1eb0*/  STS [R18+0x5400], R43 ;  /* 0x0054002b12007388 */ /* 0x000fe20000000800 */
[C---:B------:R-:W-:Y:S01]  /*1ec0*/  IADD3 R40, R46.reuse, 0x40, RZ ;  /* 0x000000402e287810 */ /* 0x040fe20007ffe0ff */
[----:B-1----:R-:W-:Y:S01]  /*1ed0*/  IMAD.WIDE.U32 R2, R3, c[0x0][0x398], R46 ;  /* 0x0000e60003027a25 */ /* 0x002fe200078e002e */
[----:B--2---:R-:W-:Y:S01]  /*1ee0*/  IADD3 R41, R46, 0x80, RZ ;  /* 0x000000802e297810 */ /* 0x004fe20007ffe0ff */
[----:B------:R-:W-:Y:S03]  /*1ef0*/  STS [R26+0x5000], R69 ;  /* 0x005000451a007388 */ /* 0x000fe60000000800 */
[----:B------:R-:W-:Y:S01]  /*1f00*/  IADD3 R2, P0, R2, UR20, RZ ;  /* 0x0000001402027c10 */ /* 0x000fe2000ff1e0ff */
[----:B------:R-:W-:Y:S03]  /*1f10*/  STS [R26+0x5400], R39 ;  /* 0x005400271a007388 */ /* 0x000fe60000000800 */
[----:B------:R-:W-:Y:S01]  /*1f20*/  IADD3.X R3, R3, UR11, R19, P0, !PT ;  /* 0x0000000b03037c10 */ /* 0x000fe200087fe413 */
[----:B------:R-:W-:Y:S04]  /*1f30*/  STS [R18+0x6000], R10 ;  /* 0x0060000a12007388 */ /* 0x000fe80000000800 */
[----:B------:R0:W-:Y:S04]  /*1f40*/  STS [R18+0x6400], R37 ;  /* 0x0064002512007388 */ /* 0x0001e80000000800 */
[----:B------:R-:W-:Y:S04]  /*1f50*/  STS [R26+0x6000], R32 ;  /* 0x006000201a007388 */ /* 0x000fe80000000800 */
[----:B------:R1:W-:Y:S01]  /*1f60*/  STS [R26+0x6400], R0 ;  /* 0x006400001a007388 */ /* 0x0003e20000000800 */
[----:B0-----:R-:W-:-:S03]  /*1f70*/  MOV R37, UR7 ;  /* 0x0000000700257c02 */ /* 0x001fc60008000f00 */
[----:B------:R0:W-:Y:S02]  /*1f80*/  STS [R18+0x7000], R35 ;  /* 0x0070002312007388 */ /* 0x0001e40000000800 */
[----:B------:R-:W-:Y:S02]  /*1f90*/  IMAD.WIDE.U32 R36, R37, c[0x0][0x3b0], R2 ;  /* 0x0000ec0025247a25 */ /* 0x000fe400078e0002 */
[----:B------:R0:W-:Y:S01]  /*1fa0*/  STS [R18+0x7400], R33 ;  /* 0x0074002112007388 */ /* 0x0001e20000000800 */
[----:B-1----:R-:W-:-:S03]  /*1fb0*/  IADD3 R0, R17, 0x20, RZ ;  /* 0x0000002011007810 */ /* 0x002fc60007ffe0ff */
[----:B------:R0:W-:Y:S01]  /*1fc0*/  STS [R26+0x7000], R29 ;  /* 0x0070001d1a007388 */ /* 0x0001e20000000800 */
[----:B------:R-:W-:Y:S02]  /*1fd0*/  IADD3 R19, R37, UR9, RZ ;  /* 0x0000000925137c10 */ /* 0x000fe4000fffe0ff */
[----:B------:R-:W-:Y:S01]  /*1fe0*/  ISETP.GE.AND P0, PT, R0, UR5, PT ;  /* 0x0000000500007c0c */ /* 0x000fe2000bf06270 */
[----:B------:R0:W-:Y:S01]  /*1ff0*/  STS [R26+0x7400], R27 ;  /* 0x0074001b1a007388 */ /* 0x0001e20000000800 */
[----:B------:R-:W-:-:S03]  /*2000*/  SHF.R.S32.HI R0, RZ, 0x1f, R17 ;  /* 0x0000001fff007819 */ /* 0x000fc60000011411 */
[----:B------:R-:W-:Y:S06]  /*2010*/  BAR.SYNC.DEFER_BLOCKING 0x0 ;  /* 0x0000000000007b1d */ /* 0x000fec0000010000 */
[----:B------:R0:W1:Y:S04]  /*2020*/  LDS.128 R12, [R16+0x1000] ;  /* 0x00100000100c7984 */ /* 0x0000680000000c00 */
[----:B------:R0:W2:Y:S04]  /*2030*/  LDS.128 R8, [R16+0x3000] ;  /* 0x0030000010087984 */ /* 0x0000a80000000c00 */
[----:B------:R0:W3:Y:S01]  /*2040*/  LDS.128 R4, [R16+0x5000] ;  /* 0x0050000010047984 */ /* 0x0000e20000000c00 */
[----:B------:R-:W-:Y:S05]  /*2050*/  @P1 BRA `(.L_x_3) ;  /* 0x0000013000001947 */ /* 0x000fea0003800000 */
[----:B------:R-:W-:Y:S01]  /*2060*/  ISETP.GE.AND P1, PT, R46, c[0x0][0x220], PT ;  /* 0x000088002e007a0c */ /* 0x000fe20003f26270 */
[----:B------:R-:W4:Y:S01]  /*2070*/  LDS.128 R20, [R16+0x2000] ;  /* 0x0020000010147984 */ /* 0x000f220000000c00 */
[----:B------:R-:W-:Y:S01]  /*2080*/  IMAD R38, R0, c[0x0][0x398], RZ ;  /* 0x0000e60000267a24 */ /* 0x000fe200078e02ff */
[----:B------:R-:W-:Y:S01]  /*2090*/  ISETP.GE.AND P2, PT, R40, c[0x0][0x220], PT ;  /* 0x0000880028007a0c */ /* 0x000fe20003f46270 */
[----:B0-----:R-:W-:Y:S01]  /*20a0*/  IMAD.MOV.U32 R18, RZ, RZ, R36 ;  /* 0x000000ffff127224 */ /* 0x001fe200078e0024 */
[----:B------:R-:W0:Y:S01]  /*20b0*/  LDS.128 R24, [R16+0x4000] ;  /* 0x0040000010187984 */ /* 0x000e220000000c00 */
[----:B------:R-:W-:Y:S01]  /*20c0*/  IMAD R39, R17, c[0x0][0x39c], R38 ;  /* 0x0000e70011277a24 */ /* 0x000fe200078e0226 */
[----:B------:R-:W-:Y:S01]  /*20d0*/  ISETP.GE.AND P3, PT, R41, c[0x0][0x220], PT ;  /* 0x0000880029007a0c */ /* 0x000fe20003f66270 */
[----:B------:R-:W-:Y:S01]  /*20e0*/  IMAD.WIDE.U32 R2, R17, c[0x0][0x398], R18 ;  /* 0x0000e60011027a25 */ /* 0x000fe200078e0012 */
[----:B------:R-:W5:Y:S01]  /*20f0*/  LDS.128 R28, [R16+0x6000] ;  /* 0x00600000101c7984 */ /* 0x000f620000000c00 */
[----:B------:R-:W-:-:S03]  /*2100*/  ISETP.GE.AND P4, PT, R42, c[0x0][0x220], PT ;  /* 0x000088002a007a0c */ /* 0x000fc60003f86270 */
[----:B------:R-:W3:Y:S01]  /*2110*/  @!P1 LDS.128 R32, [R16] ;  /* 0x0000000010209984 */ /* 0x000ee20000000c00 */
[----:B------:R-:W-:Y:S02]  /*2120*/  IADD3 R3, R3, R39, RZ ;  /* 0x0000002703037210 */ /* 0x000fe40007ffe0ff */
[----:B------:R-:W-:-:S04]  /*2130*/  LEA R38, P5, R2, c[0x0][0x338], 0x1 ;  /* 0x0000ce0002267a11 */ /* 0x000fc800078a08ff */
[----:B------:R-:W-:-:S05]  /*2140*/  LEA.HI.X R39, R2, c[0x0][0x33c], R3, 0x1, P5 ;  /* 0x0000cf0002277a11 */ /* 0x000fca00028f0c03 */
[----:B----4-:R4:W-:Y:S04]  /*2150*/  @!P2 STG.E.128 [R38.64+0x80], R20 ;  /* 0x000080142600a986 */ /* 0x0109e8000c101d16 */
[----:B0-----:R4:W-:Y:S04]  /*2160*/  @!P3 STG.E.128 [R38.64+0x100], R24 ;  /* 0x000100182600b986 */ /* 0x0019e8000c101d16 */
[----:B-----5:R4:W-:Y:S04]  /*2170*/  @!P4 STG.E.128 [R38.64+0x180], R28 ;  /* 0x0001801c2600c986 */ /* 0x0209e8000c101d16 */
[----:B---3--:R4:W-:Y:S02]  /*2180*/  @!P1 STG.E.128 [R38.64], R32 ;  /* 0x0000002026009986 */ /* 0x0089e4000c101d16 */
.L_x_3:
[----:B------:R-:W-:Y:S05]  /*2190*/  BSYNC B0 ;  /* 0x0000000000007941 */ /* 0x000fea0003800000 */
.L_x_2:
[----:B----4-:R4:W0:Y:S01]  /*21a0*/  LDS.128 R20, [R16+0x7000] ;  /* 0x0070000010147984 */ /* 0x0108220000000c00 */
[----:B------:R-:W-:Y:S05]  /*21b0*/  @P0 EXIT ;  /* 0x000000000000094d */ /* 0x000fea0003800000 */
[----:B------:R-:W-:Y:S02]  /*21c0*/  IADD3 R17, P0, R17, 0x20, RZ ;  /* 0x0000002011117810 */ /* 0x000fe40007f1e0ff */
[----:B------:R-:W-:-:S02]  /*21d0*/  MOV R2, R36 ;  /* 0x0000002400027202 */ /* 0x000fc40000000f00 */
[----:B------:R-:W-:Y:S02]  /*21e0*/  IADD3.X R0, RZ, R0, RZ, P0, !PT ;  /* 0x00000000ff007210 */ /* 0x000fe400007fe4ff */
[----:B------:R-:W-:Y:S02]  /*21f0*/  MOV R3, R19 ;  /* 0x0000001300037202 */ /* 0x000fe40000000f00 */
[----:B------:R-:W-:Y:S01]  /*2200*/  ISETP.GE.AND P1, PT, R46, c[0x0][0x220], PT ;  /* 0x000088002e007a0c */ /* 0x000fe20003f26270 */
[----:B------:R-:W-:Y:S01]  /*2210*/  IMAD R0, R0, c[0x0][0x398], RZ ;  /* 0x0000e60000007a24 */ /* 0x000fe200078e02ff */
[----:B------:R-:W-:Y:S01]  /*2220*/  ISETP.GE.AND P2, PT, R40, c[0x0][0x220], PT ;  /* 0x0000880028007a0c */ /* 0x000fe20003f46270 */
[----:B------:R-:W-:Y:S01]  /*2230*/  IMAD.WIDE.U32 R2, R17, c[0x0][0x398], R2 ;  /* 0x0000e60011027a25 */ /* 0x000fe200078e0002 */
[----:B------:R-:W-:-:S03]  /*2240*/  ISETP.GE.AND P3, PT, R41, c[0x0][0x220], PT ;  /* 0x0000880029007a0c */ /* 0x000fc60003f66270 */
[----:B------:R-:W-:Y:S01]  /*2250*/  IMAD R17, R17, c[0x0][0x39c], R0 ;  /* 0x0000e70011117a24 */ /* 0x000fe200078e0200 */
[----:B0---4-:R-:W-:-:S04]  /*2260*/  LEA R16, P0, R2, c[0x0][0x338], 0x1 ;  /* 0x0000ce0002107a11 */ /* 0x011fc800078008ff */
[----:B------:R-:W-:-:S04]  /*2270*/  IADD3 R3, R3, R17, RZ ;  /* 0x0000001103037210 */ /* 0x000fc80007ffe0ff */
[----:B------:R-:W-:Y:S02]  /*2280*/  LEA.HI.X R17, R2, c[0x0][0x33c], R3, 0x1, P0 ;  /* 0x0000cf0002117a11 */ /* 0x000fe400000f0c03 */
[----:B------:R-:W-:-:S03]  /*2290*/  ISETP.GE.AND P0, PT, R42, c[0x0][0x220], PT ;  /* 0x000088002a007a0c */ /* 0x000fc60003f06270 */
[----:B-1----:R0:W-:Y:S04]  /*22a0*/  @!P1 STG.E.128 [R16.64], R12 ;  /* 0x0000000c10009986 */ /* 0x0021e8000c101d16 */
[----:B--2---:R0:W-:Y:S04]  /*22b0*/  @!P2 STG.E.128 [R16.64+0x80], R8 ;  /* 0x000080081000a986 */ /* 0x0041e8000c101d16 */
[----:B---3--:R0:W-:Y:S02]  /*22c0*/  @!P3 STG.E.128 [R16.64+0x100], R4 ;  /* 0x000100041000b986 */ /* 0x0081e4000c101d16 */
[----:B------:R-:W-:Y:S05]  /*22d0*/  @P0 EXIT ;  /* 0x000000000000094d */ /* 0x000fea0003800000 */
[----:B------:R-:W-:Y:S01]  /*22e0*/  STG.E.128 [R16.64+0x180], R20 ;  /* 0x0001801410007986 */ /* 0x000fe2000c101d16 */
[----:B------:R-:W-:Y:S05]  /*22f0*/  EXIT ;  /* 0x000000000000794d */ /* 0x000fea0003800000 */
.L_x_4:
[----:B------:R-:W-:-:S00]  /*2300*/  BRA `(.L_x_4) ;  /* 0xfffffff000007947 */ /* 0x000fc0000383ffff */
[----:B------:R-:W-:-:S00]  /*2310*/  NOP ;  /* 0x0000000000007918 */ /* 0x000fc00000000000 */
        /* <DEDUP_REMOVED lines=14> */
.L_x_1015:


//--------------------- .text._ZN5flash44flash_bwd_dq_dk_dv_loop_seqk_parallel_kernelI23Flash_bwd_kernel_traitsILi256ELi64ELi32ELi8ELi4ELi1ELi2ELb1ELb1EN7cutlass6half_tE19Flash_kernel_traitsILi256ELi64ELi32ELi8ES3_EELb0ELb1ELb0ELb0ELb0ELb0ELb0EEEvNS_16Flash_bwd_paramsE --------------------------
	.section	.text._ZN5flash44flash_bwd_dq_dk_dv_loop_seqk_parallel_kernelI23Flash_bwd_kernel_traitsILi256ELi64ELi32ELi8ELi4ELi1ELi2ELb1ELb1EN7cutlass6half_tE19Flash_kernel_traitsILi256ELi64ELi32ELi8ES3_EELb0ELb1ELb0ELb0ELb0ELb0ELb0EEEvNS_16Flash_bwd_paramsE,"ax",@progbits
	.sectioninfo	@"SHI_REGISTERS=255"
	.align	128
        .global         _ZN5flash44flash_bwd_dq_dk_dv_loop_seqk_parallel_kernelI23Flash_bwd_kernel_traitsILi256ELi64ELi32ELi8ELi4ELi1ELi2ELb1ELb1EN7cutlass6half_tE19Flash_kernel_traitsILi256ELi64ELi32ELi8ES3_EELb0ELb1ELb0ELb0ELb0ELb0ELb0EEEvNS_16Flash_bwd_paramsE
        .type           _ZN5flash44flash_bwd_dq_dk_dv_loop_seqk_parallel_kernelI23Flash_bwd_kernel_traitsILi256ELi64ELi32ELi8ELi4ELi1ELi2ELb1ELb1EN7cutlass6half_tE19Flash_kernel_traitsILi256ELi64ELi32ELi8ES3_EELb0ELb1ELb0ELb0ELb0ELb0ELb0EEEvNS_16Flash_bwd_paramsE,@function
        .size           _ZN5flash44flash_bwd_dq_dk_dv_loop_seqk_parallel_kernelI23Flash_bwd_kernel_traitsILi256ELi64ELi32ELi8ELi4ELi1ELi2ELb1ELb1EN7cutlass6half_tE19Flash_kernel_traitsILi256ELi64ELi32ELi8ES3_EELb0ELb1ELb0ELb0ELb0ELb0ELb0EEEvNS_16Flash_bwd_paramsE,(.L_x_1016 - _ZN5flash44flash_bwd_dq_dk_dv_loop_seqk_parallel_kernelI23Flash_bwd_kernel_traitsILi256ELi64ELi32ELi8ELi4ELi1ELi2ELb1ELb1EN7cutlass6half_tE19Flash_kernel_traitsILi256ELi64ELi32ELi8ES3_EELb0ELb1ELb0ELb0ELb0ELb0ELb0EEEvNS_16Flash_bwd_paramsE)
        .other          _ZN5flash44flash_bwd_dq_dk_dv_loop_seqk_parallel_kernelI23Flash_bwd_kernel_traitsILi256ELi64ELi32ELi8ELi4ELi1ELi2ELb1ELb1EN7cutlass6half_tE19Flash_kernel_traitsILi256ELi64ELi32ELi8ES3_EELb0ELb1ELb0ELb0ELb0ELb0ELb0EEEvNS_16Flash_bwd_paramsE,@"STO_CUDA_ENTRY STV_DEFAULT"
_ZN5flash44flash_bwd_dq_dk_dv_loop_seqk_parallel_kernelI23Flash_bwd_kernel_traitsILi256ELi64ELi32ELi8ELi4ELi1ELi2ELb1ELb1EN7cutlass6half_tE19Flash_kernel_traitsILi256ELi64ELi32ELi8ES3_EELb0ELb1ELb0ELb0ELb0ELb0ELb0EEEvNS_16Flash_bwd_paramsE:
.text._ZN5flash44flash_bwd_dq_dk_dv_loop_seqk_parallel_kernelI23Flash_bwd_kernel_traitsILi256ELi64ELi32ELi8ELi4ELi1ELi2ELb1ELb1EN7cutlass6half_tE19Flash_kernel_traitsILi256ELi64ELi32ELi8ES3_EELb0ELb1ELb0ELb0ELb0ELb0ELb0EEEvNS_16Flash_bwd_paramsE:
[----:B------:R-:W-:Y:S02]  /*0000*/  MOV R1, c[0x0][0x28] ;  /* 0x00000a0000017a02 */ /* 0x000fe40000000f00 */
[----:B------:R-:W1:Y:S01]  /*0010*/  S2UR UR37, SR_CTAID.X ;  /* 0x00000000002579c3 */ /* 0x000e620000002500 */
[----:B------:R-:W-:Y:S01]  /*0020*/  UMOV UR5, 0x1f ;  /* 0x0000001f00057882 */ /* 0x000fe20000000000 */
[----:B------:R-:W-:Y:S01]  /*0030*/  IADD3 R1, R1, -0x10, RZ ;  /* 0xfffffff001017810 */ /* 0x000fe20007ffe0ff */
[----:B------:R-:W-:Y:S02]  /*0040*/  ULDC UR4, c[0x0][0x218] ;  /* 0x0000860000047ab9 */ /* 0x000fe40000000800 */
[----:B------:R-:W-:-:S04]  /*0050*/  UIADD3 UR4, UR5, UR4, URZ ;  /* 0x0000000405047290 */ /* 0x000fc8000fffe03f */
[----:B------:R-:W-:-:S04]  /*0060*/  USHF.R.S32.HI UR5, URZ, 0x1f, UR4 ;  /* 0x0000001f3f057899 */ /* 0x000fc80008011404 */
[----:B------:R-:W-:-:S04]  /*0070*/  ULEA.HI UR4, UR5, UR4, URZ, 0x5 ;  /* 0x0000000405047291 */ /* 0x000fc8000f8f283f */
[----:B------:R-:W-:-:S04]  /*0080*/  USHF.R.S32.HI UR4, URZ, 0x5, UR4 ;  /* 0x000000053f047899 */ /* 0x000fc80008011404 */
[----:B-1----:R-:W-:-:S06]  /*0090*/  UISETP.GE.AND UP0, UPT, UR37, UR4, UPT ;  /* 0x000000042500728c */ /* 0x002fcc000bf06270 */
[----:B------:R-:W-:-:S13]  /*00a0*/  PLOP3.LUT P0, PT, PT, PT, UP0, 0x80, 0x0 ;  /* 0x000000000000781c */ /* 0x000fda0003f0f008 */
[----:B------:R-:W-:Y:S05]  /*00b0*/  @P0 EXIT ;  /* 0x000000000000094d */ /* 0x000fea0003800000 */
[----:B------:R-:W1:Y:S01]  /*00c0*/  S2R R13, SR_TID.X ;  /* 0x00000000000d7919 */ /* 0x000e620000002100 */
[----:B------:R-:W2:Y:S01]  /*00d0*/  S2UR UR33, SR_CTAID.Z ;  /* 0x00000000002179c3 */ /* 0x000ea20000002700 */
[----:B------:R-:W-:Y:S01]  /*00e0*/  IMAD.MOV.U32 R227, RZ, RZ, 0x40 ;  /* 0x00000040ffe37424 */ /* 0x000fe200078e00ff */
[----:B------:R-:W-:Y:S01]  /*00f0*/  ULDC.U8 UR9, c[0x0][0x328] ;  /* 0x0000ca0000097ab9 */ /* 0x000fe20000000000 */
[----:B------:R-:W-:Y:S01]  /*0100*/  IMAD.MOV.U32 R251, RZ, RZ, 0x1c0 ;  /* 0x000001c0fffb7424 */ /* 0x000fe200078e00ff */
[----:B------:R-:W-:Y:S02]  /*0110*/  UISETP.NE.AND UP5, UPT, UR9, URZ, UPT ;  /* 0x0000003f0900728c */ /* 0x000fe4000bfa5270 */
[----:B------:R-:W-:Y:S02]  /*0120*/  ULDC UR61, c[0x0][0x224] ;  /* 0x00008900003d7ab9 */ /* 0x000fe40000000800 */
[----:B------:R-:W3:Y:S01]  /*0130*/  S2UR UR32, SR_CTAID.Y ;  /* 0x00000000002079c3 */ /* 0x000ee20000002600 */
[----:B------:R-:W-:-:S02]  /*0140*/  ULDC UR44, c[0x0][0x22c] ;  /* 0x00008b00002c7ab9 */ /* 0x000fc40000000800 */
[----:B------:R-:W-:Y:S02]  /*0150*/  ULDC UR34, c[0x0][0x1c0] ;  /* 0x0000700000227ab9 */ /* 0x000fe40000000800 */
[----:B------:R-:W-:Y:S02]  /*0160*/  ULDC UR12, c[0x0][0x1c0] ;  /* 0x00007000000c7ab9 */ /* 0x000fe40000000800 */
[----:B------:R-:W-:Y:S01]  /*0170*/  USHF.R.S32.HI UR7, URZ, 0x1f, UR61 ;  /* 0x0000001f3f077899 */ /* 0x000fe2000801143d */
[----:B------:R-:W4:Y:S01]  /*0180*/  S2UR UR58, SR_CTAID.X ;  /* 0x00000000003a79c3 */ /* 0x000f220000002500 */
[----:B------:R-:W-:Y:S02]  /*0190*/  UIMAD.WIDE UR34, UR44, UR34, URZ ;  /* 0x000000222c2272a5 */ /* 0x000fe4000f8e023f */
[----:B------:R-:W-:Y:S02]  /*01a0*/  UMOV UR8, 0x80 ;  /* 0x0000008000087882 */ /* 0x000fe40000000000 */
[----:B------:R-:W-:Y:S01]  /*01b0*/  ULDC UR6, c[0x0][0x210] ;  /* 0x0000840000067ab9 */ /* 0x000fe20000000800 */
[----:B-1----:R-:W-:Y:S01]  /*01c0*/  SHF.R.S32.HI R12, RZ, 0x1f, R13 ;  /* 0x0000001fff0c7819 */ /* 0x002fe2000001140d */
[----:B--2---:R-:W-:-:S02]  /*01d0*/  UIMAD UR45, UR33, UR44, URZ ;  /* 0x0000002c212d72a4 */ /* 0x004fc4000f8e023f */
[----:B------:R-:W-:Y:S01]  /*01e0*/  UIMAD UR44, UR44, UR12, URZ ;  /* 0x0000000c2c2c72a4 */ /* 0x000fe2000f8e023f */
[CC--:B------:R-:W-:Y:S01]  /*01f0*/  LEA.HI R8, R12.reuse, R13.reuse, RZ, 0x4 ;  /* 0x0000000d0c087211 */ /* 0x0c0fe200078f20ff */
[----:B------:R-:W-:Y:S01]  /*0200*/  ULDC UR53, c[0x0][0x234] ;  /* 0x00008d0000357ab9 */ /* 0x000fe20000000800 */
[----:B------:R-:W-:Y:S01]  /*0210*/  LEA.HI R14, R12, R13, RZ, 0x2 ;  /* 0x0000000d0c0e7211 */ /* 0x000fe200078f10ff */
[----:B------:R-:W-:Y:S01]  /*0220*/  ULDC UR13, c[0x0][0x1c0] ;  /* 0x00007000000d7ab9 */ /* 0x000fe20000000800 */
[----:B------:R-:W-:Y:S01]  /*0230*/  SHF.R.S32.HI R4, RZ, 0x4, R8 ;  /* 0x00000004ff047819 */ /* 0x000fe20000011408 */
[----:B------:R-:W-:Y:S01]  /*0240*/  ULDC UR11, c[0x0][0x1c0] ;  /* 0x00007000000b7ab9 */ /* 0x000fe20000000800 */
[--C-:B------:R-:W-:Y:S01]  /*0250*/  SHF.R.S32.HI R5, RZ, 0x2, R14.reuse ;  /* 0x00000002ff057819 */ /* 0x100fe2000001140e */
[----:B------:R-:W-:Y:S01]  /*0260*/  UIMAD UR53, UR8, UR6, UR53 ;  /* 0x00000006083572a4 */ /* 0x000fe2000f8e0235 */
[----:B------:R-:W-:Y:S01]  /*0270*/  SHF.R.S32.HI R0, RZ, 0x1f, R14 ;  /* 0x0000001fff007819 */ /* 0x000fe2000001140e */
[----:B---3--:R-:W-:Y:S01]  /*0280*/  UIMAD UR50, UR7, UR32, URZ ;  /* 0x00000020073272a4 */ /* 0x008fe2000f8e023f */
[----:B------:R-:W-:Y:S01]  /*0290*/  LEA.HI R2, R8, R4, RZ, 0x1 ;  /* 0x0000000408027211 */ /* 0x000fe200078f08ff */
[----:B------:R-:W-:Y:S01]  /*02a0*/  UIMAD.WIDE.U32 UR42, UR32, UR61, URZ ;  /* 0x0000003d202a72a5 */ /* 0x000fe2000f8e003f */
[----:B------:R-:W-:Y:S01]  /*02b0*/  LEA.HI R0, R0, R5, RZ, 0x3 ;  /* 0x0000000500007211 */ /* 0x000fe200078f18ff */
[----:B------:R-:W-:Y:S01]  /*02c0*/  UIMAD UR6, UR32, UR11, UR33 ;  /* 0x0000000b200672a4 */ /* 0x000fe2000f8e0221 */
[-C--:B------:R-:W-:Y:S01]  /*02d0*/  LEA.HI R10, R12, R13.reuse, RZ, 0x5 ;  /* 0x0000000d0c0a7211 */ /* 0x080fe200078f28ff */
[----:B------:R-:W-:Y:S01]  /*02e0*/  @!UP5 UIMAD UR7, UR32, UR13, UR33 ;  /* 0x0000000d2007d2a4 */ /* 0x000fe2000f8e0221 */
[----:B------:R-:W-:Y:S01]  /*02f0*/  LOP3.LUT R2, R2, 0xfffffffe, RZ, 0xc0, !PT ;  /* 0xfffffffe02027812 */ /* 0x000fe200078ec0ff */
[----:B------:R-:W-:Y:S01]  /*0300*/  USHF.L.U32 UR39, UR44, 0x6, URZ ;  /* 0x000000062c277899 */ /* 0x000fe2000800063f */
[----:B------:R-:W-:Y:S01]  /*0310*/  LOP3.LUT R0, R0, 0xfffffff8, RZ, 0xc0, !PT ;  /* 0xfffffff800007812 */ /* 0x000fe200078ec0ff */
[----:B------:R-:W-:Y:S01]  /*0320*/  ULDC UR47, c[0x0][0x214] ;  /* 0x00008500002f7ab9 */ /* 0x000fe20000000800 */
[----:B------:R-:W-:Y:S01]  /*0330*/  LOP3.LUT R3, R10, 0xffffffe0, RZ, 0xc0, !PT ;  /* 0xffffffe00a037812 */ /* 0x000fe200078ec0ff */
[----:B------:R-:W-:Y:S01]  /*0340*/  IMAD.IADD R11, R4, 0x1, -R2 ;  /* 0x00000001040b7824 */ /* 0x000fe200078e0a02 */
[----:B------:R-:W-:Y:S01]  /*0350*/  LEA.HI R16, R12, R13, RZ, 0x3 ;  /* 0x0000000d0c107211 */ /* 0x000fe200078f18ff */
[----:B------:R-:W-:Y:S01]  /*0360*/  IMAD.IADD R9, R5, 0x1, -R0 ;  /* 0x0000000105097824 */ /* 0x000fe200078e0a00 */
[----:B------:R-:W-:Y:S01]  /*0370*/  ULDC UR54, c[0x0][0x1c8] ;  /* 0x0000720000367ab9 */ /* 0x000fe20000000800 */
[----:B------:R-:W-:Y:S01]  /*0380*/  IMAD.IADD R2, R13, 0x1, -R3 ;  /* 0x000000010d027824 */ /* 0x000fe200078e0a03 */
[----:B------:R-:W-:Y:S01]  /*0390*/  SHF.R.S32.HI R6, RZ, 0x3, R16 ;  /* 0x00000003ff067819 */ /* 0x000fe20000011410 */
[----:B------:R-:W-:Y:S01]  /*03a0*/  ULDC.U8 UR10, c[0x0][0x3d0] ;  /* 0x0000f400000a7ab9 */ /* 0x000fe20000000000 */
[----:B------:R-:W-:Y:S01]  /*03b0*/  LOP3.LUT R0, R16, 0xfffffff8, RZ, 0xc0, !PT ;  /* 0xfffffff810007812 */ /* 0x000fe200078ec0ff */
[----:B------:R-:W-:Y:S01]  /*03c0*/  ULDC UR48, c[0x0][0x224] ;  /* 0x0000890000307ab9 */ /* 0x000fe20000000800 */
[----:B------:R-:W-:Y:S01]  /*03d0*/  SHF.R.S32.HI R4, RZ, 0x1f, R2 ;  /* 0x0000001fff047819 */ /* 0x000fe20000011402 */
[----:B------:R-:W-:Y:S01]  /*03e0*/  IMAD.SHL.U32 R3, R6, 0x40, RZ ;  /* 0x0000004006037824 */ /* 0x000fe200078e00ff */
[----:B------:R-:W-:Y:S01]  /*03f0*/  LOP3.LUT P2, RZ, R9, 0x2, RZ, 0xc0, !PT ;  /* 0x0000000209ff7812 */ /* 0x000fe2000784c0ff */
[----:B------:R-:W-:Y:S01]  /*0400*/  IMAD.IADD R0, R13, 0x1, -R0 ;  /* 0x000000010d007824 */ /* 0x000fe200078e0a00 */
[----:B------:R-:W-:Y:S01]  /*0410*/  LEA.HI R17, R4, R2, RZ, 0x2 ;  /* 0x0000000204117211 */ /* 0x000fe200078f10ff */
[----:B------:R-:W-:Y:S01]  /*0420*/  @UP5 UIMAD UR52, UR32, UR47, URZ ;  /* 0x0000002f203452a4 */ /* 0x000fe2000f8e023f */
[----:B------:R-:W-:Y:S01]  /*0430*/  LOP3.LUT R2, R3, 0x1c0, RZ, 0xc0, !PT ;  /* 0x000001c003027812 */ /* 0x000fe200078ec0ff */
[C---:B------:R-:W-:Y:S01]  /*0440*/  IMAD.SHL.U32 R244, R0.reuse, 0x8, RZ ;  /* 0x0000000800f47824 */ /* 0x040fe200078e00ff */
[C---:B------:R-:W-:Y:S01]  /*0450*/  LOP3.LUT P0, RZ, R0.reuse, 0x4, RZ, 0xc0, !PT ;  /* 0x0000000400ff7812 */ /* 0x040fe2000780c0ff */
[----:B------:R-:W-:Y:S01]  /*0460*/  IMAD.SHL.U32 R5, R0, 0x40, RZ ;  /* 0x0000004000057824 */ /* 0x000fe200078e00ff */
[----:B------:R-:W-:Y:S01]  /*0470*/  SHF.R.U32.HI R4, RZ, 0x3, R2 ;  /* 0x00000003ff047819 */ /* 0x000fe20000011602 */
[----:B------:R-:W-:Y:S01]  /*0480*/  ULDC.64 UR4, c[0x0][0x118] ;  /* 0x0000460000047ab9 */ /* 0x000fe20000000a00 */
[----:B------:R-:W-:Y:S01]  /*0490*/  LOP3.LUT R3, R2, 0x38, R244, 0xf8, !PT ;  /* 0x0000003802037812 */ /* 0x000fe200078ef8f4 */
[----:B------:R-:W-:Y:S01]  /*04a0*/  UMOV UR59, 0x4 ;  /* 0x00000004003b7882 */ /* 0x000fe20000000000 */
[----:B------:R-:W-:Y:S01]  /*04b0*/  LOP3.LUT R2, R5, 0x1c0, RZ, 0xc0, !PT ;  /* 0x000001c005027812 */ /* 0x000fe200078ec0ff */
[----:B------:R-:W-:Y:S01]  /*04c0*/  ULOP3.LUT UR54, UR33, UR54, URZ, 0x3c, !UPT ;  /* 0x0000003621367292 */ /* 0x000fe2000f8e3c3f */
[----:B------:R-:W-:Y:S01]  /*04d0*/  LOP3.LUT R6, R3, R4, RZ, 0x3c, !PT ;  /* 0x0000000403067212 */ /* 0x000fe200078e3cff */
[----:B------:R-:W-:Y:S01]  /*04e0*/  USHF.L.U32 UR60, UR32, 0x7, URZ ;  /* 0x00000007203c7899 */ /* 0x000fe2000800063f */
[----:B------:R-:W-:Y:S01]  /*04f0*/  LOP3.LUT R4, R2, 0x8, R16, 0xf8, !PT ;  /* 0x0000000802047812 */ /* 0x000fe200078ef810 */
[----:B------:R-:W-:Y:S01]  /*0500*/  UISETP.NE.AND UP6, UPT, UR10, URZ, UPT ;  /* 0x0000003f0a00728c */ /* 0x000fe2000bfc5270 */
[----:B------:R-:W-:Y:S01]  /*0510*/  SHF.R.U32.HI R3, RZ, 0x3, R2 ;  /* 0x00000003ff037819 */ /* 0x000fe20000011602 */
[----:B------:R-:W-:Y:S01]  /*0520*/  USHF.R.S32.HI UR55, URZ, 0x1f, UR33 ;  /* 0x0000001f3f377899 */ /* 0x000fe20008011421 */
[----:B------:R-:W-:Y:S01]  /*0530*/  LOP3.LUT R2, R9, 0x1, RZ, 0xc0, !PT ;  /* 0x0000000109027812 */ /* 0x000fe200078ec0ff */
[----:B------:R-:W-:Y:S01]  /*0540*/  USHF.R.S32.HI UR57, URZ, 0x1f, UR32 ;  /* 0x0000001f3f397899 */ /* 0x000fe20008011420 */
[----:B------:R-:W-:Y:S01]  /*0550*/  LOP3.LUT R4, R4, R3, RZ, 0x3c, !PT ;  /* 0x0000000304047212 */ /* 0x000fe200078e3cff */
[----:B------:R-:W-:Y:S01]  /*0560*/  IMAD.SHL.U32 R3, R0, 0x20, RZ ;  /* 0x0000002000037824 */ /* 0x000fe200078e00ff */
[----:B------:R-:W-:Y:S01]  /*0570*/  ISETP.NE.U32.AND P1, PT, R2, 0x1, PT ;  /* 0x000000010200780c */ /* 0x000fe20003f25070 */
[----:B------:R-:W-:Y:S01]  /*0580*/  USHF.R.S32.HI UR56, URZ, 0x1f, UR33 ;  /* 0x0000001f3f387899 */ /* 0x000fe20008011421 */
[-C--:B------:R-:W-:Y:S01]  /*0590*/  LEA.HI R2, R12, R13.reuse, RZ, 0x7 ;  /* 0x0000000d0c027211 */ /* 0x080fe200078f38ff */
[----:B------:R-:W-:Y:S01]  /*05a0*/  UIMAD.WIDE.U32 UR40, UR34, UR42, URZ ;  /* 0x0000002a222872a5 */ /* 0x000fe2000f8e003f */
[----:B------:R-:W-:Y:S01]  /*05b0*/  LOP3.LUT P5, RZ, R0, 0x2, RZ, 0xc0, !PT ;  /* 0x0000000200ff7812 */ /* 0x000fe200078ac0ff */
[----:B------:R-:W-:Y:S01]  /*05c0*/  UIMAD UR49, UR35, UR42, URZ ;  /* 0x0000002a233172a4 */ /* 0x000fe2000f8e023f */
[----:B------:R-:W-:Y:S01]  /*05d0*/  SHF.R.S32.HI R7, RZ, 0x7, R2 ;  /* 0x00000007ff077819 */ /* 0x000fe20000011402 */
[----:B------:R-:W-:Y:S01]  /*05e0*/  IMAD.SHL.U32 R2, R11, 0x100, RZ ;  /* 0x000001000b027824 */ /* 0x000fe200078e00ff */
[----:B------:R-:W-:Y:S01]  /*05f0*/  LOP3.LUT R5, R14, 0x7ffffffc, RZ, 0xc0, !PT ;  /* 0x7ffffffc0e057812 */ /* 0x000fe200078ec0ff */
[----:B------:R-:W-:Y:S01]  /*0600*/  USHF.R.S32.HI UR51, URZ, 0x1f, UR45 ;  /* 0x0000001f3f337899 */ /* 0x000fe2000801142d */
[----:B------:R-:W-:Y:S01]  /*0610*/  SEL R232, R227, 0xffffffc0, !P0 ;  /* 0xffffffc0e3e87807 */ /* 0x000fe20004000000 */
[----:B------:R-:W-:Y:S01]  /*0620*/  IMAD R0, R7, 0x2, R11 ;  /* 0x0000000207007824 */ /* 0x000fe200078e020b */
[----:B------:R-:W-:Y:S01]  /*0630*/  LOP3.LUT R2, R2, 0x100, RZ, 0xc0, !PT ;  /* 0x0000010002027812 */ /* 0x000fe200078ec0ff */
[----:B------:R-:W-:Y:S01]  /*0640*/  IMAD.IADD R14, R13, 0x1, -R5 ;  /* 0x000000010d0e7824 */ /* 0x000fe200078e0a05 */
[----:B------:R-:W-:Y:S01]  /*0650*/  SEL R251, R251, 0x240, !P1 ;  /* 0x00000240fbfb7807 */ /* 0x000fe20004800000 */
[----:B------:R-:W-:Y:S01]  /*0660*/  IMAD.U32 R0, R0, 0x200, R4 ;  /* 0x0000020000007824 */ /* 0x000fe200078e0004 */
[----:B------:R-:W-:Y:S01]  /*0670*/  LOP3.LUT R226, R2, 0xe0, R3, 0xf8, !PT ;  /* 0x000000e002e27812 */ /* 0x000fe200078ef803 */
[----:B------:R-:W-:Y:S01]  /*0680*/  IMAD.SHL.U32 R4, R11, 0x20, RZ ;  /* 0x000000200b047824 */ /* 0x000fe200078e00ff */
[----:B------:R-:W-:Y:S01]  /*0690*/  LEA.HI R3, R12, R13, RZ, 0x6 ;  /* 0x0000000d0c037211 */ /* 0x000fe200078f30ff */
[----:B------:R-:W-:Y:S01]  /*06a0*/  IMAD.SHL.U32 R5, R9, 0x20, RZ ;  /* 0x0000002009057824 */ /* 0x000fe200078e00ff */
[----:B------:R-:W-:Y:S01]  /*06b0*/  LOP3.LUT R2, R8, 0xfffffff0, RZ, 0xc0, !PT ;  /* 0xfffffff008027812 */ /* 0x000fe200078ec0ff */
[----:B------:R-:W-:Y:S01]  /*06c0*/  IMAD.SHL.U32 R229, R0, 0x2, RZ ;  /* 0x0000000200e57824 */ /* 0x000fe200078e00ff */
[----:B------:R-:W-:Y:S01]  /*06d0*/  SHF.R.S32.HI R3, RZ, 0x6, R3 ;  /* 0x00000006ff037819 */ /* 0x000fe20000011403 */
[----:B------:R-:W-:Y:S01]  /*06e0*/  UIMAD UR48, UR6, UR48, URZ ;  /* 0x00000030063072a4 */ /* 0x000fe2000f8e023f */
[----:B------:R-:W-:Y:S01]  /*06f0*/  LOP3.LUT R4, R4, 0x20, RZ, 0xc0, !PT ;  /* 0x0000002004047812 */ /* 0x000fe200078ec0ff */
[----:B------:R-:W-:Y:S01]  /*0700*/  IMAD.IADD R2, R13, 0x1, -R2 ;  /* 0x000000010d027824 */ /* 0x000fe200078e0a02 */
[----:B------:R-:W-:Y:S01]  /*0710*/  LOP3.LUT R5, R5, 0xe0, RZ, 0xc0, !PT ;  /* 0x000000e005057812 */ /* 0x000fe200078ec0ff */
[C---:B------:R-:W-:Y:S01]  /*0720*/  IMAD R237, R3.reuse, 0x200, R6 ;  /* 0x0000020003ed7824 */ /* 0x040fe200078e0206 */
[----:B------:R-:W-:Y:S01]  /*0730*/  SHF.R.S32.HI R8, RZ, 0x1f, R10 ;  /* 0x0000001fff087819 */ /* 0x000fe2000001140a */
[----:B------:R-:W-:Y:S01]  /*0740*/  IMAD.SHL.U32 R6, R3, 0x8, RZ ;  /* 0x0000000803067824 */ /* 0x000fe200078e00ff */
[----:B------:R-:W-:Y:S01]  /*0750*/  LOP3.LUT P6, RZ, R2, 0x4, RZ, 0xc0, !PT ;  /* 0x0000000402ff7812 */ /* 0x000fe200078cc0ff */
[----:B------:R-:W-:Y:S01]  /*0760*/  IMAD.SHL.U32 R13, R13, 0x2, RZ ;  /* 0x000000020d0d7824 */ /* 0x000fe200078e00ff */
[----:B------:R-:W-:Y:S01]  /*0770*/  IADD3 R236, R232, 0x14000, R229 ;  /* 0x00014000e8ec7810 */ /* 0x000fe20007ffe0e5 */
[----:B------:R-:W-:Y:S01]  /*0780*/  IMAD.SHL.U32 R3, R7, 0x10, RZ ;  /* 0x0000001007037824 */ /* 0x000fe200078e00ff */
[----:B------:R-:W-:Y:S01]  /*0790*/  LOP3.LUT R15, R4, 0x18, R6, 0xf8, !PT ;  /* 0x00000018040f7812 */ /* 0x000fe200078ef806 */
[----:B------:R-:W-:Y:S01]  /*07a0*/  IMAD.SHL.U32 R6, R2, 0x20, RZ ;  /* 0x0000002002067824 */ /* 0x000fe200078e00ff */
[----:B------:R-:W-:Y:S01]  /*07b0*/  @!UP5 UIMAD UR47, UR7, UR47, URZ ;  /* 0x0000002f072fd2a4 */ /* 0x000fe2000f8e023f */
[----:B------:R-:W-:Y:S01]  /*07c0*/  IMAD.IADD R231, R229, 0x1, R232 ;  /* 0x00000001e5e77824 */ /* 0x000fe200078e02e8 */
[----:B------:R-:W-:Y:S01]  /*07d0*/  LOP3.LUT R4, R3, 0x6, R13, 0xf8, !PT ;  /* 0x0000000603047812 */ /* 0x000fe200078ef80d */
[----:B------:R-:W-:Y:S01]  /*07e0*/  IMAD.SHL.U32 R237, R237, 0x2, RZ ;  /* 0x00000002eded7824 */ /* 0x000fe200078e00ff */
[----:B------:R-:W-:Y:S01]  /*07f0*/  LOP3.LUT R13, R5, 0x10, R3, 0xf8, !PT ;  /* 0x00000010050d7812 */ /* 0x000fe200078ef803 */
[----:B------:R-:W-:Y:S01]  /*0800*/  USHF.R.S32.HI UR46, URZ, 0x1f, UR39 ;  /* 0x0000001f3f2e7899 */ /* 0x000fe20008011427 */
[----:B------:R-:W-:Y:S01]  /*0810*/  SHF.R.S32.HI R3, RZ, 0x5, R10 ;  /* 0x00000005ff037819 */ /* 0x000fe2000001140a */
[----:B------:R1:W-:Y:S03]  /*0820*/  STL [R1+0x8], R4 ;  /* 0x0000080401007387 */ /* 0x0003e60000100800 */
[----:B------:R-:W-:-:S02]  /*0830*/  LEA.HI R8, R8, R3, RZ, 0x2 ;  /* 0x0000000308087211 */ /* 0x000fc400078f10ff */
[----:B-1----:R-:W-:-:S04]  /*0840*/  SHF.R.S32.HI R4, RZ, 0x1f, R2 ;  /* 0x0000001fff047819 */ /* 0x002fc80000011402 */
[----:B------:R-:W-:Y:S01]  /*0850*/  LEA.HI R225, R4, R2, RZ, 0x3 ;  /* 0x0000000204e17211 */ /* 0x000fe200078f18ff */
[----:B------:R-:W-:-:S03]  /*0860*/  IMAD.SHL.U32 R4, R11, 0x8, RZ ;  /* 0x000000080b047824 */ /* 0x000fc600078e00ff */
[C---:B------:R-:W-:Y:S01]  /*0870*/  LOP3.LUT R5, R225.reuse, 0xfffffff8, RZ, 0xc0, !PT ;  /* 0xfffffff8e1057812 */ /* 0x040fe200078ec0ff */
[----:B------:R-:W-:Y:S01]  /*0880*/  IMAD.SHL.U32 R225, R225, 0x40, RZ ;  /* 0x00000040e1e17824 */ /* 0x000fe200078e00ff */
[----:B------:R-:W-:-:S03]  /*0890*/  LOP3.LUT R12, R4, 0x8, RZ, 0xc0, !PT ;  /* 0x00000008040c7812 */ /* 0x000fc600078ec0ff */
[----:B------:R-:W-:Y:S01]  /*08a0*/  IMAD.IADD R7, R2, 0x1, -R5 ;  /* 0x0000000102077824 */ /* 0x000fe200078e0a05 */
[----:B------:R-:W-:Y:S01]  /*08b0*/  LOP3.LUT R4, R12, 0x1e0, R6, 0xf8, !PT ;  /* 0x000001e00c047812 */ /* 0x000fe200078ef806 */
[----:B------:R-:W-:Y:S01]  /*08c0*/  IMAD.SHL.U32 R5, R2, 0x4, RZ ;  /* 0x0000000402057824 */ /* 0x000fe200078e00ff */
[----:B------:R-:W-:Y:S02]  /*08d0*/  LEA.HI R2, R10, R3, RZ, 0x1 ;  /* 0x000000030a027211 */ /* 0x000fe400078f08ff */
[----:B------:R-:W-:Y:S02]  /*08e0*/  LOP3.LUT R6, R8, 0xfffffffc, RZ, 0xc0, !PT ;  /* 0xfffffffc08067812 */ /* 0x000fe400078ec0ff */
[----:B------:R-:W-:Y:S02]  /*08f0*/  LOP3.LUT R2, R2, 0x3ffffe, RZ, 0xc0, !PT ;  /* 0x003ffffe02027812 */ /* 0x000fe400078ec0ff */
[----:B------:R-:W-:Y:S01]  /*0900*/  LOP3.LUT R10, R4, 0x38, R5, 0x78, !PT ;  /* 0x00000038040a7812 */ /* 0x000fe200078e7805 */
[----:B------:R-:W-:Y:S01]  /*0910*/  IMAD.SHL.U32 R4, R9, 0x40, RZ ;  /* 0x0000004009047824 */ /* 0x000fe200078e00ff */
[----:B------:R-:W-:Y:S01]  /*0920*/  LOP3.LUT R225, R225, 0xfffffe00, RZ, 0xc0, !PT ;  /* 0xfffffe00e1e17812 */ /* 0x000fe200078ec0ff */
[----:B------:R-:W-:Y:S01]  /*0930*/  IMAD.IADD R6, R3, 0x1, -R6 ;  /* 0x0000000103067824 */ /* 0x000fe200078e0a06 */
[----:B------:R-:W-:Y:S01]  /*0940*/  LOP3.LUT P4, RZ, R7, 0x4, RZ, 0xc0, !PT ;  /* 0x0000000407ff7812 */ /* 0x000fe2000788c0ff */
[----:B------:R-:W-:Y:S01]  /*0950*/  IMAD.SHL.U32 R5, R9, 0x4, RZ ;  /* 0x0000000409057824 */ /* 0x000fe200078e00ff */
[----:B------:R-:W-:Y:S01]  /*0960*/  LOP3.LUT P3, RZ, R7, 0x2, RZ, 0xc0, !PT ;  /* 0x0000000207ff7812 */ /* 0x000fe2000786c0ff */
[C---:B------:R-:W-:Y:S01]  /*0970*/  IMAD.IADD R233, R3.reuse, 0x1, -R2 ;  /* 0x0000000103e97824 */ /* 0x040fe200078e0a02 */
[----:B------:R-:W-:Y:S01]  /*0980*/  LOP3.LUT R2, R4, 0x1c0, RZ, 0xc0, !PT ;  /* 0x000001c004027812 */ /* 0x000fe200078ec0ff */
[----:B------:R-:W-:Y:S01]  /*0990*/  IMAD.SHL.U32 R3, R3, 0x8, RZ ;  /* 0x0000000803037824 */ /* 0x000fe200078e00ff */
[----:B------:R-:W-:Y:S01]  /*09a0*/  LOP3.LUT R9, R13, 0x18, R5, 0x78, !PT ;  /* 0x000000180d097812 */ /* 0x000fe200078e7805 */
[----:B------:R-:W-:Y:S01]  /*09b0*/  IMAD R233, R233, 0x200, R10 ;  /* 0x00000200e9e97824 */ /* 0x000fe200078e020a */
[----:B------:R-:W-:-:S02]  /*09c0*/  LOP3.LUT R4, R226, 0x8, R16, 0xf8, !PT ;  /* 0x00000008e2047812 */ /* 0x000fc400078ef810 */
[----:B------:R-:W-:Y:S02]  /*09d0*/  LOP3.LUT R5, R3, 0x38, RZ, 0xc0, !PT ;  /* 0x0000003803057812 */ /* 0x000fe400078ec0ff */
[----:B------:R-:W-:Y:S02]  /*09e0*/  SHF.R.U32.HI R3, RZ, 0x3, R2 ;  /* 0x00000003ff037819 */ /* 0x000fe40000011602 */
[----:B------:R-:W-:Y:S02]  /*09f0*/  SHF.R.U32.HI R226, RZ, 0x3, R226 ;  /* 0x00000003ffe27819 */ /* 0x000fe400000116e2 */
[----:B------:R-:W-:Y:S01]  /*0a00*/  LOP3.LUT R8, R3, R2, R5, 0x1e, !PT ;  /* 0x0000000203087212 */ /* 0x000fe200078e1e05 */
[----:B------:R-:W-:Y:S01]  /*0a10*/  IMAD.SHL.U32 R2, R7, 0x40, RZ ;  /* 0x0000004007027824 */ /* 0x000fe200078e00ff */
[----:B------:R-:W-:Y:S01]  /*0a20*/  LOP3.LUT R226, R4, 0x38, R226, 0x78, !PT ;  /* 0x0000003804e27812 */ /* 0x000fe200078e78e2 */
[----:B------:R-:W-:Y:S01]  /*0a30*/  IMAD.SHL.U32 R4, R14, 0x2, RZ ;  /* 0x000000020e047824 */ /* 0x000fe200078e00ff */
[----:B------:R-:W-:-:S02]  /*0a40*/  LEA R233, R233, 0x14000, 0x1 ;  /* 0x00014000e9e97811 */ /* 0x000fc400078e08ff */
[----:B------:R-:W-:Y:S01]  /*0a50*/  LOP3.LUT R2, R2, 0x1c0, RZ, 0xc0, !PT ;  /* 0x000001c002027812 */ /* 0x000fe200078ec0ff */
[----:B------:R-:W-:Y:S01]  /*0a60*/  IMAD R3, R6, 0x200, R4 ;  /* 0x0000020006037824 */ /* 0x000fe200078e0204 */
[----:B------:R-:W-:Y:S01]  /*0a70*/  SEL R227, R227, 0xffffffc0, !P4 ;  /* 0xffffffc0e3e37807 */ /* 0x000fe20006000000 */
[----:B------:R-:W-:Y:S01]  /*0a80*/  IMAD.IADD R8, R4, 0x1, R8 ;  /* 0x0000000104087824 */ /* 0x000fe200078e0208 */
[----:B------:R-:W-:Y:S01]  /*0a90*/  IADD3 R234, R233, 0x20, RZ ;  /* 0x00000020e9ea7810 */ /* 0x000fe20007ffe0ff */
[----:B------:R-:W-:Y:S01]  /*0aa0*/  IMAD.IADD R9, R3, 0x1, R9 ;  /* 0x0000000103097824 */ /* 0x000fe200078e0209 */
[----:B------:R-:W-:Y:S01]  /*0ab0*/  SHF.R.U32.HI R3, RZ, 0x3, R2 ;  /* 0x00000003ff037819 */ /* 0x000fe20000011602 */
[----:B------:R-:W-:Y:S01]  /*0ac0*/  IMAD R4, R11, 0x1000, R225 ;  /* 0x000010000b047824 */ /* 0x000fe200078e02e1 */
[----:B------:R-:W-:Y:S01]  /*0ad0*/  @P6 IADD3 R234, R233, -0x20, RZ ;  /* 0xffffffe0e9ea6810 */ /* 0x000fe20007ffe0ff */
[----:B------:R-:W-:Y:S01]  /*0ae0*/  IMAD.SHL.U32 R249, R9, 0x2, RZ ;  /* 0x0000000209f97824 */ /* 0x000fe200078e00ff */
[----:B------:R-:W-:-:S02]  /*0af0*/  LOP3.LUT R7, R3, R2, R12, 0x1e, !PT ;  /* 0x0000000203077212 */ /* 0x000fc400078e1e0c */
[----:B------:R-:W-:Y:S01]  /*0b00*/  LOP3.LUT R5, R3, R2, R5, 0x1e, !PT ;  /* 0x0000000203057212 */ /* 0x000fe200078e1e05 */
[----:B------:R-:W-:Y:S01]  /*0b10*/  IMAD.IADD R252, R249, 0x1, R251 ;  /* 0x00000001f9fc7824 */ /* 0x000fe200078e02fb */
[----:B------:R-:W-:Y:S02]  /*0b20*/  LOP3.LUT R3, R3, R15, R2, 0x1e, !PT ;  /* 0x0000000f03037212 */ /* 0x000fe400078e1e02 */
[----:B------:R-:W-:Y:S01]  /*0b30*/  SHF.R.S32.HI R2, RZ, 0x2, R17 ;  /* 0x00000002ff027819 */ /* 0x000fe20000011411 */
[----:B------:R-:W-:Y:S01]  /*0b40*/  IMAD.IADD R4, R4, 0x1, R5 ;  /* 0x0000000104047824 */ /* 0x000fe200078e0205 */
[C---:B------:R-:W-:Y:S02]  /*0b50*/  IADD3 R250, R249.reuse, 0x10, RZ ;  /* 0x00000010f9fa7810 */ /* 0x040fe40007ffe0ff */
[----:B------:R-:W-:Y:S01]  /*0b60*/  @P2 IADD3 R250, R249, -0x10, RZ ;  /* 0xfffffff0f9fa2810 */ /* 0x000fe20007ffe0ff */
[----:B------:R-:W-:Y:S01]  /*0b70*/  IMAD R5, R6, 0x10, R2 ;  /* 0x0000001006057824 */ /* 0x000fe200078e0202 */
[----:B------:R-:W-:Y:S01]  /*0b80*/  IADD3 R235, R234, 0x800, RZ ;  /* 0x00000800eaeb7810 */ /* 0x000fe20007ffe0ff */
[----:B------:R-:W-:Y:S01]  /*0b90*/  IMAD R2, R6, 0x400, R225 ;  /* 0x0000040006027824 */ /* 0x000fe200078e02e1 */
[----:B------:R-:W-:Y:S01]  /*0ba0*/  LOP3.LUT R225, R3, R225, RZ, 0xfc, !PT ;  /* 0x000000e103e17212 */ /* 0x000fe200078efcff */
[----:B------:R-:W-:Y:S01]  /*0bb0*/  IMAD.MOV.U32 R3, RZ, RZ, 0x20 ;  /* 0x00000020ff037424 */ /* 0x000fe200078e00ff */
[----:B------:R-:W-:Y:S01]  /*0bc0*/  STL [R1+0xc], R5 ;  /* 0x00000c0501007387 */ /* 0x000fe20000100800 */
[----:B------:R-:W-:Y:S01]  /*0bd0*/  IMAD.IADD R2, R2, 0x1, R7 ;  /* 0x0000000102027824 */ /* 0x000fe200078e0207 */
[----:B------:R-:W-:Y:S01]  /*0be0*/  LEA R225, R225, 0x10000, 0x1 ;  /* 0x00010000e1e17811 */ /* 0x000fe200078e08ff */
[----:B------:R-:W-:Y:S01]  /*0bf0*/  IMAD.IADD R251, R251, 0x1, R250 ;  /* 0x00000001fbfb7824 */ /* 0x000fe200078e02fa */
[C---:B------:R-:W-:Y:S01]  /*0c00*/  SEL R0, R3.reuse, 0xffffffe0, !P5 ;  /* 0xffffffe003007807 */ /* 0x040fe20006800000 */
[----:B------:R-:W-:Y:S01]  /*0c10*/  IMAD.SHL.U32 R2, R2, 0x2, RZ ;  /* 0x0000000202027824 */ /* 0x000fe200078e00ff */
[----:B------:R-:W-:-:S02]  /*0c20*/  SEL R224, R3, 0xffffffe0, !P0 ;  /* 0xffffffe003e07807 */ /* 0x000fc40004000000 */
[----:B------:R-:W-:Y:S01]  /*0c30*/  SEL R3, R3, 0xffffffe0, !P3 ;  /* 0xffffffe003037807 */ /* 0x000fe20005800000 */
[----:B------:R-:W-:Y:S02]  /*0c40*/  IMAD.IADD R236, R0, 0x1, R236 ;  /* 0x0000000100ec7824 */ /* 0x000fe400078e02ec */
[----:B------:R-:W-:Y:S01]  /*0c50*/  IMAD.IADD R230, R229, 0x1, R0 ;  /* 0x00000001e5e67824 */ /* 0x000fe200078e0200 */
[----:B------:R-:W-:Y:S01]  /*0c60*/  LEA R0, R8, 0x10000, 0x1 ;  /* 0x0001000008007811 */ /* 0x000fe200078e08ff */
[----:B------:R-:W-:Y:S02]  /*0c70*/  IMAD.IADD R3, R2, 0x1, R3 ;  /* 0x0000000102037824 */ /* 0x000fe400078e0203 */
[----:B------:R-:W-:Y:S02]  /*0c80*/  IMAD R224, R226, 0x2, R224 ;  /* 0x00000002e2e07824 */ /* 0x000fe400078e02e0 */
[----:B------:R1:W-:Y:S01]  /*0c90*/  STL [R1], R0 ;  /* 0x0000000001007387 */ /* 0x0003e20000100800 */
[----:B------:R-:W-:-:S02]  /*0ca0*/  IMAD.IADD R228, R2, 0x1, R227 ;  /* 0x0000000102e47824 */ /* 0x000fc400078e02e3 */
[----:B------:R-:W-:Y:S02]  /*0cb0*/  IMAD.IADD R232, R232, 0x1, R230 ;  /* 0x00000001e8e87824 */ /* 0x000fe400078e02e6 */
[----:B------:R-:W-:Y:S02]  /*0cc0*/  IMAD.SHL.U32 R226, R226, 0x2, RZ ;  /* 0x00000002e2e27824 */ /* 0x000fe400078e00ff */
[----:B------:R-:W-:Y:S02]  /*0cd0*/  IMAD.IADD R227, R3, 0x1, R227 ;  /* 0x0000000103e37824 */ /* 0x000fe400078e02e3 */
[----:B-1--4-:R-:W-:Y:S02]  /*0ce0*/  IMAD.SHL.U32 R0, R4, 0x2, RZ ;  /* 0x0000000204007824 */ /* 0x012fe400078e00ff */
.L_x_37:
[----:B------:R-:W-:Y:S02]  /*0cf0*/  ULDC.64 UR6, c[0x0][0x240] ;  /* 0x0000900000067ab9 */ /* 0x000fe40000000a00 */
[----:B------:R-:W-:Y:S02]  /*0d00*/  UISETP.NE.U32.AND UP1, UPT, URZ, UR6, UPT ;  /* 0x000000063f00728c */ /* 0x000fe4000bf25070 */
[----:B------:R-:W-:-:S02]  /*0d10*/  USHF.L.U32 UR13, UR32, 0x2, URZ ;  /* 0x00000002200d7899 */ /* 0x000fc4000800063f */
[----:B------:R-:W-:Y:S02]  /*0d20*/  USHF.R.S32.HI UR38, URZ, 0x1f, UR32 ;  /* 0x0000001f3f267899 */ /* 0x000fe40008011420 */
[----:B------:R-:W-:Y:S02]  /*0d30*/  UISETP.NE.AND.EX UP1, UPT, URZ, UR7, UPT, UP1 ;  /* 0x000000073f00728c */ /* 0x000fe4000bf25310 */
[----:B------:R-:W-:Y:S02]  /*0d40*/  USHF.L.U64.HI UR12, UR32, 0x2, UR38 ;  /* 0x00000002200c7899 */ /* 0x000fe40008010226 */
[----:B------:R-:W-:Y:S02]  /*0d50*/  UIADD3 UR6, UP0, UR13, UR6, URZ ;  /* 0x000000060d067290 */ /* 0x000fe4000ff1e03f */
[----:B------:R-:W-:Y:S01]  /*0d60*/  PLOP3.LUT P0, PT, PT, PT, UP1, 0x80, 0x0 ;  /* 0x000000000000781c */ /* 0x000fe20003f0f018 */
[----:B------:R-:W-:Y:S02]  /*0d70*/  ULDC.64 UR10, c[0x0][0x250] ;  /* 0x00009400000a7ab9 */ /* 0x000fe40000000a00 */
[----:B------:R-:W-:Y:S01]  /*0d80*/  UIADD3.X UR7, UR12, UR7, URZ, UP0, !UPT ;  /* 0x000000070c077290 */ /* 0x000fe200087fe43f */
[----:B-12---:R-:W-:Y:S01]  /*0d90*/  IMAD.U32 R4, RZ, RZ, UR6 ;  /* 0x00000006ff047e24 */ /* 0x006fe2000f8e00ff */
[----:B------:R-:W-:-:S02]  /*0da0*/  UISETP.NE.U32.AND UP3, UPT, URZ, UR10, UPT ;  /* 0x0000000a3f00728c */ /* 0x000fc4000bf65070 */
[----:B------:R-:W-:Y:S02]  /*0db0*/  ULDC.U8 UR14, c[0x0][0x312] ;  /* 0x0000c480000e7ab9 */ /* 0x000fe40000000000 */
[----:B------:R-:W-:Y:S01]  /*0dc0*/  IMAD.U32 R5, RZ, RZ, UR7 ;  /* 0x00000007ff057e24 */ /* 0x000fe2000f8e00ff */
[----:B------:R-:W-:Y:S02]  /*0dd0*/  UISETP.NE.AND.EX UP3, UPT, URZ, UR11, UPT, UP3 ;  /* 0x0000000b3f00728c */ /* 0x000fe4000bf65330 */
[----:B------:R-:W-:Y:S02]  /*0de0*/  ULDC.64 UR8, c[0x0][0x248] ;  /* 0x0000920000087ab9 */ /* 0x000fe40000000a00 */
[----:B------:R1:W2:Y:S01]  /*0df0*/  @P0 LDG.E R9, [R4.64] ;  /* 0x0000000404090981 */ /* 0x0002a2000c1e1900 */
[----:B------:R-:W-:Y:S02]  /*0e00*/  UISETP.NE.AND UP4, UPT, UR14, URZ, UPT ;  /* 0x0000003f0e00728c */ /* 0x000fe4000bf85270 */
[----:B------:R-:W-:Y:S01]  /*0e10*/  UISETP.EQ.U32.AND UP2, UPT, URZ, UR8, UPT ;  /* 0x000000083f00728c */ /* 0x000fe2000bf42070 */
[----:B---3--:R1:W3:Y:S03]  /*0e20*/  @P0 LDG.E R8, [R4.64+0x4] ;  /* 0x0000040404080981 */ /* 0x0082e6000c1e1900 */
[----:B------:R-:W-:-:S02]  /*0e30*/  @UP3 UIADD3 UR6, UP0, UR13, UR10, URZ ;  /* 0x0000000a0d063290 */ /* 0x000fc4000ff1e03f */
[----:B------:R-:W-:Y:S02]  /*0e40*/  UISETP.EQ.OR.EX UP2, UPT, URZ, UR9, !UP4, UP2 ;  /* 0x000000093f00728c */ /* 0x000fe4000e742720 */
[----:B------:R-:W-:Y:S01]  /*0e50*/  @UP3 UIADD3.X UR7, UR12, UR11, URZ, UP0, !UPT ;  /* 0x0000000b0c073290 */ /* 0x000fe200087fe43f */
[----:B------:R-:W-:Y:S01]  /*0e60*/  PLOP3.LUT P1, PT, PT, PT, UP3, 0x80, 0x0 ;  /* 0x000000000000781c */ /* 0x000fe20003f2f038 */
[----:B------:R-:W-:Y:S02]  /*0e70*/  UIADD3 UR8, UP0, UR13, UR8, URZ ;  /* 0x000000080d087290 */ /* 0x000fe4000ff1e03f */
[----:B------:R-:W-:Y:S02]  /*0e80*/  PLOP3.LUT P2, PT, PT, PT, UP2, 0x80, 0x0 ;  /* 0x000000000000781c */ /* 0x000fe40003f4f028 */
[----:B------:R-:W-:Y:S01]  /*0e90*/  UIADD3.X UR9, UR12, UR9, URZ, UP0, !UPT ;  /* 0x000000090c097290 */ /* 0x000fe200087fe43f */
[----:B------:R-:W-:Y:S01]  /*0ea0*/  MOV R6, UR6 ;  /* 0x0000000600067c02 */ /* 0x000fe20008000f00 */
[----:B------:R-:W-:-:S06]  /*0eb0*/  IMAD.U32 R7, RZ, RZ, UR7 ;  /* 0x00000007ff077e24 */ /* 0x000fcc000f8e00ff */
[----:B----45:R4:W5:Y:S01]  /*0ec0*/  @P1 LDG.E R6, [R6.64] ;  /* 0x0000000406061981 */ /* 0x030962000c1e1900 */
[----:B-1----:R-:W-:Y:S01]  /*0ed0*/  IMAD.U32 R4, RZ, RZ, UR8 ;  /* 0x00000008ff047e24 */ /* 0x002fe2000f8e00ff */
[----:B------:R-:W-:-:S05]  /*0ee0*/  MOV R5, UR9 ;  /* 0x0000000900057c02 */ /* 0x000fca0008000f00 */
[----:B----4-:R-:W4:Y:S01]  /*0ef0*/  @!P2 LDG.E R7, [R4.64] ;  /* 0x000000040407a981 */ /* 0x010f22000c1e1900 */
[----:B------:R-:W-:Y:S02]  /*0f00*/  UMOV UR14, 0xffffffff ;  /* 0xffffffff000e7882 */ /* 0x000fe40000000000 */
[----:B------:R-:W-:Y:S02]  /*0f10*/  UMOV UR18, URZ ;  /* 0x0000003f00127c82 */ /* 0x000fe40008000000 */
[----:B------:R-:W-:Y:S02]  /*0f20*/  UMOV UR23, 0xffffffff ;  /* 0xffffffff00177882 */ /* 0x000fe40000000000 */
[----:B------:R-:W-:Y:S01]  /*0f30*/  ULDC UR8, c[0x0][0x218] ;  /* 0x0000860000087ab9 */ /* 0x000fe20000000800 */
[----:B--2---:R-:W1:Y:S08]  /*0f40*/  @P0 R2UR UR14, R9 ;  /* 0x00000000090e03c2 */ /* 0x004e7000000e0000 */
[----:B---3--:R-:W1:Y:S01]  /*0f50*/  @P0 R2UR UR6, R8 ;  /* 0x00000000080603c2 */ /* 0x008e6200000e0000 */
[----:B------:R-:W-:-:S04]  /*0f60*/  ISETP.NE.U32.AND P0, PT, RZ, c[0x0][0x248], PT ;  /* 0x00009200ff007a0c */ /* 0x000fc80003f05070 */
[----:B------:R-:W-:-:S03]  /*0f70*/  ISETP.NE.AND.EX P0, PT, RZ, c[0x0][0x24c], PT, P0 ;  /* 0x00009300ff007a0c */ /* 0x000fc60003f05300 */
[----:B-----5:R2:W3:Y:S01]  /*0f80*/  @P1 R2UR UR18, R6 ;  /* 0x00000000061213c2 */ /* 0x0204e200000e0000 */
[----:B-1----:R-:W-:-:S07]  /*0f90*/  @UP1 UIADD3 UR24, UR6, -UR14, URZ ;  /* 0x8000000e06181290 */ /* 0x002fce000fffe03f */
[----:B------:R-:W-:Y:S01]  /*0fa0*/  @!UP1 ULDC UR24, c[0x0][0x214] ;  /* 0x0000850000189ab9 */ /* 0x000fe20000000800 */
[----:B----4-:R2:W1:Y:S01]  /*0fb0*/  @!P2 R2UR UR23, R7 ;  /* 0x000000000717a3c2 */ /* 0x01046200000e0000 */
[----:B------:R-:W-:Y:S05]  /*0fc0*/  @!P0 BRA `(.L_x_5) ;  /* 0x0000007000008947 */ /* 0x000fea0003800000 */
[----:B---3--:R-:W-:-:S13]  /*0fd0*/  PLOP3.LUT P0, PT, PT, PT, UP4, 0x80, 0x0 ;  /* 0x000000000000781c */ /* 0x008fda0003f0f048 */
[----:B--2---:R-:W2:Y:S04]  /*0fe0*/  @P0 LDG.E R6, [R4.64+0x4] ;  /* 0x0000040404060981 */ /* 0x004ea8000c1e1900 */
[----:B------:R-:W3:Y:S01]  /*0ff0*/  @!P0 LDG.E R4, [R4.64] ;  /* 0x0000000404048981 */ /* 0x000ee2000c1e1900 */
[----:B--2---:R-:W2:Y:S02]  /*1000*/  @P0 R2UR UR6, R6 ;  /* 0x00000000060603c2 */ /* 0x004ea400000e0000 */
[----:B-12---:R-:W-:-:S11]  /*1010*/  @UP4 UIADD3 UR8, UR6, -UR23, URZ ;  /* 0x8000001706084290 */ /* 0x006fd6000fffe03f */
[----:B---3--:R1:W2:Y:S01]  /*1020*/  @!P0 R2UR UR8, R4 ;  /* 0x00000000040883c2 */ /* 0x0082a200000e0000 */
[----:B------:R-:W-:-:S07]  /*1030*/  DEPBAR.LE SB1, 0x0, {2} ;  /* 0x000090040000791a */ /* 0x000fce0000000000 */
.L_x_5:
[----:B---3--:R-:W-:Y:S02]  /*1040*/  ULDC.64 UR6, c[0x0][0x258] ;  /* 0x0000960000067ab9 */ /* 0x008fe40000000a00 */
[----:B------:R-:W-:-:S04]  /*1050*/  UISETP.NE.U32.AND UP2, UPT, URZ, UR6, UPT ;  /* 0x000000063f00728c */ /* 0x000fc8000bf45070 */
[----:B------:R-:W-:-:S06]  /*1060*/  UISETP.NE.AND.EX UP2, UPT, URZ, UR7, UPT, UP2 ;  /* 0x000000073f00728c */ /* 0x000fcc000bf45320 */
[----:B------:R-:W-:-:S05]  /*1070*/  PLOP3.LUT P0, PT, PT, PT, UP2, 0x80, 0x0 ;  /* 0x000000000000781c */ /* 0x000fca0003f0f028 */
[----:B------:R-:W-:-:S04]  /*1080*/  @UP2 UIADD3 UR6, UP0, UR13, UR6, URZ ;  /* 0x000000060d062290 */ /* 0x000fc8000ff1e03f */
[----:B------:R-:W-:Y:S02]  /*1090*/  @UP2 UIADD3.X UR7, UR12, UR7, URZ, UP0, !UPT ;  /* 0x000000070c072290 */ /* 0x000fe400087fe43f */
[----:B------:R-:W-:-:S04]  /*10a0*/  IMAD.U32 R4, RZ, RZ, UR6 ;  /* 0x00000006ff047e24 */ /* 0x000fc8000f8e00ff */
[----:B------:R-:W-:Y:S01]  /*10b0*/  IMAD.U32 R5, RZ, RZ, UR7 ;  /* 0x00000007ff057e24 */ /* 0x000fe2000f8e00ff */
[----:B------:R-:W-:-:S04]  /*10c0*/  ULDC.64 UR6, c[0x0][0x268] ;  /* 0x00009a0000067ab9 */ /* 0x000fc80000000a00 */
[----:B------:R-:W3:Y:S01]  /*10d0*/  @P0 LDG.E R4, [R4.64] ;  /* 0x0000000404040981 */ /* 0x000ee2000c1e1900 */
[----:B------:R-:W-:Y:S02]  /*10e0*/  @!UP2 UISETP.NE.U32.AND UP0, UPT, URZ, UR6, UPT ;  /* 0x000000063f00a28c */ /* 0x000fe4000bf05070 */
[----:B------:R-:W-:Y:S02]  /*10f0*/  ULDC UR9, c[0x0][0x21c] ;  /* 0x0000870000097ab9 */ /* 0x000fe40000000800 */
[----:B------:R-:W-:Y:S02]  /*1100*/  @!UP2 UISETP.NE.AND.EX UP0, UPT, URZ, UR7, UPT, UP0 ;  /* 0x000000073f00a28c */ /* 0x000fe4000bf05300 */
[----:B------:R-:W-:Y:S02]  /*1110*/  USHF.L.U32 UR16, UR37, 0x5, URZ ;  /* 0x0000000525107899 */ /* 0x000fe4000800063f */
[----:B------:R-:W-:Y:S01]  /*1120*/  @!UP2 USEL UR6, URZ, UR9, !UP0 ;  /* 0x000000093f06a287 */ /* 0x000fe2000c000000 */
[----:B---3--:R-:W3:Y:S02]  /*1130*/  @P0 R2UR UR17, R4 ;  /* 0x00000000041103c2 */ /* 0x008ee400000e0000 */
[----:B---3--:R-:W-:-:S02]  /*1140*/  @UP2 UIADD3 UR17, UR17, -UR18, URZ ;  /* 0x8000001211112290 */ /* 0x008fc4000fffe03f */
[----:B------:R-:W-:-:S04]  /*1150*/  @!UP2 UIADD3 UR17, UR6, UR8, -UR18 ;  /* 0x000000080611a290 */ /* 0x000fc8000fffe812 */
[----:B------:R-:W-:-:S06]  /*1160*/  UISETP.GT.AND UP0, UPT, UR17, UR16, UPT ;  /* 0x000000101100728c */ /* 0x000fcc000bf04270 */
[----:B------:R-:W-:-:S13]  /*1170*/  PLOP3.LUT P0, PT, PT, PT, UP0, 0x80, 0x0 ;  /* 0x000000000000781c */ /* 0x000fda0003f0f008 */
[----:B------:R-:W-:Y:S05]  /*1180*/  @!P0 BRA `(.L_x_6) ;  /* 0x0000656000008947 */ /* 0x000fea0003800000 */
[----:B------:R-:W-:Y:S02]  /*1190*/  ULDC.64 UR12, c[0x0][0x178] ;  /* 0x00005e00000c7ab9 */ /* 0x000fe40000000a00 */
[----:B-1----:R-:W-:Y:S02]  /*11a0*/  UISETP.NE.AND UP0, UPT, UR23, -0x1, UPT ;  /* 0xffffffff1700788c */ /* 0x002fe4000bf05270 */
[----:B------:R-:W-:Y:S02]  /*11b0*/  UIMAD UR15, UR38, UR12, URZ ;  /* 0x0000000c260f72a4 */ /* 0x000fe4000f8e023f */
[----:B------:R-:W-:Y:S02]  /*11c0*/  UIMAD.WIDE.U32 UR10, UR32, UR12, URZ ;  /* 0x0000000c200a72a5 */ /* 0x000fe4000f8e003f */
[----:B------:R-:W-:Y:S01]  /*11d0*/  UIADD3 UR12, UR24, 0x3f, URZ ;  /* 0x0000003f180c7890 */ /* 0x000fe2000fffe03f */
[----:B------:R-:W-:Y:S01]  /*11e0*/  PLOP3.LUT P0, PT, PT, PT, UP0, 0x40, 0x0 ;  /* 0x000000000000781c */ /* 0x000fe20003f0e808 */
[----:B------:R-:W-:-:S02]  /*11f0*/  UIMAD UR19, UR32, UR13, UR15 ;  /* 0x0000000d201372a4 */ /* 0x000fc4000f8e020f */
[----:B------:R-:W-:Y:S02]  /*1200*/  USHF.R.S32.HI UR15, URZ, 0x1f, UR12 ;  /* 0x0000001f3f0f7899 */ /* 0x000fe4000801140c */
[----:B------:R-:W-:Y:S02]  /*1210*/  UISETP.NE.AND UP2, UPT, UR14, -0x1, UPT ;  /* 0xffffffff0e00788c */ /* 0x000fe4000bf45270 */
[----:B------:R-:W-:Y:S02]  /*1220*/  ULEA.HI UR12, UR15, UR12, URZ, 0x6 ;  /* 0x0000000c0f0c7291 */ /* 0x000fe4000f8f303f */
[----:B------:R-:W-:Y:S02]  /*1230*/  @UP0 UIADD3 UR13, UR18, UR23, URZ ;  /* 0x00000017120d0290 */ /* 0x000fe4000fffe03f */
[----:B------:R-:W-:Y:S02]  /*1240*/  ULDC.64 UR6, c[0x0][0x190] ;  /* 0x0000640000067ab9 */ /* 0x000fe40000000a00 */
[----:B------:R-:W-:-:S02]  /*1250*/  ULDC.64 UR20, c[0x0][0x198] ;  /* 0x0000660000147ab9 */ /* 0x000fc40000000a00 */
[----:B------:R-:W-:Y:S02]  /*1260*/  USHF.R.S32.HI UR36, URZ, 0x6, UR12 ;  /* 0x000000063f247899 */ /* 0x000fe4000801140c */
[----:B------:R-:W-:Y:S02]  /*1270*/  UIMAD.WIDE.U32 UR8, UR14, UR6, URZ ;  /* 0x000000060e0872a5 */ /* 0x000fe4000f8e003f */
[----:B------:R-:W-:Y:S02]  /*1280*/  UIMAD UR22, UR14, UR7, URZ ;  /* 0x000000070e1672a4 */ /* 0x000fe4000f8e023f */
[----:B------:R-:W-:Y:S02]  /*1290*/  ULOP3.LUT UR12, UR12, 0xffffffc0, URZ, 0xc0, !UPT ;  /* 0xffffffc00c0c7892 */ /* 0x000fe4000f8ec03f */
[----:B------:R-:W-:Y:S02]  /*12a0*/  @UP0 UIMAD.WIDE.U32 UR6, UR13, UR20, URZ ;  /* 0x000000140d0602a5 */ /* 0x000fe4000f8e003f */
[----:B------:R-:W-:-:S02]  /*12b0*/  UIADD3 UR20, UR12, -0x40, URZ ;  /* 0xffffffc00c147890 */ /* 0x000fc4000fffe03f */
[----:B------:R-:W-:Y:S02]  /*12c0*/  UIADD3 UR25, UR11, UR19, URZ ;  /* 0x000000130b197290 */ /* 0x000fe4000fffe03f */
[----:B------:R-:W-:Y:S02]  /*12d0*/  @UP0 UIMAD UR31, UR13, UR21, UR7 ;  /* 0x000000150d1f02a4 */ /* 0x000fe4000f8e0207 */
[----:B------:R-:W-:Y:S02]  /*12e0*/  USEL UR28, UR10, UR8, !UP2 ;  /* 0x000000080a1c7287 */ /* 0x000fe4000d000000 */
[----:B------:R-:W-:Y:S02]  /*12f0*/  @UP2 UIADD3 UR25, UR9, UR22, URZ ;  /* 0x0000001609192290 */ /* 0x000fe4000fffe03f */
[----:B------:R-:W-:Y:S02]  /*1300*/  USHF.R.S32.HI UR30, URZ, 0x1f, UR20 ;  /* 0x0000001f3f1e7899 */ /* 0x000fe40008011414 */
[----:B------:R-:W-:Y:S01]  /*1310*/  @UP0 UMOV UR29, UR6 ;  /* 0x00000006001d0c82 */ /* 0x000fe20008000000 */
[----:B------:R-:W-:Y:S05]  /*1320*/  @!P0 BRA `(.L_x_7) ;  /* 0x000000c000008947 */ /* 0x000fea0003800000 */
[----:B------:R-:W-:Y:S02]  /*1330*/  USHF.R.S32.HI UR6, URZ, 0x1f, UR18 ;  /* 0x0000001f3f067899 */ /* 0x000fe40008011412 */
[----:B------:R-:W-:-:S02]  /*1340*/  ULDC.64 UR8, c[0x0][0x198] ;  /* 0x0000660000087ab9 */ /* 0x000fc40000000a00 */
[----:B------:R-:W-:Y:S02]  /*1350*/  UIMAD UR10, UR6, UR8, URZ ;  /* 0x00000008060a72a4 */ /* 0x000fe4000f8e023f */
[----:B------:R-:W-:Y:S02]  /*1360*/  UIMAD.WIDE.U32 UR6, UR18, UR8, URZ ;  /* 0x00000008120672a5 */ /* 0x000fe4000f8e003f */
[----:B------:R-:W-:-:S03]  /*1370*/  UIMAD UR10, UR18, UR9, UR10 ;  /* 0x00000009120a72a4 */ /* 0x000fc6000f8e020a */
[----:B------:R-:W-:Y:S02]  /*1380*/  ULDC.64 UR8, c[0x0][0x180] ;  /* 0x0000600000087ab9 */ /* 0x000fe40000000a00 */
[----:B------:R-:W-:Y:S02]  /*1390*/  UIADD3 UR7, UR7, UR10, URZ ;  /* 0x0000000a07077290 */ /* 0x000fe4000fffe03f */
[----:B------:R-:W-:Y:S02]  /*13a0*/  UIMAD UR10, UR38, UR8, URZ ;  /* 0x00000008260a72a4 */ /* 0x000fe4000f8e023f */
[----:B------:R-:W-:Y:S02]  /*13b0*/  UIMAD.WIDE.U32 UR6, UR32, UR8, UR6 ;  /* 0x00000008200672a5 */ /* 0x000fe4000f8e0006 */
[----:B------:R-:W-:-:S04]  /*13c0*/  UIMAD UR9, UR32, UR9, UR10 ;  /* 0x00000009200972a4 */ /* 0x000fc8000f8e020a */
[----:B------:R-:W-:Y:S02]  /*13d0*/  UIADD3 UR31, UR7, UR9, URZ ;  /* 0x00000009071f7290 */ /* 0x000fe4000fffe03f */
[----:B------:R-:W-:Y:S02]  /*13e0*/  UMOV UR29, UR6 ;  /* 0x00000006001d7c82 */ /* 0x000fe40008000000 */
.L_x_7:
[----:B------:R-:W-:Y:S01]  /*13f0*/  PLOP3.LUT P0, PT, PT, PT, UP0, 0x40, 0x0 ;  /* 0x000000000000781c */ /* 0x000fe20003f0e808 */
[----:B------:R-:W-:Y:S02]  /*1400*/  @UP0 UIADD3 UR8, UR18, UR23, URZ ;  /* 0x0000001712080290 */ /* 0x000fe4000fffe03f */
[----:B------:R-:W-:Y:S02]  /*1410*/  ULDC.64 UR10, c[0x0][0x1a0] ;  /* 0x00006800000a7ab9 */ /* 0x000fe40000000a00 */
[----:B------:R-:W-:-:S04]  /*1420*/  @UP0 UIMAD.WIDE.U32 UR6, UR8, UR10, URZ ;  /* 0x0000000a080602a5 */ /* 0x000fc8000f8e003f */
[----:B------:R-:W-:-:S03]  /*1430*/  @UP0 UIMAD UR26, UR8, UR11, UR7 ;  /* 0x0000000b081a02a4 */ /* 0x000fc6000f8e0207 */
[----:B------:R-:W-:Y:S01]  /*1440*/  @UP0 UMOV UR22, UR6 ;  /* 0x0000000600160c82 */ /* 0x000fe20008000000 */
[----:B------:R-:W-:Y:S05]  /*1450*/  @!P0 BRA `(.L_x_8) ;  /* 0x000000c000008947 */ /* 0x000fea0003800000 */
[----:B------:R-:W-:Y:S02]  /*1460*/  USHF.R.S32.HI UR6, URZ, 0x1f, UR18 ;  /* 0x0000001f3f067899 */ /* 0x000fe40008011412 */
[----:B------:R-:W-:Y:S02]  /*1470*/  ULDC.64 UR8, c[0x0][0x1a0] ;  /* 0x0000680000087ab9 */ /* 0x000fe40000000a00 */
        /* <DEDUP_REMOVED lines=10> */
.L_x_8:
[----:B------:R-:W-:Y:S01]  /*1520*/  IABS R8, c[0x0][0x1c8] ;  /* 0x0000720000087a13 */ /* 0x000fe20000000000 */
[----:B------:R-:W-:Y:S01]  /*1530*/  ULDC.64 UR8, c[0x0][0x370] ;  /* 0x0000dc0000087ab9 */ /* 0x000fe20000000a00 */
[----:B--2---:R-:W-:Y:S01]  /*1540*/  IABS R7, UR33 ;  /* 0x0000002100077c13 */ /* 0x004fe20008000000 */
[----:B------:R-:W-:Y:S01]  /*1550*/  @UP2 UIMAD.WIDE.U32 UR6, UR14, UR8, URZ ;  /* 0x000000080e0622a5 */ /* 0x000fe2000f8e003f */
[----:B------:R-:W1:Y:S01]  /*1560*/  I2F.RP R4, R8 ;  /* 0x0000000800047306 */ /* 0x000e620000209400 */
[----:B------:R-:W-:Y:S01]  /*1570*/  ISETP.LE.AND P1, PT, RZ, UR54, PT ;  /* 0x00000036ff007c0c */ /* 0x000fe2000bf23270 */
[----:B------:R-:W-:Y:S02]  /*1580*/  ULDC UR10, c[0x0][0x234] ;  /* 0x00008d00000a7ab9 */ /* 0x000fe40000000800 */
[----:B------:R-:W-:-:S02]  /*1590*/  @UP2 UIMAD UR19, UR14, UR9, UR7 ;  /* 0x000000090e1322a4 */ /* 0x000fc4000f8e0207 */
[----:B------:R-:W-:Y:S02]  /*15a0*/  @UP2 UMOV UR15, UR6 ;  /* 0x00000006000f2c82 */ /* 0x000fe40008000000 */
[----:B------:R-:W-:Y:S02]  /*15b0*/  ULDC.64 UR6, c[0x0][0x368] ;  /* 0x0000da0000067ab9 */ /* 0x000fe40000000a00 */
[----:B------:R-:W-:-:S04]  /*15c0*/  @!UP2 UIMAD UR8, UR38, UR6, URZ ;  /* 0x000000062608a2a4 */ /* 0x000fc8000f8e023f */
[----:B------:R-:W-:Y:S01]  /*15d0*/  @!UP2 UIMAD UR8, UR32, UR7, UR8 ;  /* 0x000000072008a2a4 */ /* 0x000fe2000f8e0208 */
[----:B-1----:R-:W1:Y:S01]  /*15e0*/  MUFU.RCP R4, R4 ;  /* 0x0000000400047308 */ /* 0x002e620000001000 */
[----:B------:R-:W-:-:S04]  /*15f0*/  @!UP2 UIMAD.WIDE.U32 UR6, UR32, UR6, URZ ;  /* 0x000000062006a2a5 */ /* 0x000fc8000f8e003f */
[----:B------:R-:W-:Y:S02]  /*1600*/  @!UP2 UIADD3 UR19, UR7, UR8, URZ ;  /* 0x000000080713a290 */ /* 0x000fe4000fffe03f */
[----:B------:R-:W-:Y:S02]  /*1610*/  UIMAD UR8, UR35, UR14, URZ ;  /* 0x0000000e230872a4 */ /* 0x000fe4000f8e023f */
[----:B------:R-:W-:Y:S02]  /*1620*/  @!UP2 UMOV UR15, UR6 ;  /* 0x00000006000fac82 */ /* 0x000fe40008000000 */
[----:B------:R-:W-:-:S04]  /*1630*/  UIMAD UR6, UR38, UR61, UR50 ;  /* 0x0000003d260672a4 */ /* 0x000fc8000f8e0232 */
[----:B------:R-:W-:Y:S01]  /*1640*/  UIADD3 UR6, UR43, UR6, URZ ;  /* 0x000000062b067290 */ /* 0x000fe2000fffe03f */
[----:B-1----:R-:W-:-:S03]  /*1650*/  IADD3 R4, R4, 0xffffffe, RZ ;  /* 0x0ffffffe04047810 */ /* 0x002fc60007ffe0ff */
[----:B------:R-:W-:Y:S01]  /*1660*/  UIMAD UR6, UR34, UR6, UR49 ;  /* 0x00000006220672a4 */ /* 0x000fe2000f8e0231 */
[----:B------:R-:W1:Y:S03]  /*1670*/  F2I.FTZ.U32.TRUNC.NTZ R5, R4 ;  /* 0x0000000400057305 */ /* 0x000e66000021f000 */
[----:B------:R-:W-:Y:S02]  /*1680*/  UIADD3 UR11, UR41, UR6, URZ ;  /* 0x00000006290b7290 */ /* 0x000fe4000fffe03f */
[----:B------:R-:W-:-:S04]  /*1690*/  UIMAD.WIDE.U32 UR6, UR34, UR14, URZ ;  /* 0x0000000e220672a5 */ /* 0x000fc8000f8e003f */
[----:B------:R-:W-:Y:S02]  /*16a0*/  @UP2 UIADD3 UR11, UR7, UR8, URZ ;  /* 0x00000008070b2290 */ /* 0x000fe4000fffe03f */
[----:B------:R-:W-:Y:S02]  /*16b0*/  USEL UR21, UR40, UR6, !UP2 ;  /* 0x0000000628157287 */ /* 0x000fe4000d000000 */
[----:B------:R-:W-:Y:S02]  /*16c0*/  ULDC.64 UR8, c[0x0][0x3d8] ;  /* 0x0000f60000087ab9 */ /* 0x000fe40000000a00 */
[----:B------:R-:W-:Y:S01]  /*16d0*/  UIMAD.WIDE.U32 UR6, UR58, UR8, URZ ;  /* 0x000000083a0672a5 */ /* 0x000fe2000f8e003f */
[----:B-1----:R-:W-:-:S03]  /*16e0*/  IMAD.MOV R4, RZ, RZ, -R5 ;  /* 0x000000ffff047224 */ /* 0x002fc600078e0a05 */
[----:B------:R-:W-:Y:S01]  /*16f0*/  USEL UR13, UR6, URZ, UP6 ;  /* 0x0000003f060d7287 */ /* 0x000fe2000b000000 */
[----:B------:R-:W-:Y:S01]  /*1700*/  IMAD R6, R4, R8, RZ ;  /* 0x0000000804067224 */ /* 0x000fe200078e02ff */
[----:B------:R-:W-:Y:S01]  /*1710*/  USHF.L.U64.HI UR6, UR32, 0x7, UR38 ;  /* 0x0000000720067899 */ /* 0x000fe20008010226 */
[----:B------:R-:W-:Y:S01]  /*1720*/  IMAD.MOV.U32 R4, RZ, RZ, RZ ;  /* 0x000000ffff047224 */ /* 0x000fe200078e00ff */
[----:B------:R-:W-:Y:S02]  /*1730*/  UIMAD UR9, UR58, UR9, UR7 ;  /* 0x000000093a0972a4 */ /* 0x000fe4000f8e0207 */
[----:B------:R-:W-:Y:S01]  /*1740*/  USEL UR7, UR6, URZ, UP1 ;  /* 0x0000003f06077287 */ /* 0x000fe20008800000 */
[----:B------:R-:W-:Y:S01]  /*1750*/  IMAD.HI.U32 R4, R5, R6, R4 ;  /* 0x0000000605047227 */ /* 0x000fe200078e0004 */
[----:B------:R-:W-:-:S03]  /*1760*/  USEL UR6, UR60, URZ, UP1 ;  /* 0x0000003f3c067287 */ /* 0x000fc60008800000 */
[----:B------:R-:W-:Y:S01]  /*1770*/  IMAD.MOV.U32 R5, RZ, RZ, R7 ;  /* 0x000000ffff057224 */ /* 0x000fe200078e0007 */
[----:B------:R-:W-:-:S03]  /*1780*/  UIADD3 UR6, UP1, UR20, UR6, URZ ;  /* 0x0000000614067290 */ /* 0x000fc6000ff3e03f */
[----:B------:R-:W-:Y:S01]  /*1790*/  IMAD.HI.U32 R4, R4, R5, RZ ;  /* 0x0000000504047227 */ /* 0x000fe200078e00ff */
[----:B------:R-:W-:Y:S02]  /*17a0*/  UIADD3.X UR8, UR30, UR7, URZ, UP1, !UPT ;  /* 0x000000071e087290 */ /* 0x000fe40008ffe43f */
[----:B------:R-:W-:Y:S01]  /*17b0*/  UIMAD UR7, UR35, UR6, URZ ;  /* 0x00000006230772a4 */ /* 0x000fe2000f8e023f */
[----:B------:R-:W-:-:S03]  /*17c0*/  IMAD.MOV R6, RZ, RZ, -R4 ;  /* 0x000000ffff067224 */ /* 0x000fc600078e0a04 */
[----:B------:R-:W-:Y:S01]  /*17d0*/  UIMAD UR8, UR34, UR8, UR7 ;  /* 0x00000008220872a4 */ /* 0x000fe2000f8e0207 */
[----:B------:R-:W-:Y:S01]  /*17e0*/  IMAD R5, R8, R6, R5 ;  /* 0x0000000608057224 */ /* 0x000fe200078e0205 */
[----:B------:R-:W-:-:S04]  /*17f0*/  @UP5 USEL UR7, UR52, UR14, !UP2 ;  /* 0x0000000e34075287 */ /* 0x000fc8000d000000 */
[----:B------:R-:W-:Y:S01]  /*1800*/  ISETP.GT.U32.AND P0, PT, R8, R5, PT ;  /* 0x000000050800720c */ /* 0x000fe20003f04070 */
[----:B------:R-:W-:Y:S02]  /*1810*/  @UP5 UIMAD UR12, UR33, UR10, UR7 ;  /* 0x0000000a210c52a4 */ /* 0x000fe4000f8e0207 */
[----:B------:R-:W-:Y:S02]  /*1820*/  UIMAD.WIDE.U32 UR6, UR34, UR6, URZ ;  /* 0x00000006220672a5 */ /* 0x000fe4000f8e003f */
[----:B------:R-:W-:Y:S02]  /*1830*/  USEL UR10, UR9, URZ, UP6 ;  /* 0x0000003f090a7287 */ /* 0x000fe4000b000000 */
[----:B------:R-:W-:Y:S02]  /*1840*/  UIADD3 UR9, UR7, UR8, URZ ;  /* 0x0000000807097290 */ /* 0x000fe4000fffe03f */
[----:B------:R-:W-:-:S04]  /*1850*/  @!UP5 UMOV UR12, UR47 ;  /* 0x0000002f000cdc82 */ /* 0x000fc80008000000 */
[----:B------:R-:W-:Y:S01]  /*1860*/  @!P0 IMAD.IADD R5, R5, 0x1, -R8 ;  /* 0x0000000105058824 */ /* 0x000fe200078e0a08 */
[----:B------:R-:W-:Y:S02]  /*1870*/  @!P0 IADD3 R4, R4, 0x1, RZ ;  /* 0x0000000104048810 */ /* 0x000fe40007ffe0ff */
[----:B------:R-:W-:Y:S02]  /*1880*/  PLOP3.LUT P0, PT, PT, PT, UP5, 0x80, 0x0 ;  /* 0x000000000000781c */ /* 0x000fe40003f0f058 */
[----:B------:R-:W-:-:S13]  /*1890*/  ISETP.GE.U32.AND P2, PT, R5, R8, PT ;  /* 0x000000080500720c */ /* 0x000fda0003f46070 */
[----:B------:R-:W-:Y:S02]  /*18a0*/  @P2 IADD3 R4, R4, 0x1, RZ ;  /* 0x0000000104042810 */ /* 0x000fe40007ffe0ff */
[----:B------:R-:W-:-:S03]  /*18b0*/  ISETP.NE.AND P2, PT, RZ, c[0x0][0x1c8], PT ;  /* 0x00007200ff007a0c */ /* 0x000fc60003f45270 */
[----:B------:R-:W-:-:S04]  /*18c0*/  IMAD.MOV.U32 R18, RZ, RZ, R4 ;  /* 0x000000ffff127224 */ /* 0x000fc800078e0004 */
[----:B------:R-:W-:-:S06]  /*18d0*/  @!P1 IMAD.MOV R18, RZ, RZ, -R18 ;  /* 0x000000ffff129224 */ /* 0x000fcc00078e0a12 */
[----:B------:R-:W-:-:S04]  /*18e0*/  @!P2 LOP3.LUT R18, RZ, c[0x0][0x1c8], RZ, 0x33, !PT ;  /* 0x00007200ff12aa12 */ /* 0x000fc800078e33ff */
[----:B------:R-:W-:Y:S01]  /*18f0*/  SHF.R.S32.HI R28, RZ, 0x1f, R18 ;  /* 0x0000001fff1c7819 */ /* 0x000fe20000011412 */
[----:B------:R-:W-:Y:S05]  /*1900*/  @!P0 BRA `(.L_x_9) ;  /* 0x0000005000008947 */ /* 0x000fea0003800000 */
[----:B------:R-:W-:Y:S02]  /*1910*/  ULDC UR8, c[0x0][0x224] ;  /* 0x0000890000087ab9 */ /* 0x000fe40000000800 */
[----:B------:R-:W-:-:S04]  /*1920*/  @!UP2 UIMAD UR14, UR32, UR8, URZ ;  /* 0x00000008200ea2a4 */ /* 0x000fc8000f8e023f */
[----:B------:R-:W-:-:S04]  /*1930*/  ULEA UR8, UR32, UR14, 0x7 ;  /* 0x0000000e20087291 */ /* 0x000fc8000f8e383f */
[----:B------:R-:W-:Y:S01]  /*1940*/  UIMAD UR8, UR53, UR33, UR8 ;  /* 0x00000021350872a4 */ /* 0x000fe2000f8e0208 */
[----:B------:R-:W-:Y:S05]  /*1950*/  BRA `(.L_x_10) ;  /* 0x0000001000007947 */ /* 0x000fea0003800000 */
.L_x_9:
[----:B------:R-:W-:Y:S02]  /*1960*/  UMOV UR8, UR48 ;  /* 0x0000003000087c82 */ /* 0x000fe40008000000 */
.L_x_10:
[----:B------:R-:W-:Y:S01]  /*1970*/  UIADD3 UR6, UP4, UP3, UR6, UR39, UR45 ;  /* 0x0000002706067290 */ /* 0x000fe2000fb9e02d */
[----:B------:R-:W1:Y:S01]  /*1980*/  S2R R6, SR_TID.X ;  /* 0x0000000000067919 */ /* 0x000e620000002100 */
[----:B------:R-:W-:Y:S01]  /*1990*/  IMAD.U32 R5, RZ, RZ, UR5 ;  /* 0x00000005ff057e24 */ /* 0x000fe2000f8e00ff */
[--C-:B------:R-:W-:Y:S01]  /*19a0*/  SHF.R.S32.HI R31, RZ, 0x1f, R244.reuse ;  /* 0x0000001fff1f7819 */ /* 0x100fe200000114f4 */
[----:B------:R-:W-:Y:S01]  /*19b0*/  UIADD3 UR27, UP2, UP1, UR13, UR6, UR21 ;  /* 0x000000060d1b7290 */ /* 0x000fe2000f95e015 */
[----:B------:R-:W-:Y:S01]  /*19c0*/  IMAD.U32 R4, RZ, RZ, UR4 ;  /* 0x00000004ff047e24 */ /* 0x000fe2000f8e00ff */
[----:B------:R-:W-:Y:S01]  /*19d0*/  UIADD3.X UR6, UR9, UR46, UR51, UP4, UP3 ;  /* 0x0000002e09067290 */ /* 0x000fe2000a7e6433 */
[----:B------:R-:W2:Y:S01]  /*19e0*/  S2R R32, SR_TID.X ;  /* 0x0000000000207919 */ /* 0x000ea20000002100 */
[----:B------:R-:W-:Y:S01]  /*19f0*/  ULDC.64 UR4, c[0x0][0x3c8] ;  /* 0x0000f20000047ab9 */ /* 0x000fe20000000a00 */
[----:B------:R-:W-:Y:S01]  /*1a00*/  IMAD.U32 R7, RZ, RZ, UR20 ;  /* 0x00000014ff077e24 */ /* 0x000fe2000f8e00ff */
[----:B------:R-:W-:Y:S01]  /*1a10*/  UIADD3.X UR21, UR10, UR6, UR11, UP2, UP1 ;  /* 0x000000060a157290 */ /* 0x000fe200097e240b */
[----:B------:R-:W3:Y:S01]  /*1a20*/  S2R R33, SR_TID.X ;  /* 0x0000000000217919 */ /* 0x000ee20000002100 */
[----:B------:R-:W-:Y:S01]  /*1a30*/  IMAD.MOV.U32 R30, RZ, RZ, R244 ;  /* 0x000000ffff1e7224 */ /* 0x000fe200078e00f4 */
[----:B------:R-:W-:Y:S01]  /*1a40*/  ULDC.64 UR6, c[0x0][0x1a8] ;  /* 0x00006a0000067ab9 */ /* 0x000fe20000000a00 */
[C---:B------:R-:W-:Y:S01]  /*1a50*/  IADD3 R13, R244.reuse, 0x40, RZ ;  /* 0x00000040f40d7810 */ /* 0x040fe20007ffe0ff */
[----:B------:R-:W-:Y:S01]  /*1a60*/  UIMAD UR6, UR55, UR6, URZ ;  /* 0x00000006370672a4 */ /* 0x000fe2000f8e023f */
[----:B------:R-:W-:Y:S01]  /*1a70*/  ISETP.GE.AND P3, PT, R244, c[0x0][0x220], PT ;  /* 0x00008800f4007a0c */ /* 0x000fe20003f66270 */
[----:B------:R-:W-:Y:S01]  /*1a80*/  IMAD.U32 R11, RZ, RZ, UR33 ;  /* 0x00000021ff0b7e24 */ /* 0x000fe2000f8e00ff */
[----:B------:R-:W-:Y:S01]  /*1a90*/  ISETP.GE.AND P5, PT, R13, c[0x0][0x220], PT ;  /* 0x000088000d007a0c */ /* 0x000fe20003fa6270 */
[----:B------:R-:W-:Y:S01]  /*1aa0*/  UIMAD UR14, UR33, UR7, UR6 ;  /* 0x00000007210e72a4 */ /* 0x000fe2000f8e0206 */
[----:B------:R-:W-:Y:S01]  /*1ab0*/  IMAD.U32 R16, RZ, RZ, UR33 ;  /* 0x00000021ff107e24 */ /* 0x000fe2000f8e00ff */
[----:B------:R-:W-:Y:S01]  /*1ac0*/  BSSY B1, `(.L_x_6) ;  /* 0x00005c2000017945 */ /* 0x000fe20003800000 */
[----:B------:R-:W-:-:S02]  /*1ad0*/  ULDC.64 UR6, c[0x0][0x370] ;  /* 0x0000dc0000067ab9 */ /* 0x000fc40000000a00 */
[----:B------:R-:W-:-:S04]  /*1ae0*/  UIMAD UR6, UR30, UR6, URZ ;  /* 0x000000061e0672a4 */ /* 0x000fc8000f8e023f */
[----:B------:R-:W-:-:S03]  /*1af0*/  UIMAD UR11, UR20, UR7, UR6 ;  /* 0x00000007140b72a4 */ /* 0x000fc6000f8e0206 */
[----:B------:R-:W-:Y:S01]  /*1b00*/  ULDC.64 UR6, c[0x0][0x378] ;  /* 0x0000de0000067ab9 */ /* 0x000fe20000000a00 */
[----:B--2---:R-:W-:Y:S01]  /*1b10*/  SHF.R.S32.HI R32, RZ, 0x1f, R32 ;  /* 0x0000001fff207819 */ /* 0x004fe20000011420 */
[----:B------:R-:W-:-:S03]  /*1b20*/  UIMAD UR6, UR55, UR6, URZ ;  /* 0x00000006370672a4 */ /* 0x000fc6000f8e023f */
[----:B---3--:R-:W-:Y:S01]  /*1b30*/  LEA.HI R32, R32, R33, RZ, 0x3 ;  /* 0x0000002120207211 */ /* 0x008fe200078f18ff */
[----:B------:R-:W-:Y:S02]  /*1b40*/  UIMAD UR13, UR33, UR7, UR6 ;  /* 0x00000007210d72a4 */ /* 0x000fe4000f8e0206 */
[----:B------:R-:W-:Y:S01]  /*1b50*/  UIADD3 UR6, UR20, UR8, URZ ;  /* 0x0000000814067290 */ /* 0x000fe2000fffe03f */
[----:B------:R-:W-:-:S03]  /*1b60*/  SHF.R.S32.HI R32, RZ, 0x3, R32 ;  /* 0x00000003ff207819 */ /* 0x000fc60000011420 */
[----:B------:R-:W-:Y:S01]  /*1b70*/  UIMAD.WIDE UR6, UR6, UR59, UR4 ;  /* 0x0000003b060672a5 */ /* 0x000fe2000f8e0204 */
[----:B------:R-:W-:Y:S02]  /*1b80*/  IADD3 R19, P0, R32, UR20, RZ ;  /* 0x0000001420137c10 */ /* 0x000fe4000ff1e0ff */
[----:B------:R-:W-:Y:S01]  /*1b90*/  ULDC.64 UR4, c[0x0][0x200] ;  /* 0x0000800000047ab9 */ /* 0x000fe20000000a00 */
[----:B------:R-:W-:-:S03]  /*1ba0*/  SHF.R.S32.HI R29, RZ, 0x1f, R32 ;  /* 0x0000001fff1d7819 */ /* 0x000fc60000011420 */
[----:B------:R-:W-:Y:S01]  /*1bb0*/  UMOV UR10, UR6 ;  /* 0x00000006000a7c82 */ /* 0x000fe20008000000 */
[----:B------:R-:W-:Y:S01]  /*1bc0*/  IADD3.X R23, R29, UR30, RZ, P0, !PT ;  /* 0x0000001e1d177c10 */ /* 0x000fe200087fe4ff */
[----:B------:R-:W-:Y:S02]  /*1bd0*/  UIADD3 UR6, UR20, UR12, URZ ;  /* 0x0000000c14067290 */ /* 0x000fe4000fffe03f */
[----:B------:R-:W-:Y:S02]  /*1be0*/  UMOV UR9, UR7 ;  /* 0x0000000700097c82 */ /* 0x000fe40008000000 */
[----:B------:R-:W-:Y:S01]  /*1bf0*/  UIMAD.WIDE UR6, UR6, UR59, UR4 ;  /* 0x0000003b060672a5 */ /* 0x000fe2000f8e0204 */
[----:B------:R1:W2:Y:S01]  /*1c00*/  R2UR UR4, R4 ;  /* 0x00000000040473c2 */ /* 0x0002a200000e0000 */
[----:B------:R-:W-:Y:S01]  /*1c10*/  ULDC UR12, c[0x0][0x2e8] ;  /* 0x0000ba00000c7ab9 */ /* 0x000fe20000000800 */
[----:B------:R-:W-:-:S04]  /*1c20*/  IMAD R8, R23, c[0x0][0x190], RZ ;  /* 0x0000640017087a24 */ /* 0x000fc800078e02ff */
[----:B------:R-:W-:Y:S01]  /*1c30*/  UMOV UR8, UR6 ;  /* 0x0000000600087c82 */ /* 0x000fe20008000000 */
[----:B------:R-:W-:Y:S01]  /*1c40*/  IMAD R27, R19, c[0x0][0x194], R8 ;  /* 0x00006500131b7a24 */ /* 0x000fe200078e0208 */
[----:B------:R3:W4:Y:S01]  /*1c50*/  R2UR UR5, R5 ;  /* 0x00000000050573c2 */ /* 0x00072200000e0000 */
[----:B------:R-:W-:-:S04]  /*1c60*/  UIADD3 UR6, -UR17, UR24, UR16 ;  /* 0x0000001811067290 */ /* 0x000fc8000fffe110 */
[----:B------:R-:W-:-:S04]  /*1c70*/  UIADD3 UR6, UR6, -UR12, URZ ;  /* 0x8000000c06067290 */ /* 0x000fc8000fffe03f */
[----:B------:R-:W-:-:S04]  /*1c80*/  USHF.R.S32.HI UR12, URZ, 0x1f, UR6 ;  /* 0x0000001f3f0c7899 */ /* 0x000fc80008011406 */
[----:B------:R-:W-:Y:S01]  /*1c90*/  ULEA.HI UR12, UR12, UR6, URZ, 0x6 ;  /* 0x000000060c0c7291 */ /* 0x000fe2000f8f303f */
[----:B-1----:R-:W-:Y:S01]  /*1ca0*/  SHF.R.S32.HI R4, RZ, 0x1f, R6 ;  /* 0x0000001fff047819 */ /* 0x002fe20000011406 */
[----:B------:R-:W-:Y:S02]  /*1cb0*/  UIADD3 UR6, UR36, -0x1, URZ ;  /* 0xffffffff24067890 */ /* 0x000fe4000fffe03f */
[----:B------:R-:W-:Y:S01]  /*1cc0*/  USHF.R.S32.HI UR12, URZ, 0x6, UR12 ;  /* 0x000000063f0c7899 */ /* 0x000fe2000801140c */
[----:B------:R-:W-:-:S03]  /*1cd0*/  LEA.HI R4, R4, R6, RZ, 0x5 ;  /* 0x0000000604047211 */ /* 0x000fc600078f28ff */
[----:B------:R-:W-:Y:S01]  /*1ce0*/  UISETP.LT.AND UP1, UPT, URZ, UR12, UPT ;  /* 0x0000000c3f00728c */ /* 0x000fe2000bf21270 */
[----:B---3--:R-:W-:-:S03]  /*1cf0*/  LOP3.LUT R5, R4, 0xffffffe0, RZ, 0xc0, !PT ;  /* 0xffffffe004057812 */ /* 0x008fc600078ec0ff */
[----:B------:R-:W-:Y:S02]  /*1d00*/  USEL UR12, URZ, UR12, !UP1 ;  /* 0x0000000c3f0c7287 */ /* 0x000fe4000c800000 */
[----:B------:R-:W-:Y:S01]  /*1d10*/  IMAD.IADD R5, R6, 0x1, -R5 ;  /* 0x0000000106057824 */ /* 0x000fe200078e0a05 */
[----:B------:R-:W-:Y:S01]  /*1d20*/  SHF.R.S32.HI R6, RZ, 0x5, R4 ;  /* 0x00000005ff067819 */ /* 0x000fe20000011404 */
[----:B------:R-:W-:Y:S01]  /*1d30*/  UISETP.GT.AND UP1, UPT, UR36, UR12, UPT ;  /* 0x0000000c2400728c */ /* 0x000fe2000bf24270 */
[----:B------:R-:W-:-:S03]  /*1d40*/  IADD3 R4, P1, R244, UR15, RZ ;  /* 0x0000000ff4047c10 */ /* 0x000fc6000ff3e0ff */
[----:B------:R-:W-:Y:S01]  /*1d50*/  IMAD R6, R6, UR44, R5 ;  /* 0x0000002c06067c24 */ /* 0x000fe2000f8e0205 */
[----:B------:R-:W-:Y:S02]  /*1d60*/  IADD3.X R5, R31, UR19, RZ, P1, !PT ;  /* 0x000000131f057c10 */ /* 0x000fe40008ffe4ff */
[----:B------:R-:W-:Y:S02]  /*1d70*/  PLOP3.LUT P2, PT, PT, PT, UP1, 0x80, 0x0 ;  /* 0x000000000000781c */ /* 0x000fe40003f4f018 */
[----:B------:R-:W-:Y:S01]  /*1d80*/  IADD3 R10, P0, R6, UR27, RZ ;  /* 0x0000001b060a7c10 */ /* 0x000fe2000ff1e0ff */
[----:B------:R-:W-:-:S03]  /*1d90*/  IMAD.WIDE.U32 R4, R7, c[0x0][0x370], R4 ;  /* 0x0000dc0007047a25 */ /* 0x000fc600078e0004 */
[----:B------:R-:W-:Y:S01]  /*1da0*/  LEA.HI.X.SX32 R12, R6, UR21, 0x1, P0 ;  /* 0x00000015060c7c11 */ /* 0x000fe200080f0eff */
[----:B------:R-:W-:Y:S01]  /*1db0*/  IMAD.WIDE.U32 R6, R19, c[0x0][0x190], R30 ;  /* 0x0000640013067a25 */ /* 0x000fe200078e001e */
[----:B------:R-:W-:-:S04]  /*1dc0*/  IADD3 R5, R5, UR11, RZ ;  /* 0x0000000b05057c10 */ /* 0x000fc8000fffe0ff */
[----:B------:R-:W-:Y:S01]  /*1dd0*/  IADD3 R8, P0, R6, UR28, RZ ;  /* 0x0000001c06087c10 */ /* 0x000fe2000ff1e0ff */
[----:B------:R-:W-:Y:S01]  /*1de0*/  IMAD.WIDE.U32 R4, R11, c[0x0][0x378], R4 ;  /* 0x0000de000b047a25 */ /* 0x000fe200078e0004 */
[----:B------:R-:W-:Y:S02]  /*1df0*/  SEL R6, RZ, 0xffffffff, P5 ;  /* 0xffffffffff067807 */ /* 0x000fe40002800000 */
[----:B------:R-:W-:Y:S02]  /*1e00*/  IADD3.X R9, R7, UR25, R27, P0, !PT ;  /* 0x0000001907097c10 */ /* 0x000fe400087fe41b */
[----:B------:R-:W-:Y:S01]  /*1e10*/  SEL R7, RZ, 0x1, P3 ;  /* 0x00000001ff077807 */ /* 0x000fe20001800000 */
[----:B------:R-:W-:Y:S01]  /*1e20*/  IMAD.SHL.U32 R6, R6, 0x2, RZ ;  /* 0x0000000206067824 */ /* 0x000fe200078e00ff */
[----:B------:R-:W-:Y:S01]  /*1e30*/  LEA R238, P0, R10, c[0x0][0x350], 0x2 ;  /* 0x0000d4000aee7a11 */ /* 0x000fe200078010ff */
[----:B------:R-:W-:Y:S01]  /*1e40*/  IMAD.WIDE.U32 R16, R16, c[0x0][0x1a8], R8 ;  /* 0x00006a0010107a25 */ /* 0x000fe200078e0008 */
[----:B------:R-:W-:-:S02]  /*1e50*/  IADD3 R9, R244, 0x80, RZ ;  /* 0x00000080f4097810 */ /* 0x000fc40007ffe0ff */
[----:B------:R-:W-:Y:S01]  /*1e60*/  LOP3.LUT R11, R6, 0x2, R7, 0xe2, !PT ;  /* 0x00000002060b7812 */ /* 0x000fe200078ee207 */
[----:B------:R-:W-:Y:S01]  /*1e70*/  IMAD.MOV.U32 R6, RZ, RZ, R4 ;  /* 0x000000ffff067224 */ /* 0x000fe200078e0004 */
[----:B------:R-:W-:Y:S01]  /*1e80*/  IADD3 R7, R5, UR13, RZ ;  /* 0x0000000d05077c10 */ /* 0x000fe2000fffe0ff */
[----:B------:R-:W-:Y:S01]  /*1e90*/  IMAD R4, R29, c[0x0][0x370], RZ ;  /* 0x0000dc001d047a24 */ /* 0x000fe200078e02ff */
[----:B------:R-:W-:Y:S02]  /*1ea0*/  LEA.HI.X R239, R10, c[0x0][0x354], R12, 0x2, P0 ;  /* 0x0000d5000aef7a11 */ /* 0x000fe400000f140c */
[----:B------:R-:W-:Y:S01]  /*1eb0*/  IADD3 R10, R244, 0xc0, RZ ;  /* 0x000000c0f40a7810 */ /* 0x000fe20007ffe0ff */
[C---:B------:R-:W-:Y:S01]  /*1ec0*/  IMAD R8, R32.reuse, c[0x0][0x374], R4 ;  /* 0x0000dd0020087a24 */ /* 0x040fe200078e0204 */
[----:B------:R-:W-:Y:S01]  /*1ed0*/  ISETP.GE.AND P4, PT, R9, c[0x0][0x220], PT ;  /* 0x0000880009007a0c */ /* 0x000fe20003f86270 */
[----:B------:R-:W-:Y:S01]  /*1ee0*/  IMAD.WIDE.U32 R6, R32, c[0x0][0x370], R6 ;  /* 0x0000dc0020067a25 */ /* 0x000fe200078e0006 */
[----:B------:R-:W-:-:S02]  /*1ef0*/  ISETP.GE.AND P6, PT, R10, c[0x0][0x220], PT ;  /* 0x000088000a007a0c */ /* 0x000fc40003fc6270 */
[----:B------:R-:W-:Y:S01]  /*1f00*/  SEL R5, RZ, 0x4, P4 ;  /* 0x00000004ff057807 */ /* 0x000fe20002000000 */
[----:B------:R-:W-:Y:S01]  /*1f10*/  IMAD.IADD R21, R7, 0x1, R8 ;  /* 0x0000000107157824 */ /* 0x000fe200078e0208 */
[----:B------:R-:W-:Y:S02]  /*1f20*/  SEL R4, RZ, 0x8, P6 ;  /* 0x00000008ff047807 */ /* 0x000fe40003000000 */
[----:B------:R-:W-:Y:S02]  /*1f30*/  LEA R240, P1, R16, c[0x0][0x160], 0x1 ;  /* 0x0000580010f07a11 */ /* 0x000fe400078208ff */
[----:B------:R-:W-:Y:S02]  /*1f40*/  LEA R241, P0, R6, c[0x0][0x330], 0x1 ;  /* 0x0000cc0006f17a11 */ /* 0x000fe400078008ff */
[----:B------:R-:W-:Y:S02]  /*1f50*/  IADD3 R26, R17, UR14, RZ ;  /* 0x0000000e111a7c10 */ /* 0x000fe4000fffe0ff */
[----:B------:R-:W-:-:S02]  /*1f60*/  LOP3.LUT R20, R4, R11, R5, 0xfe, !PT ;  /* 0x0000000b04147212 */ /* 0x000fc400078efe05 */
[----:B------:R-:W-:Y:S02]  /*1f70*/  LEA.HI.X R242, R16, c[0x0][0x164], R26, 0x1, P1 ;  /* 0x0000590010f27a11 */ /* 0x000fe400008f0c1a */
[----:B------:R-:W-:Y:S01]  /*1f80*/  LEA.HI.X R243, R6, c[0x0][0x334], R21, 0x1, P0 ;  /* 0x0000cd0006f37a11 */ /* 0x000fe200000f0c15 */
[----:B--2-4-:R-:W-:Y:S05]  /*1f90*/  @P2 BRA `(.L_x_11) ;  /* 0x000005c000002947 */ /* 0x014fea0003800000 */
        /* <DEDUP_REMOVED lines=19> */
.L_x_12:
[----:B------:R-:W-:Y:S01]  /*20d0*/  PLOP3.LUT P0, PT, PT, PT, UP0, 0x40, 0x0 ;  /* 0x000000000000781c */ /* 0x000fe20003f0e808 */
[----:B------:R-:W-:Y:S02]  /*20e0*/  @UP0 UIADD3 UR8, UR18, UR23, URZ ;  /* 0x0000001712080290 */ /* 0x000fe4000fffe03f */
[----:B------:R-:W-:Y:S02]  /*20f0*/  ULDC.64 UR10, c[0x0][0x3a8] ;  /* 0x0000ea00000a7ab9 */ /* 0x000fe40000000a00 */
[----:B------:R-:W-:-:S04]  /*2100*/  @UP0 UIMAD.WIDE.U32 UR6, UR8, UR10, URZ ;  /* 0x0000000a080602a5 */ /* 0x000fc8000f8e003f */
[----:B------:R-:W-:-:S04]  /*2110*/  @UP0 UIMAD UR11, UR8, UR11, UR7 ;  /* 0x0000000b080b02a4 */ /* 0x000fc8000f8e0207 */
        /* <DEDUP_REMOVED lines=12> */
.L_x_13:
[----:B------:R-:W-:Y:S01]  /*21e0*/  UIADD3 UR17, -UR16, UR17, URZ ;  /* 0x0000001110117290 */ /* 0x000fe2000fffe13f */
[----:B------:R-:W-:Y:S05]  /*21f0*/  BSSY B0, `(.L_x_14) ;  /* 0x000001b000007945 */ /* 0x000fea0003800000 */
[----:B------:R-:W-:-:S13]  /*2200*/  ISETP.GE.AND P3, PT, R32, UR17, PT ;  /* 0x0000001120007c0c */ /* 0x000fda000bf66270 */
[----:B------:R-:W-:Y:S05]  /*2210*/  @P3 BRA `(.L_x_15) ;  /* 0x0000018000003947 */ /* 0x000fea0003800000 */
[----:B------:R-:W-:Y:S01]  /*2220*/  IMAD.U32 R4, RZ, RZ, UR16 ;  /* 0x00000010ff047e24 */ /* 0x000fe2000f8e00ff */
[----:B------:R-:W-:Y:S01]  /*2230*/  IADD3 R6, P0, R32, UR16, RZ ;  /* 0x0000001020067c10 */ /* 0x000fe2000ff1e0ff */
[----:B------:R-:W-:Y:S01]  /*2240*/  ULDC.64 UR8, c[0x0][0x3b8] ;  /* 0x0000ee0000087ab9 */ /* 0x000fe20000000a00 */
[----:B------:R-:W-:Y:S01]  /*2250*/  ISETP.GE.AND P5, PT, R244, c[0x0][0x220], PT ;  /* 0x00008800f4007a0c */ /* 0x000fe20003fa6270 */
[----:B------:R-:W-:Y:S01]  /*2260*/  UIMAD UR7, UR55, UR8, URZ ;  /* 0x00000008370772a4 */ /* 0x000fe2000f8e023f */
[----:B------:R-:W-:Y:S01]  /*2270*/  LEA.HI.X.SX32 R7, R4, R29, 0x1, P0 ;  /* 0x0000001d04077211 */ /* 0x000fe200000f0eff */
[----:B------:R-:W-:Y:S01]  /*2280*/  IMAD.WIDE.U32 R4, R6, c[0x0][0x3a0], R30 ;  /* 0x0000e80006047a25 */ /* 0x000fe200078e001e */
[----:B------:R-:W-:Y:S01]  /*2290*/  ISETP.GE.AND P4, PT, R13, c[0x0][0x220], PT ;  /* 0x000088000d007a0c */ /* 0x000fe20003f86270 */
[----:B------:R-:W-:Y:S01]  /*22a0*/  UIMAD UR7, UR33, UR9, UR7 ;  /* 0x00000009210772a4 */ /* 0x000fe2000f8e0207 */
[----:B------:R-:W-:Y:S01]  /*22b0*/  ISETP.GE.AND P2, PT, R9, c[0x0][0x220], PT ;  /* 0x0000880009007a0c */ /* 0x000fe20003f46270 */
[----:B------:R-:W-:Y:S01]  /*22c0*/  IMAD R7, R7, c[0x0][0x3a0], RZ ;  /* 0x0000e80007077a24 */ /* 0x000fe200078e02ff */
[----:B------:R-:W-:-:S03]  /*22d0*/  ISETP.GE.AND P1, PT, R10, c[0x0][0x220], PT ;  /* 0x000088000a007a0c */ /* 0x000fc60003f26270 */
[----:B------:R-:W-:Y:S01]  /*22e0*/  IMAD R7, R6, c[0x0][0x3a4], R7 ;  /* 0x0000e90006077a24 */ /* 0x000fe200078e0207 */
[----:B------:R-:W-:Y:S01]  /*22f0*/  IADD3 R6, P0, R4, UR12, RZ ;  /* 0x0000000c04067c10 */ /* 0x000fe2000ff1e0ff */
[----:B------:R-:W-:-:S03]  /*2300*/  IMAD.U32 R4, RZ, RZ, UR33 ;  /* 0x00000021ff047e24 */ /* 0x000fc6000f8e00ff */
[----:B------:R-:W-:-:S05]  /*2310*/  IADD3.X R7, R5, UR13, R7, P0, !PT ;  /* 0x0000000d05077c10 */ /* 0x000fca00087fe407 */
[----:B------:R-:W-:-:S05]  /*2320*/  IMAD.WIDE.U32 R6, R4, c[0x0][0x3b8], R6 ;  /* 0x0000ee0004067a25 */ /* 0x000fca00078e0006 */
[----:B------:R-:W-:Y:S02]  /*2330*/  IADD3 R5, R7, UR7, RZ ;  /* 0x0000000707057c10 */ /* 0x000fe4000fffe0ff */
[----:B------:R-:W-:-:S04]  /*2340*/  LEA R4, P0, R6, c[0x0][0x340], 0x1 ;  /* 0x0000d00006047a11 */ /* 0x000fc800078008ff */
[----:B------:R-:W-:-:S05]  /*2350*/  LEA.HI.X R5, R6, c[0x0][0x344], R5, 0x1, P0 ;  /* 0x0000d10006057a11 */ /* 0x000fca00000f0c05 */
[----:B------:R1:W-:Y:S04]  /*2360*/  @!P5 STG.E.128 [R4.64], RZ ;  /* 0x000000ff0400d986 */ /* 0x0003e8000c101d04 */
[----:B------:R1:W-:Y:S04]  /*2370*/  @!P4 STG.E.128 [R4.64+0x80], RZ ;  /* 0x000080ff0400c986 */ /* 0x0003e8000c101d04 */
[----:B------:R1:W-:Y:S04]  /*2380*/  @!P2 STG.E.128 [R4.64+0x100], RZ ;  /* 0x000100ff0400a986 */ /* 0x0003e8000c101d04 */
[----:B------:R1:W-:Y:S02]  /*2390*/  @!P1 STG.E.128 [R4.64+0x180], RZ ;  /* 0x000180ff04009986 */ /* 0x0003e4000c101d04 */
.L_x_15:
[----:B------:R-:W-:Y:S05]  /*23a0*/  BSYNC B0 ;  /* 0x0000000000007941 */ /* 0x000fea0003800000 */
.L_x_14:
[----:B------:R-:W-:Y:S05]  /*23b0*/  @P3 BRA `(.L_x_16) ;  /* 0x0000532000003947 */ /* 0x000fea0003800000 */
[----:B-1----:R-:W-:Y:S01]  /*23c0*/  IMAD.U32 R4, RZ, RZ, UR16 ;  /* 0x00000010ff047e24 */ /* 0x002fe2000f8e00ff */
[----:B------:R-:W-:Y:S01]  /*23d0*/  IADD3 R6, P0, R32, UR16, RZ ;  /* 0x0000001020067c10 */ /* 0x000fe2000ff1e0ff */
[----:B------:R-:W-:Y:S01]  /*23e0*/  ULDC.64 UR8, c[0x0][0x3c0] ;  /* 0x0000f00000087ab9 */ /* 0x000fe20000000a00 */
[----:B------:R-:W-:Y:S01]  /*23f0*/  ISETP.GE.AND P1, PT, R13, c[0x0][0x220], PT ;  /* 0x000088000d007a0c */ /* 0x000fe20003f26270 */
[----:B------:R-:W-:Y:S01]  /*2400*/  UIMAD UR7, UR55, UR8, URZ ;  /* 0x00000008370772a4 */ /* 0x000fe2000f8e023f */
[----:B------:R-:W-:Y:S01]  /*2410*/  LEA.HI.X.SX32 R7, R4, R29, 0x1, P0 ;  /* 0x0000001d04077211 */ /* 0x000fe200000f0eff */
[----:B------:R-:W-:Y:S01]  /*2420*/  IMAD.WIDE.U32 R4, R6, c[0x0][0x3a8], R30 ;  /* 0x0000ea0006047a25 */ /* 0x000fe200078e001e */
[----:B------:R-:W-:Y:S01]  /*2430*/  ISETP.GE.AND P2, PT, R244, c[0x0][0x220], PT ;  /* 0x00008800f4007a0c */ /* 0x000fe20003f46270 */
[----:B------:R-:W-:-:S02]  /*2440*/  UIMAD UR7, UR33, UR9, UR7 ;  /* 0x00000009210772a4 */ /* 0x000fc4000f8e0207 */
[----:B------:R-:W-:-:S04]  /*2450*/  IMAD R7, R7, c[0x0][0x3a8], RZ ;  /* 0x0000ea0007077a24 */ /* 0x000fc800078e02ff */
[----:B------:R-:W-:Y:S01]  /*2460*/  IMAD R7, R6, c[0x0][0x3ac], R7 ;  /* 0x0000eb0006077a24 */ /* 0x000fe200078e0207 */
[----:B------:R-:W-:Y:S01]  /*2470*/  IADD3 R6, P0, R4, UR6, RZ ;  /* 0x0000000604067c10 */ /* 0x000fe2000ff1e0ff */
[----:B------:R-:W-:-:S03]  /*2480*/  IMAD.U32 R4, RZ, RZ, UR33 ;  /* 0x00000021ff047e24 */ /* 0x000fc6000f8e00ff */
[----:B------:R-:W-:Y:S02]  /*2490*/  IADD3.X R7, R5, UR11, R7, P0, !PT ;  /* 0x0000000b05077c10 */ /* 0x000fe400087fe407 */
[----:B------:R-:W-:-:S03]  /*24a0*/  ISETP.GE.AND P0, PT, R9, c[0x0][0x220], PT ;  /* 0x0000880009007a0c */ /* 0x000fc60003f06270 */
[----:B------:R-:W-:-:S05]  /*24b0*/  IMAD.WIDE.U32 R6, R4, c[0x0][0x3c0], R6 ;  /* 0x0000f00004067a25 */ /* 0x000fca00078e0006 */
[----:B------:R-:W-:Y:S02]  /*24c0*/  IADD3 R5, R7, UR7, RZ ;  /* 0x0000000707057c10 */ /* 0x000fe4000fffe0ff */
[----:B------:R-:W-:-:S04]  /*24d0*/  LEA R4, P3, R6, c[0x0][0x348], 0x1 ;  /* 0x0000d20006047a11 */ /* 0x000fc800078608ff */
[----:B------:R-:W-:-:S05]  /*24e0*/  LEA.HI.X R5, R6, c[0x0][0x34c], R5, 0x1, P3 ;  /* 0x0000d30006057a11 */ /* 0x000fca00018f0c05 */
[----:B------:R1:W-:Y:S04]  /*24f0*/  @!P2 STG.E.128 [R4.64], RZ ;  /* 0x000000ff0400a986 */ /* 0x0003e8000c101d04 */
[----:B------:R1:W-:Y:S04]  /*2500*/  @!P1 STG.E.128 [R4.64+0x80], RZ ;  /* 0x000080ff04009986 */ /* 0x0003e8000c101d04 */
[----:B------:R1:W-:Y:S01]  /*2510*/  @!P0 STG.E.128 [R4.64+0x100], RZ ;  /* 0x000100ff04008986 */ /* 0x0003e2000c101d04 */
[----:B------:R-:W-:-:S13]  /*2520*/  ISETP.GE.AND P0, PT, R10, c[0x0][0x220], PT ;  /* 0x000088000a007a0c */ /* 0x000fda0003f06270 */
[----:B------:R-:W-:Y:S05]  /*2530*/  @P0 BRA `(.L_x_16) ;  /* 0x000051a000000947 */ /* 0x000fea0003800000 */
[----:B------:R2:W-:Y:S01]  /*2540*/  STG.E.128 [R4.64+0x180], RZ ;  /* 0x000180ff04007986 */ /* 0x0005e2000c101d04 */
[----:B------:R-:W-:Y:S05]  /*2550*/  BRA `(.L_x_16) ;  /* 0x0000518000007947 */ /* 0x000fea0003800000 */
.L_x_11:
[----:B------:R-:W-:Y:S01]  /*2560*/  PLOP3.LUT P0, PT, PT, PT, UP6, 0x80, 0x0 ;  /* 0x000000000000781c */ /* 0x000fe20003f0f068 */
[----:B------:R-:W-:Y:S01]  /*2570*/  UIADD3 UR11, -UR16, UR17, URZ ;  /* 0x00000011100b7290 */ /* 0x000fe2000fffe13f */
[----:B------:R-:W-:Y:S11]  /*2580*/  BSSY B0, `(.L_x_17) ;  /* 0x000003c000007945 */ /* 0x000ff60003800000 */
[----:B------:R-:W-:Y:S01]  /*2590*/  @P0 BAR.SYNC.DEFER_BLOCKING 0x0 ;  /* 0x0000000000000b1d */ /* 0x000fe20000010000 */
[----:B------:R-:W-:-:S13]  /*25a0*/  ISETP.GE.AND P2, PT, R32, UR11, PT ;  /* 0x0000000b20007c0c */ /* 0x000fda000bf46270 */
[----:B------:R1:W-:Y:S04]  /*25b0*/  @P2 STS.128 [R237+0x14000], RZ ;  /* 0x014000ffed002388 */ /* 0x0003e80000000c00 */
[----:B------:R1:W-:Y:S04]  /*25c0*/  @P2 STS.128 [R237+0x15000], RZ ;  /* 0x015000ffed002388 */ /* 0x0003e80000000c00 */
[----:B------:R1:W-:Y:S04]  /*25d0*/  @P2 STS.128 [R237+0x16000], RZ ;  /* 0x016000ffed002388 */ /* 0x0003e80000000c00 */
[----:B------:R1:W-:Y:S01]  /*25e0*/  @P2 STS.128 [R237+0x17000], RZ ;  /* 0x017000ffed002388 */ /* 0x0003e20000000c00 */
[----:B------:R-:W-:Y:S05]  /*25f0*/  @P2 BRA `(.L_x_18) ;  /* 0x0000034000002947 */ /* 0x000fea0003800000 */
[----:B------:R-:W-:Y:S01]  /*2600*/  IMAD.U32 R4, RZ, RZ, UR16 ;  /* 0x00000010ff047e24 */ /* 0x000fe2000f8e00ff */
[----:B------:R-:W-:-:S02]  /*2610*/  IADD3 R8, P0, R32, UR16, RZ ;  /* 0x0000001020087c10 */ /* 0x000fc4000ff1e0ff */
[----:B------:R-:W-:Y:S02]  /*2620*/  LOP3.LUT R10, R20, 0x1, RZ, 0xc0, !PT ;  /* 0x00000001140a7812 */ /* 0x000fe400078ec0ff */
[----:B------:R-:W-:Y:S01]  /*2630*/  LEA.HI.X.SX32 R9, R4, R29, 0x1, P0 ;  /* 0x0000001d04097211 */ /* 0x000fe200000f0eff */
[----:B------:R-:W-:Y:S01]  /*2640*/  IMAD.WIDE.U32 R4, R8, c[0x0][0x1a0], R30 ;  /* 0x0000680008047a25 */ /* 0x000fe200078e001e */
[----:B------:R-:W-:Y:S02]  /*2650*/  P2R R24, PR, RZ, 0x8 ;  /* 0x00000008ff187803 */ /* 0x000fe40000000000 */
[----:B------:R-:W-:Y:S01]  /*2660*/  ISETP.NE.U32.AND P3, PT, R10, 0x1, PT ;  /* 0x000000010a00780c */ /* 0x000fe20003f65070 */
[----:B------:R-:W-:Y:S01]  /*2670*/  IMAD R9, R9, c[0x0][0x1a0], RZ ;  /* 0x0000680009097a24 */ /* 0x000fe200078e02ff */
[----:B------:R-:W-:Y:S02]  /*2680*/  IADD3 R4, P0, R4, UR22, RZ ;  /* 0x0000001604047c10 */ /* 0x000fe4000ff1e0ff */
[----:B------:R-:W-:Y:S01]  /*2690*/  P2R R22, PR, RZ, 0x4 ;  /* 0x00000004ff167803 */ /* 0x000fe20000000000 */
[----:B------:R-:W-:Y:S01]  /*26a0*/  IMAD R9, R8, c[0x0][0x1a4], R9 ;  /* 0x0000690008097a24 */ /* 0x000fe200078e0209 */
[----:B------:R-:W-:Y:S01]  /*26b0*/  P2R R25, PR, RZ, 0x10 ;  /* 0x00000010ff197803 */ /* 0x000fe20000000000 */
[----:B------:R-:W-:-:S03]  /*26c0*/  IMAD R8, R28, c[0x0][0x1b8], RZ ;  /* 0x00006e001c087a24 */ /* 0x000fc600078e02ff */
[----:B------:R-:W-:Y:S01]  /*26d0*/  IADD3.X R5, R5, UR26, R9, P0, !PT ;  /* 0x0000001a05057c10 */ /* 0x000fe200087fe409 */
[----:B------:R-:W-:-:S04]  /*26e0*/  IMAD R8, R18, c[0x0][0x1bc], R8 ;  /* 0x00006f0012087a24 */ /* 0x000fc800078e0208 */
[----:B------:R-:W-:-:S04]  /*26f0*/  IMAD.WIDE.U32 R4, R18, c[0x0][0x1b8], R4 ;  /* 0x00006e0012047a25 */ /* 0x000fc800078e0004 */
[----:B------:R-:W-:Y:S01]  /*2700*/  IMAD.IADD R9, R5, 0x1, R8 ;  /* 0x0000000105097824 */ /* 0x000fe200078e0208 */
[----:B------:R-:W-:Y:S02]  /*2710*/  LOP3.LUT R5, R20, 0xff, RZ, 0xc0, !PT ;  /* 0x000000ff14057812 */ /* 0x000fe400078ec0ff */
[C---:B------:R-:W-:Y:S02]  /*2720*/  @!P3 LEA R14, P0, R4.reuse, c[0x0][0x170], 0x1 ;  /* 0x00005c00040eba11 */ /* 0x040fe400078008ff */
[C---:B------:R-:W-:Y:S02]  /*2730*/  LOP3.LUT P2, RZ, R5.reuse, 0x2, RZ, 0xc0, !PT ;  /* 0x0000000205ff7812 */ /* 0x040fe4000784c0ff */
[----:B------:R-:W-:Y:S02]  /*2740*/  LOP3.LUT P1, RZ, R5, 0x4, RZ, 0xc0, !PT ;  /* 0x0000000405ff7812 */ /* 0x000fe4000782c0ff */
[----:B------:R-:W-:-:S05]  /*2750*/  @!P3 LEA.HI.X R15, R4, c[0x0][0x174], R9, 0x1, P0 ;  /* 0x00005d00040fba11 */ /* 0x000fca00000f0c09 */
[----:B------:R-:W-:Y:S01]  /*2760*/  @!PT LDS RZ, [RZ] ;  /* 0x00000000fffff984 */ /* 0x000fe20000000800 */
[----:B------:R-:W-:Y:S01]  /*2770*/  @!PT LDS RZ, [RZ] ;  /* 0x00000000fffff984 */ /* 0x000fe20000000800 */
[----:B------:R-:W-:Y:S01]  /*2780*/  @!PT LDS RZ, [RZ] ;  /* 0x00000000fffff984 */ /* 0x000fe20000000800 */
[----:B------:R2:W-:Y:S04]  /*2790*/  @!P3 LDGSTS.E.BYPASS.LTC128B.128 [R237+0x14000], [R14.64] ;  /* 0x140000000eedbfae */ /* 0x0005e8000b901d44 */
[----:B------:R-:W-:Y:S01]  /*27a0*/  @P2 LEA R12, P0, R4, c[0x0][0x170], 0x1 ;  /* 0x00005c00040c2a11 */ /* 0x000fe200078008ff */
[----:B------:R2:W-:Y:S01]  /*27b0*/  @P3 STS.128 [R237+0x14000], RZ ;  /* 0x014000ffed003388 */ /* 0x0005e20000000c00 */
[----:B------:R-:W-:Y:S02]  /*27c0*/  ISETP.NE.AND P3, PT, R24, RZ, PT ;  /* 0x000000ff1800720c */ /* 0x000fe40003f65270 */
[C---:B------:R-:W-:Y:S02]  /*27d0*/  @P2 LEA.HI.X R13, R4.reuse, c[0x0][0x174], R9, 0x1, P0 ;  /* 0x00005d00040d2a11 */ /* 0x040fe400000f0c09 */
[----:B------:R-:W-:-:S03]  /*27e0*/  @P1 LEA R10, P0, R4, c[0x0][0x170], 0x1 ;  /* 0x00005c00040a1a11 */ /* 0x000fc600078008ff */
[----:B------:R-:W-:Y:S01]  /*27f0*/  @!PT LDS RZ, [RZ] ;  /* 0x00000000fffff984 */ /* 0x000fe20000000800 */
[----:B------:R-:W-:Y:S01]  /*2800*/  @!PT LDS RZ, [RZ] ;  /* 0x00000000fffff984 */ /* 0x000fe20000000800 */
[----:B------:R-:W-:Y:S01]  /*2810*/  @!PT LDS RZ, [RZ] ;  /* 0x00000000fffff984 */ /* 0x000fe20000000800 */
[----:B------:R2:W-:Y:S01]  /*2820*/  @P2 LDGSTS.E.BYPASS.LTC128B.128 [R237+0x15000], [R12.64+0x80] ;  /* 0x150000800ced2fae */ /* 0x0005e2000b901d44 */
[----:B------:R-:W-:Y:S02]  /*2830*/  @P1 LEA.HI.X R11, R4, c[0x0][0x174], R9, 0x1, P0 ;  /* 0x00005d00040b1a11 */ /* 0x000fe400000f0c09 */
[----:B------:R-:W-:Y:S01]  /*2840*/  LOP3.LUT P0, RZ, R5, 0x8, RZ, 0xc0, !PT ;  /* 0x0000000805ff7812 */ /* 0x000fe2000780c0ff */
[----:B------:R2:W-:Y:S01]  /*2850*/  @!P2 STS.128 [R237+0x15000], RZ ;  /* 0x015000ffed00a388 */ /* 0x0005e20000000c00 */
[----:B------:R-:W-:-:S03]  /*2860*/  ISETP.NE.AND P2, PT, R22, RZ, PT ;  /* 0x000000ff1600720c */ /* 0x000fc60003f45270 */
[----:B------:R-:W-:Y:S01]  /*2870*/  @!PT LDS RZ, [RZ] ;  /* 0x00000000fffff984 */ /* 0x000fe20000000800 */
[----:B------:R-:W-:Y:S01]  /*2880*/  @!PT LDS RZ, [RZ] ;  /* 0x00000000fffff984 */ /* 0x000fe20000000800 */
[----:B------:R-:W-:Y:S01]  /*2890*/  @!PT LDS RZ, [RZ] ;  /* 0x00000000fffff984 */ /* 0x000fe20000000800 */
[----:B------:R2:W-:Y:S04]  /*28a0*/  @P1 LDGSTS.E.BYPASS.LTC128B.128 [R237+0x16000], [R10.64+0x100] ;  /* 0x160001000aed1fae */ /* 0x0005e8000b901d44 */
[----:B------:R2:W-:Y:S04]  /*28b0*/  @!P1 STS.128 [R237+0x16000], RZ ;  /* 0x016000ffed009388 */ /* 0x0005e80000000c00 */
[----:B------:R-:W-:-:S04]  /*28c0*/  @P0 LEA R8, P4, R4, c[0x0][0x170], 0x1 ;  /* 0x00005c0004080a11 */ /* 0x000fc800078808ff */
[----:B------:R-:W-:Y:S02]  /*28d0*/  @P0 LEA.HI.X R9, R4, c[0x0][0x174], R9, 0x1, P4 ;  /* 0x00005d0004090a11 */ /* 0x000fe400020f0c09 */
[----:B------:R-:W-:-:S03]  /*28e0*/  ISETP.NE.AND P4, PT, R25, RZ, PT ;  /* 0x000000ff1900720c */ /* 0x000fc60003f85270 */
[----:B------:R-:W-:Y:S01]  /*28f0*/  @!PT LDS RZ, [RZ] ;  /* 0x00000000fffff984 */ /* 0x000fe20000000800 */
[----:B------:R-:W-:Y:S01]  /*2900*/  @!PT LDS RZ, [RZ] ;  /* 0x00000000fffff984 */ /* 0x000fe20000000800 */
[----:B------:R-:W-:Y:S01]  /*2910*/  @!PT LDS RZ, [RZ] ;  /* 0x00000000fffff984 */ /* 0x000fe20000000800 */
[----:B------:R2:W-:Y:S04]  /*2920*/  @P0 LDGSTS.E.BYPASS.LTC128B.128 [R237+0x17000], [R8.64+0x180] ;  /* 0x1700018008ed0fae */ /* 0x0005e8000b901d44 */
[----:B------:R2:W-:Y:S04]  /*2930*/  @!P0 STS.128 [R237+0x17000], RZ ;  /* 0x017000ffed008388 */ /* 0x0005e80000000c00 */
.L_x_18:
[----:B------:R-:W-:Y:S05]  /*2940*/  BSYNC B0 ;  /* 0x0000000000007941 */ /* 0x000fea0003800000 */
.L_x_17:
[----:B------:R-:W-:Y:S01]  /*2950*/  UIMAD UR11, UR6, -0x40, UR24 ;  /* 0xffffffc0060b78a4 */ /* 0x000fe2000f8e0218 */
[----:B------:R-:W0:Y:S01]  /*2960*/  LDGDEPBAR ;  /* 0x00000000000079af */ /* 0x000e220000000000 */
[----:B------:R-:W-:Y:S04]  /*2970*/  BSSY B0, `(.L_x_19) ;  /* 0x000002b000007945 */ /* 0x000fe80003800000 */
[----:B------:R-:W-:-:S13]  /*2980*/  ISETP.GE.AND P1, PT, R32, UR11, PT ;  /* 0x0000000b20007c0c */ /* 0x000fda000bf26270 */
[----:B------:R3:W-:Y:S04]  /*2990*/  @P1 STS.128 [R237+0x8000], RZ ;  /* 0x008000ffed001388 */ /* 0x0007e80000000c00 */
[----:B------:R3:W-:Y:S04]  /*29a0*/  @P1 STS.128 [R237+0xa000], RZ ;  /* 0x00a000ffed001388 */ /* 0x0007e80000000c00 */
[----:B------:R3:W-:Y:S04]  /*29b0*/  @P1 STS.128 [R237+0xc000], RZ ;  /* 0x00c000ffed001388 */ /* 0x0007e80000000c00 */
[----:B------:R3:W-:Y:S01]  /*29c0*/  @P1 STS.128 [R237+0xe000], RZ ;  /* 0x00e000ffed001388 */ /* 0x0007e20000000c00 */
[----:B------:R-:W-:Y:S05]  /*29d0*/  @P1 BRA `(.L_x_20) ;  /* 0x0000024000001947 */ /* 0x000fea0003800000 */
[----:B------:R-:W-:Y:S01]  /*29e0*/  MOV R4, UR15 ;  /* 0x0000000f00047c02 */ /* 0x000fe20008000f00 */
[----:B--2---:R-:W-:Y:S01]  /*29f0*/  IMAD R8, R23, c[0x0][0x370], RZ ;  /* 0x0000dc0017087a24 */ /* 0x004fe200078e02ff */
[----:B------:R-:W-:Y:S01]  /*2a00*/  MOV R5, UR19 ;  /* 0x0000001300057c02 */ /* 0x000fe20008000f00 */
[----:B------:R-:W-:Y:S01]  /*2a10*/  IMAD.MOV.U32 R10, RZ, RZ, 0x2 ;  /* 0x00000002ff0a7424 */ /* 0x000fe200078e00ff */
[----:B------:R2:W-:Y:S01]  /*2a20*/  @P3 STS.128 [R237+0x8000], RZ ;  /* 0x008000ffed003388 */ /* 0x0005e20000000c00 */
[----:B------:R-:W-:-:S02]  /*2a30*/  IMAD R8, R19, c[0x0][0x374], R8 ;  /* 0x0000dd0013087a24 */ /* 0x000fc400078e0208 */
[----:B------:R-:W-:-:S04]  /*2a40*/  IMAD.WIDE.U32 R4, R19, c[0x0][0x370], R4 ;  /* 0x0000dc0013047a25 */ /* 0x000fc800078e0004 */
[----:B------:R-:W-:Y:S01]  /*2a50*/  IMAD.IADD R5, R5, 0x1, R8 ;  /* 0x0000000105057824 */ /* 0x000fe200078e0208 */
[----:B------:R-:W-:Y:S01]  /*2a60*/  MOV R8, UR33 ;  /* 0x0000002100087c02 */ /* 0x000fe20008000f00 */
[----:B------:R-:W-:-:S04]  /*2a70*/  IMAD.WIDE R10, R244, R10, c[0x0][0x330] ;  /* 0x0000cc00f40a7625 */ /* 0x000fc800078e020a */
[----:B------:R-:W-:-:S05]  /*2a80*/  IMAD.WIDE.U32 R8, R8, c[0x0][0x378], R4 ;  /* 0x0000de0008087a25 */ /* 0x000fca00078e0004 */
[----:B------:R-:W-:Y:S02]  /*2a90*/  IADD3 R5, R9, UR13, RZ ;  /* 0x0000000d09057c10 */ /* 0x000fe4000fffe0ff */
[C---:B------:R-:W-:Y:S02]  /*2aa0*/  LEA R4, P0, R8.reuse, R10, 0x1 ;  /* 0x0000000a08047211 */ /* 0x040fe400078008ff */
[----:B------:R-:W-:Y:S02]  /*2ab0*/  @!P3 MOV R9, R243 ;  /* 0x000000f30009b202 */ /* 0x000fe40000000f00 */
[----:B------:R-:W-:Y:S02]  /*2ac0*/  LEA.HI.X R5, R8, R11, R5, 0x1, P0 ;  /* 0x0000000b08057211 */ /* 0x000fe400000f0c05 */
[----:B------:R-:W-:-:S05]  /*2ad0*/  @!P3 MOV R8, R241 ;  /* 0x000000f10008b202 */ /* 0x000fca0000000f00 */
[----:B------:R-:W-:Y:S01]  /*2ae0*/  @!PT LDS RZ, [RZ] ;  /* 0x00000000fffff984 */ /* 0x000fe20000000800 */
[----:B------:R-:W-:Y:S01]  /*2af0*/  @!PT LDS RZ, [RZ] ;  /* 0x00000000fffff984 */ /* 0x000fe20000000800 */
[----:B------:R-:W-:Y:S01]  /*2b00*/  @!PT LDS RZ, [RZ] ;  /* 0x00000000fffff984 */ /* 0x000fe20000000800 */
[----:B------:R2:W-:Y:S04]  /*2b10*/  @!P3 LDGSTS.E.BYPASS.LTC128B.128 [R237+0x8000], [R8.64] ;  /* 0x0800000008edbfae */ /* 0x0005e8000b901d44 */
[----:B------:R2:W-:Y:S04]  /*2b20*/  @P5 STS.128 [R237+0xa000], RZ ;  /* 0x00a000ffed005388 */ /* 0x0005e80000000c00 */
[----:B------:R-:W-:Y:S01]  /*2b30*/  @!PT LDS RZ, [RZ] ;  /* 0x00000000fffff984 */ /* 0x000fe20000000800 */
[----:B------:R-:W-:Y:S01]  /*2b40*/  @!PT LDS RZ, [RZ] ;  /* 0x00000000fffff984 */ /* 0x000fe20000000800 */
[----:B------:R-:W-:Y:S01]  /*2b50*/  @!PT LDS RZ, [RZ] ;  /* 0x00000000fffff984 */ /* 0x000fe20000000800 */
[----:B------:R2:W-:Y:S04]  /*2b60*/  @!P5 LDGSTS.E.BYPASS.LTC128B.128 [R237+0xa000], [R4.64+0x80] ;  /* 0x0a00008004eddfae */ /* 0x0005e8000b901d44 */
[----:B------:R2:W-:Y:S04]  /*2b70*/  @P4 STS.128 [R237+0xc000], RZ ;  /* 0x00c000ffed004388 */ /* 0x0005e80000000c00 */
[----:B------:R-:W-:Y:S01]  /*2b80*/  @!PT LDS RZ, [RZ] ;  /* 0x00000000fffff984 */ /* 0x000fe20000000800 */
[----:B------:R-:W-:Y:S01]  /*2b90*/  @!PT LDS RZ, [RZ] ;  /* 0x00000000fffff984 */ /* 0x000fe20000000800 */
[----:B------:R-:W-:Y:S01]  /*2ba0*/  @!PT LDS RZ, [RZ] ;  /* 0x00000000fffff984 */ /* 0x000fe20000000800 */
[----:B------:R2:W-:Y:S04]  /*2bb0*/  @!P4 LDGSTS.E.BYPASS.LTC128B.128 [R237+0xc000], [R4.64+0x100] ;  /* 0x0c00010004edcfae */ /* 0x0005e8000b901d44 */
[----:B------:R2:W-:Y:S01]  /*2bc0*/  @P6 STS.128 [R237+0xe000], RZ ;  /* 0x00e000ffed006388 */ /* 0x0005e20000000c00 */
[----:B------:R-:W-:Y:S05]  /*2bd0*/  @P6 BRA `(.L_x_20) ;  /* 0x0000004000006947 */ /* 0x000fea0003800000 */
[----:B------:R-:W-:Y:S01]  /*2be0*/  @!PT LDS RZ, [RZ] ;  /* 0x00000000fffff984 */ /* 0x000fe20000000800 */
[----:B------:R-:W-:Y:S01]  /*2bf0*/  @!PT LDS RZ, [RZ] ;  /* 0x00000000fffff984 */ /* 0x000fe20000000800 */
[----:B------:R-:W-:Y:S01]  /*2c00*/  @!PT LDS RZ, [RZ] ;  /* 0x00000000fffff984 */ /* 0x000fe20000000800 */
[----:B------:R4:W-:Y:S02]  /*2c10*/  LDGSTS.E.BYPASS.LTC128B.128 [R237+0xe000], [R4.64+0x180] ;  /* 0x0e00018004ed7fae */ /* 0x0009e4000b901d44 */
.L_x_20:
[----:B------:R-:W-:Y:S05]  /*2c20*/  BSYNC B0 ;  /* 0x0000000000007941 */ /* 0x000fea0003800000 */
.L_x_19:
[----:B--2-4-:R-:W-:Y:S01]  /*2c30*/  IADD3 R4, R32, 0x20, RZ ;  /* 0x0000002020047810 */ /* 0x014fe20007ffe0ff */
[----:B------:R-:W-:Y:S01]  /*2c40*/  BSSY B0, `(.L_x_21) ;  /* 0x000002f000007945 */ /* 0x000fe20003800000 */
[----:B------:R-:W-:-:S02]  /*2c50*/  IMAD.MOV.U32 R13, RZ, RZ, 0x20 ;  /* 0x00000020ff0d7424 */ /* 0x000fc400078e00ff */
[----:B------:R-:W-:-:S13]  /*2c60*/  ISETP.GE.AND P0, PT, R4, UR11, PT ;  /* 0x0000000b04007c0c */ /* 0x000fda000bf06270 */
[----:B------:R2:W-:Y:S04]  /*2c70*/  @P0 STS.128 [R237+0x9000], RZ ;  /* 0x009000ffed000388 */ /* 0x0005e80000000c00 */
[----:B------:R2:W-:Y:S04]  /*2c80*/  @P0 STS.128 [R237+0xb000], RZ ;  /* 0x00b000ffed000388 */ /* 0x0005e80000000c00 */
[----:B------:R2:W-:Y:S04]  /*2c90*/  @P0 STS.128 [R237+0xd000], RZ ;  /* 0x00d000ffed000388 */ /* 0x0005e80000000c00 */
[----:B------:R2:W-:Y:S01]  /*2ca0*/  @P0 STS.128 [R237+0xf000], RZ ;  /* 0x00f000ffed000388 */ /* 0x0005e20000000c00 */
[----:B------:R-:W-:Y:S05]  /*2cb0*/  @P0 BRA `(.L_x_22) ;  /* 0x0000027000000947 */ /* 0x000fea0003800000 */
[C---:B------:R-:W-:Y:S01]  /*2cc0*/  IMAD.WIDE.U32 R4, R13.reuse, c[0x0][0x370], RZ ;  /* 0x0000dc000d047a25 */ /* 0x040fe200078e00ff */
[----:B------:R-:W-:Y:S01]  /*2cd0*/  P2R R12, PR, RZ, 0x1 ;  /* 0x00000001ff0c7803 */ /* 0x000fe20000000000 */
[----:B------:R4:W-:Y:S02]  /*2ce0*/  @P3 STS.128 [R237+0x9000], RZ ;  /* 0x009000ffed003388 */ /* 0x0009e40000000c00 */
[----:B------:R-:W-:Y:S01]  /*2cf0*/  IMAD R7, R13, c[0x0][0x374], RZ ;  /* 0x0000dd000d077a24 */ /* 0x000fe200078e02ff */
[----:B------:R-:W-:Y:S01]  /*2d00*/  IADD3 R4, P0, R6, R4, RZ ;  /* 0x0000000406047210 */ /* 0x000fe20007f1e0ff */
[----:B------:R-:W-:-:S03]  /*2d10*/  @!P3 IMAD.MOV.U32 R6, RZ, RZ, c[0x0][0x370] ;  /* 0x0000dc00ff06b624 */ /* 0x000fc600078e00ff */
[----:B------:R-:W-:Y:S01]  /*2d20*/  IADD3.X R5, R21, R5, R7, P0, !PT ;  /* 0x0000000515057210 */ /* 0x000fe200007fe407 */
[----:B------:R-:W-:Y:S01]  /*2d30*/  @!P3 IMAD.MOV.U32 R7, RZ, RZ, c[0x0][0x374] ;  /* 0x0000dd00ff07b624 */ /* 0x000fe200078e00ff */
[----:B------:R-:W-:-:S04]  /*2d40*/  @!P3 LEA R10, P0, R6, R241, 0x6 ;  /* 0x000000f1060ab211 */ /* 0x000fc800078030ff */
[----:B------:R-:W-:Y:S02]  /*2d50*/  @!P3 LEA.HI.X R11, R6, R243, R7, 0x6, P0 ;  /* 0x000000f3060bb211 */ /* 0x000fe400000f3407 */
[----:B------:R-:W-:-:S03]  /*2d60*/  @!P5 LEA R8, P0, R4, c[0x0][0x330], 0x1 ;  /* 0x0000cc000408da11 */ /* 0x000fc600078008ff */
[----:B------:R-:W-:Y:S01]  /*2d70*/  @!PT LDS RZ, [RZ] ;  /* 0x00000000fffff984 */ /* 0x000fe20000000800 */
[----:B------:R-:W-:Y:S01]  /*2d80*/  @!PT LDS RZ, [RZ] ;  /* 0x00000000fffff984 */ /* 0x000fe20000000800 */
[----:B------:R-:W-:Y:S01]  /*2d90*/  @!PT LDS RZ, [RZ] ;  /* 0x00000000fffff984 */ /* 0x000fe20000000800 */
[----:B------:R4:W-:Y:S01]  /*2da0*/  @!P3 LDGSTS.E.BYPASS.LTC128B.128 [R237+0x9000], [R10.64] ;  /* 0x090000000aedbfae */ /* 0x0009e2000b901d44 */
[C-C-:B------:R-:W-:Y:S02]  /*2db0*/  @!P5 LEA.HI.X R9, R4.reuse, c[0x0][0x334], R5.reuse, 0x1, P0 ;  /* 0x0000cd000409da11 */ /* 0x140fe400000f0c05 */
[C---:B------:R-:W-:Y:S01]  /*2dc0*/  @!P4 LEA R6, P0, R4.reuse, c[0x0][0x330], 0x1 ;  /* 0x0000cc000406ca11 */ /* 0x040fe200078008ff */
[----:B------:R4:W-:Y:S03]  /*2dd0*/  @P5 STS.128 [R237+0xb000], RZ ;  /* 0x00b000ffed005388 */ /* 0x0009e60000000c00 */
[----:B------:R-:W-:Y:S01]  /*2de0*/  @!P4 LEA.HI.X R7, R4, c[0x0][0x334], R5, 0x1, P0 ;  /* 0x0000cd000407ca11 */ /* 0x000fe200000f0c05 */
[----:B------:R-:W-:Y:S01]  /*2df0*/  @!PT LDS RZ, [RZ] ;  /* 0x00000000fffff984 */ /* 0x000fe20000000800 */
[----:B------:R-:W-:Y:S01]  /*2e00*/  @!PT LDS RZ, [RZ] ;  /* 0x00000000fffff984 */ /* 0x000fe20000000800 */
[----:B------:R-:W-:Y:S01]  /*2e10*/  @!PT LDS RZ, [RZ] ;  /* 0x00000000fffff984 */ /* 0x000fe20000000800 */
[----:B------:R4:W-:Y:S01]  /*2e20*/  @!P5 LDGSTS.E.BYPASS.LTC128B.128 [R237+0xb000], [R8.64+0x80] ;  /* 0x0b00008008eddfae */ /* 0x0009e2000b901d44 */
[----:B------:R-:W-:-:S03]  /*2e30*/  ISETP.NE.AND P0, PT, R12, RZ, PT ;  /* 0x000000ff0c00720c */ /* 0x000fc60003f05270 */
[----:B------:R4:W-:Y:S04]  /*2e40*/  @P4 STS.128 [R237+0xd000], RZ ;  /* 0x00d000ffed004388 */ /* 0x0009e80000000c00 */
[----:B------:R-:W-:Y:S01]  /*2e50*/  @!PT LDS RZ, [RZ] ;  /* 0x00000000fffff984 */ /* 0x000fe20000000800 */
[----:B------:R-:W-:Y:S01]  /*2e60*/  @!PT LDS RZ, [RZ] ;  /* 0x00000000fffff984 */ /* 0x000fe20000000800 */
[----:B------:R-:W-:Y:S01]  /*2e70*/  @!PT LDS RZ, [RZ] ;  /* 0x00000000fffff984 */ /* 0x000fe20000000800 */
[----:B------:R4:W-:Y:S04]  /*2e80*/  @!P4 LDGSTS.E.BYPASS.LTC128B.128 [R237+0xd000], [R6.64+0x100] ;  /* 0x0d00010006edcfae */ /* 0x0009e8000b901d44 */
[----:B------:R4:W-:Y:S01]  /*2e90*/  @P6 STS.128 [R237+0xf000], RZ ;  /* 0x00f000ffed006388 */ /* 0x0009e20000000c00 */
[----:B------:R-:W-:Y:S05]  /*2ea0*/  @P6 BRA `(.L_x_22) ;  /* 0x0000008000006947 */ /* 0x000fea0003800000 */
[----:B----4-:R-:W-:Y:S02]  /*2eb0*/  P2R R8, PR, RZ, 0x1 ;  /* 0x00000001ff087803 */ /* 0x010fe40000000000 */
[----:B------:R-:W-:-:S04]  /*2ec0*/  LEA R6, P0, R4, c[0x0][0x330], 0x1 ;  /* 0x0000cc0004067a11 */ /* 0x000fc800078008ff */
[----:B------:R-:W-:Y:S02]  /*2ed0*/  LEA.HI.X R7, R4, c[0x0][0x334], R5, 0x1, P0 ;  /* 0x0000cd0004077a11 */ /* 0x000fe400000f0c05 */
[----:B------:R-:W-:-:S03]  /*2ee0*/  ISETP.NE.AND P0, PT, R8, RZ, PT ;  /* 0x000000ff0800720c */ /* 0x000fc60003f05270 */
[----:B------:R-:W-:Y:S01]  /*2ef0*/  @!PT LDS RZ, [RZ] ;  /* 0x00000000fffff984 */ /* 0x000fe20000000800 */
[----:B------:R-:W-:Y:S01]  /*2f00*/  @!PT LDS RZ, [RZ] ;  /* 0x00000000fffff984 */ /* 0x000fe20000000800 */
[----:B------:R-:W-:Y:S01]  /*2f10*/  @!PT LDS RZ, [RZ] ;  /* 0x00000000fffff984 */ /* 0x000fe20000000800 */
[----:B------:R4:W-:Y:S05]  /*2f20*/  LDGSTS.E.BYPASS.LTC128B.128 [R237+0xf000], [R6.64+0x180] ;  /* 0x0f00018006ed7fae */ /* 0x0009ea000b901d44 */
.L_x_22:
[----:B------:R-:W-:Y:S05]  /*2f30*/  BSYNC B0 ;  /* 0x0000000000007941 */ /* 0x000fea0003800000 */
.L_x_21:
[----:B------:R1:W-:Y:S01]  /*2f40*/  @P1 STS.128 [R237], RZ ;  /* 0x000000ffed001388 */ /* 0x0003e20000000c00 */
[----:B------:R-:W-:Y:S03]  /*2f50*/  BSSY B0, `(.L_x_23) ;  /* 0x0000027000007945 */ /* 0x000fe60003800000 */
[----:B------:R1:W-:Y:S04]  /*2f60*/  @P1 STS.128 [R237+0x2000], RZ ;  /* 0x002000ffed001388 */ /* 0x0003e80000000c00 */
[----:B------:R1:W-:Y:S04]  /*2f70*/  @P1 STS.128 [R237+0x4000], RZ ;  /* 0x004000ffed001388 */ /* 0x0003e80000000c00 */
[----:B------:R1:W-:Y:S01]  /*2f80*/  @P1 STS.128 [R237+0x6000], RZ ;  /* 0x006000ffed001388 */ /* 0x0003e20000000c00 */
[----:B------:R-:W-:Y:S05]  /*2f90*/  @P1 BRA `(.L_x_24) ;  /* 0x0000022000001947 */ /* 0x000fea0003800000 */
[----:B------:R-:W-:Y:S01]  /*2fa0*/  MOV R4, UR28 ;  /* 0x0000001c00047c02 */ /* 0x000fe20008000f00 */
[----:B----4-:R-:W-:Y:S01]  /*2fb0*/  IMAD.MOV.U32 R8, RZ, RZ, 0x2 ;  /* 0x00000002ff087424 */ /* 0x010fe200078e00ff */
[----:B------:R-:W-:Y:S01]  /*2fc0*/  MOV R5, UR25 ;  /* 0x0000001900057c02 */ /* 0x000fe20008000f00 */
[----:B------:R4:W-:Y:S01]  /*2fd0*/  @P3 STS.128 [R237], RZ ;  /* 0x000000ffed003388 */ /* 0x0009e20000000c00 */
[----:B------:R-:W-:Y:S01]  /*2fe0*/  MOV R6, UR33 ;  /* 0x0000002100067c02 */ /* 0x000fe20008000f00 */
[----:B------:R-:W-:-:S04]  /*2ff0*/  IMAD.WIDE R8, R244, R8, c[0x0][0x160] ;  /* 0x00005800f4087625 */ /* 0x000fc800078e0208 */
[----:B------:R-:W-:-:S04]  /*3000*/  IMAD.WIDE.U32 R4, R19, c[0x0][0x190], R4 ;  /* 0x0000640013047a25 */ /* 0x000fc800078e0004 */
[----:B------:R-:W-:-:S04]  /*3010*/  IMAD.IADD R5, R27, 0x1, R5 ;  /* 0x000000011b057824 */ /* 0x000fc800078e0205 */
[----:B------:R-:W-:-:S05]  /*3020*/  IMAD.WIDE.U32 R6, R6, c[0x0][0x1a8], R4 ;  /* 0x00006a0006067a25 */ /* 0x000fca00078e0004 */
[----:B------:R-:W-:Y:S01]  /*3030*/  IADD3 R5, R7, UR14, RZ ;  /* 0x0000000e07057c10 */ /* 0x000fe2000fffe0ff */
[----:B------:R-:W-:Y:S01]  /*3040*/  @!P3 IMAD.MOV.U32 R7, RZ, RZ, R242 ;  /* 0x000000ffff07b224 */ /* 0x000fe200078e00f2 */
[----:B------:R-:W-:-:S04]  /*3050*/  LEA R4, P1, R6, R8, 0x1 ;  /* 0x0000000806047211 */ /* 0x000fc800078208ff */
[----:B------:R-:W-:Y:S02]  /*3060*/  LEA.HI.X R5, R6, R9, R5, 0x1, P1 ;  /* 0x0000000906057211 */ /* 0x000fe400008f0c05 */
[----:B------:R-:W-:-:S05]  /*3070*/  @!P3 MOV R6, R240 ;  /* 0x000000f00006b202 */ /* 0x000fca0000000f00 */
[----:B------:R-:W-:Y:S01]  /*3080*/  @!PT LDS RZ, [RZ] ;  /* 0x00000000fffff984 */ /* 0x000fe20000000800 */
[----:B------:R-:W-:Y:S01]  /*3090*/  @!PT LDS RZ, [RZ] ;  /* 0x00000000fffff984 */ /* 0x000fe20000000800 */
[----:B------:R-:W-:Y:S01]  /*30a0*/  @!PT LDS RZ, [RZ] ;  /* 0x00000000fffff984 */ /* 0x000fe20000000800 */
[----:B------:R4:W-:Y:S04]  /*30b0*/  @!P3 LDGSTS.E.BYPASS.LTC128B.128 [R237], [R6.64] ;  /* 0x0000000006edbfae */ /* 0x0009e8000b901d44 */
        /* <DEDUP_REMOVED lines=16> */
.L_x_24:
[----:B------:R-:W-:Y:S05]  /*31c0*/  BSYNC B0 ;  /* 0x0000000000007941 */ /* 0x000fea0003800000 */
.L_x_23:
[----:B------:R1:W-:Y:S01]  /*31d0*/  @P0 STS.128 [R237+0x1000], RZ ;  /* 0x001000ffed000388 */ /* 0x0003e20000000c00 */
[----:B------:R-:W-:Y:S03]  /*31e0*/  BSSY B0, `(.L_x_25) ;  /* 0x0000028000007945 */ /* 0x000fe60003800000 */
[----:B------:R1:W-:Y:S04]  /*31f0*/  @P0 STS.128 [R237+0x3000], RZ ;  /* 0x003000ffed000388 */ /* 0x0003e80000000c00 */
[----:B------:R1:W-:Y:S04]  /*3200*/  @P0 STS.128 [R237+0x5000], RZ ;  /* 0x005000ffed000388 */ /* 0x0003e80000000c00 */
[----:B------:R1:W-:Y:S01]  /*3210*/  @P0 STS.128 [R237+0x7000], RZ ;  /* 0x007000ffed000388 */ /* 0x0003e20000000c00 */
[----:B------:R-:W-:Y:S05]  /*3220*/  @P0 BRA `(.L_x_26) ;  /* 0x0000023000000947 */ /* 0x000fea0003800000 */
[C---:B-1--4-:R-:W-:Y:S01]  /*3230*/  IMAD.WIDE.U32 R4, R13.reuse, c[0x0][0x190], RZ ;  /* 0x000064000d047a25 */ /* 0x052fe200078e00ff */
[----:B------:R1:W-:Y:S03]  /*3240*/  @P3 STS.128 [R237+0x1000], RZ ;  /* 0x001000ffed003388 */ /* 0x0003e60000000c00 */
[----:B------:R-:W-:Y:S01]  /*3250*/  @!P3 IMAD.MOV.U32 R7, RZ, RZ, c[0x0][0x190] ;  /* 0x00006400ff07b624 */ /* 0x000fe200078e00ff */
[----:B------:R-:W-:Y:S01]  /*3260*/  IADD3 R4, P1, R16, R4, RZ ;  /* 0x0000000410047210 */ /* 0x000fe20007f3e0ff */
[----:B------:R-:W-:-:S02]  /*3270*/  IMAD R13, R13, c[0x0][0x194], RZ ;  /* 0x000065000d0d7a24 */ /* 0x000fc400078e02ff */
[----:B------:R-:W-:Y:S01]  /*3280*/  @!P3 IMAD.MOV.U32 R6, RZ, RZ, c[0x0][0x194] ;  /* 0x00006500ff06b624 */ /* 0x000fe200078e00ff */
[C---:B------:R-:W-:Y:S02]  /*3290*/  @!P3 LEA R10, P0, R7.reuse, R240, 0x6 ;  /* 0x000000f0070ab211 */ /* 0x040fe400078030ff */
[----:B------:R-:W-:Y:S02]  /*32a0*/  IADD3.X R5, R26, R5, R13, P1, !PT ;  /* 0x000000051a057210 */ /* 0x000fe40000ffe40d */
[C---:B------:R-:W-:Y:S02]  /*32b0*/  @!P5 LEA R8, P1, R4.reuse, c[0x0][0x160], 0x1 ;  /* 0x000058000408da11 */ /* 0x040fe400078208ff */
[----:B------:R-:W-:Y:S02]  /*32c0*/  @!P3 LEA.HI.X R11, R7, R242, R6, 0x6, P0 ;  /* 0x000000f2070bb211 */ /* 0x000fe400000f3406 */
[C---:B------:R-:W-:Y:S02]  /*32d0*/  @!P4 LEA R6, P0, R4.reuse, c[0x0][0x160], 0x1 ;  /* 0x000058000406ca11 */ /* 0x040fe400078008ff */
[C-C-:B------:R-:W-:Y:S01]  /*32e0*/  @!P5 LEA.HI.X R9, R4.reuse, c[0x0][0x164], R5.reuse, 0x1, P1 ;  /* 0x000059000409da11 */ /* 0x140fe200008f0c05 */
[----:B------:R-:W-:Y:S01]  /*32f0*/  @!PT LDS RZ, [RZ] ;  /* 0x00000000fffff984 */ /* 0x000fe20000000800 */
[----:B------:R-:W-:Y:S01]  /*3300*/  @!PT LDS RZ, [RZ] ;  /* 0x00000000fffff984 */ /* 0x000fe20000000800 */
[----:B------:R-:W-:Y:S01]  /*3310*/  @!PT LDS RZ, [RZ] ;  /* 0x00000000fffff984 */ /* 0x000fe20000000800 */
[----:B------:R1:W-:Y:S01]  /*3320*/  @!P3 LDGSTS.E.BYPASS.LTC128B.128 [R237+0x1000], [R10.64] ;  /* 0x010000000aedbfae */ /* 0x0003e2000b901d44 */
[----:B------:R-:W-:-:S03]  /*3330*/  @!P4 LEA.HI.X R7, R4, c[0x0][0x164], R5, 0x1, P0 ;  /* 0x000059000407ca11 */ /* 0x000fc600000f0c05 */
        /* <DEDUP_REMOVED lines=12> */
[----:B-1----:R-:W-:-:S04]  /*3400*/  LEA R6, P0, R4, c[0x0][0x160], 0x1 ;  /* 0x0000580004067a11 */ /* 0x002fc800078008ff */
[----:B------:R-:W-:-:S05]  /*3410*/  LEA.HI.X R7, R4, c[0x0][0x164], R5, 0x1, P0 ;  /* 0x0000590004077a11 */ /* 0x000fca00000f0c05 */
[----:B------:R-:W-:Y:S01]  /*3420*/  @!PT LDS RZ, [RZ] ;  /* 0x00000000fffff984 */ /* 0x000fe20000000800 */
[----:B------:R-:W-:Y:S01]  /*3430*/  @!PT LDS RZ, [RZ] ;  /* 0x00000000fffff984 */ /* 0x000fe20000000800 */
[----:B------:R-:W-:Y:S01]  /*3440*/  @!PT LDS RZ, [RZ] ;  /* 0x00000000fffff984 */ /* 0x000fe20000000800 */
[----:B------:R1:W-:Y:S04]  /*3450*/  LDGSTS.E.BYPASS.LTC128B.128 [R237+0x7000], [R6.64+0x180] ;  /* 0x0700018006ed7fae */ /* 0x0003e8000b901d44 */
.L_x_26:
[----:B------:R-:W-:Y:S05]  /*3460*/  BSYNC B0 ;  /* 0x0000000000007941 */ /* 0x000fea0003800000 */
.L_x_25:
[----:B--2---:R-:W2:Y:S01]  /*3470*/  LDL R16, [R1+0xc] ;  /* 0x00000c0001107983 */ /* 0x004ea20000100800 */
[----:B------:R-:W-:Y:S02]  /*3480*/  IMAD.MOV.U32 R245, RZ, RZ, 0x7f800000 ;  /* 0x7f800000fff57424 */ /* 0x000fe400078e00ff */
[----:B------:R-:W-:Y:S01]  /*3490*/  IMAD.MOV.U32 R246, RZ, RZ, 0x7f800000 ;  /* 0x7f800000fff67424 */ /* 0x000fe200078e00ff */
[----:B-12-4-:R-:W-:Y:S01]  /*34a0*/  SHF.R.S32.HI R4, RZ, 0x1f, R16 ;  /* 0x0000001fff047819 */ /* 0x016fe20000011410 */
[C---:B------:R-:W-:Y:S01]  /*34b0*/  IMAD.SHL.U32 R248, R16.reuse, 0x4, RZ ;  /* 0x0000000410f87824 */ /* 0x040fe200078e00ff */
[C---:B------:R-:W-:Y:S02]  /*34c0*/  IADD3 R6, R16.reuse, 0x8, RZ ;  /* 0x0000000810067810 */ /* 0x040fe40007ffe0ff */
[----:B------:R-:W-:Y:S02]  /*34d0*/  SHF.L.U64.HI R247, R16, 0x2, R4 ;  /* 0x0000000210f77819 */ /* 0x000fe40000010204 */
[----:B------:R-:W-:-:S02]  /*34e0*/  IADD3 R4, P0, R248, UR8, RZ ;  /* 0x00000008f8047c10 */ /* 0x000fc4000ff1e0ff */
[----:B------:R-:W-:Y:S02]  /*34f0*/  ISETP.GE.AND P1, PT, R16, UR11, PT ;  /* 0x0000000b10007c0c */ /* 0x000fe4000bf26270 */
[----:B------:R-:W-:Y:S02]  /*3500*/  IADD3.X R5, R247, UR7, RZ, P0, !PT ;  /* 0x00000007f7057c10 */ /* 0x000fe400087fe4ff */
[----:B------:R-:W-:-:S09]  /*3510*/  ISETP.GE.AND P0, PT, R6, UR11, PT ;  /* 0x0000000b06007c0c */ /* 0x000fd2000bf06270 */
[----:B------:R1:W5:Y:S04]  /*3520*/  @!P1 LDG.E R245, [R4.64] ;  /* 0x0000000404f59981 */ /* 0x000368000c1e1900 */
[----:B------:R1:W5:Y:S01]  /*3530*/  @!P0 LDG.E R246, [R4.64+0x20] ;  /* 0x0000200404f68981 */ /* 0x000362000c1e1900 */
[----:B------:R-:W-:Y:S03]  /*3540*/  BSSY B0, `(.L_x_27) ;  /* 0x0000038000007945 */ /* 0x000fe60003800000 */
[----:B------:R1:W-:Y:S04]  /*3550*/  @P2 STS.128 [R237+0x10000], RZ ;  /* 0x010000ffed002388 */ /* 0x0003e80000000c00 */
[----:B------:R1:W-:Y:S04]  /*3560*/  @P2 STS.128 [R237+0x11000], RZ ;  /* 0x011000ffed002388 */ /* 0x0003e80000000c00 */
[----:B------:R1:W-:Y:S04]  /*3570*/  @P2 STS.128 [R237+0x12000], RZ ;  /* 0x012000ffed002388 */ /* 0x0003e80000000c00 */
[----:B------:R1:W-:Y:S01]  /*3580*/  @P2 STS.128 [R237+0x13000], RZ ;  /* 0x013000ffed002388 */ /* 0x0003e20000000c00 */
[----:B------:R-:W-:Y:S05]  /*3590*/  @P2 BRA `(.L_x_28) ;  /* 0x0000032000002947 */ /* 0x000fea0003800000 */
[----:B-1----:R-:W-:Y:S01]  /*35a0*/  IMAD.U32 R4, RZ, RZ, UR16 ;  /* 0x00000010ff047e24 */ /* 0x002fe2000f8e00ff */
[----:B------:R-:W-:-:S02]  /*35b0*/  IADD3 R6, P0, R32, UR16, RZ ;  /* 0x0000001020067c10 */ /* 0x000fc4000ff1e0ff */
[----:B------:R-:W-:Y:S02]  /*35c0*/  LOP3.LUT R8, R20, 0x1, RZ, 0xc0, !PT ;  /* 0x0000000114087812 */ /* 0x000fe400078ec0ff */
[----:B------:R-:W-:Y:S01]  /*35d0*/  LEA.HI.X.SX32 R7, R4, R29, 0x1, P0 ;  /* 0x0000001d04077211 */ /* 0x000fe200000f0eff */
[----:B------:R-:W-:Y:S01]  /*35e0*/  IMAD.WIDE.U32 R4, R6, c[0x0][0x198], R30 ;  /* 0x0000660006047a25 */ /* 0x000fe200078e001e */
[----:B------:R-:W-:Y:S02]  /*35f0*/  P2R R14, PR, RZ, 0x8 ;  /* 0x00000008ff0e7803 */ /* 0x000fe40000000000 */
[----:B------:R-:W-:Y:S01]  /*3600*/  ISETP.NE.U32.AND P3, PT, R8, 0x1, PT ;  /* 0x000000010800780c */ /* 0x000fe20003f65070 */
[----:B------:R-:W-:Y:S01]  /*3610*/  IMAD R7, R7, c[0x0][0x198], RZ ;  /* 0x0000660007077a24 */ /* 0x000fe200078e02ff */
[----:B------:R-:W-:Y:S01]  /*3620*/  IADD3 R4, P0, R4, UR29, RZ ;  /* 0x0000001d04047c10 */ /* 0x000fe2000ff1e0ff */
[----:B------:R-:W-:Y:S01]  /*3630*/  IMAD R8, R28, c[0x0][0x1b0], RZ ;  /* 0x00006c001c087a24 */ /* 0x000fe200078e02ff */
[----:B------:R-:W-:Y:S01]  /*3640*/  P2R R15, PR, RZ, 0x10 ;  /* 0x00000010ff0f7803 */ /* 0x000fe20000000000 */
[----:B------:R-:W-:Y:S01]  /*3650*/  IMAD R7, R6, c[0x0][0x19c], R7 ;  /* 0x0000670006077a24 */ /* 0x000fe200078e0207 */
[----:B------:R-:W-:-:S04]  /*3660*/  LOP3.LUT R6, R20, 0xff, RZ, 0xc0, !PT ;  /* 0x000000ff14067812 */ /* 0x000fc800078ec0ff */
[----:B------:R-:W-:Y:S01]  /*3670*/  IADD3.X R5, R5, UR31, R7, P0, !PT ;  /* 0x0000001f05057c10 */ /* 0x000fe200087fe407 */
[----:B------:R-:W-:Y:S01]  /*3680*/  IMAD R7, R18, c[0x0][0x1b4], R8 ;  /* 0x00006d0012077a24 */ /* 0x000fe200078e0208 */
[C---:B------:R-:W-:Y:S02]  /*3690*/  LOP3.LUT P2, RZ, R6.reuse, 0x2, RZ, 0xc0, !PT ;  /* 0x0000000206ff7812 */ /* 0x040fe4000784c0ff */
[----:B------:R-:W-:Y:S01]  /*36a0*/  LOP3.LUT P1, RZ, R6, 0x4, RZ, 0xc0, !PT ;  /* 0x0000000406ff7812 */ /* 0x000fe2000782c0ff */
[----:B------:R-:W-:-:S04]  /*36b0*/  IMAD.WIDE.U32 R4, R18, c[0x0][0x1b0], R4 ;  /* 0x00006c0012047a25 */ /* 0x000fc800078e0004 */
[----:B------:R-:W-:Y:S01]  /*36c0*/  IMAD.IADD R7, R5, 0x1, R7 ;  /* 0x0000000105077824 */ /* 0x000fe200078e0207 */
[----:B------:R-:W-:-:S04]  /*36d0*/  @!P3 LEA R12, P0, R4, c[0x0][0x168], 0x1 ;  /* 0x00005a00040cba11 */ /* 0x000fc800078008ff */
[C---:B------:R-:W-:Y:S02]  /*36e0*/  @!P3 LEA.HI.X R13, R4.reuse, c[0x0][0x16c], R7, 0x1, P0 ;  /* 0x00005b00040dba11 */ /* 0x040fe400000f0c07 */
[----:B------:R-:W-:-:S03]  /*36f0*/  @P2 LEA R10, P0, R4, c[0x0][0x168], 0x1 ;  /* 0x00005a00040a2a11 */ /* 0x000fc600078008ff */
[----:B------:R-:W-:Y:S01]  /*3700*/  @!PT LDS RZ, [RZ] ;  /* 0x00000000fffff984 */ /* 0x000fe20000000800 */
[----:B------:R-:W-:Y:S01]  /*3710*/  @!PT LDS RZ, [RZ] ;  /* 0x00000000fffff984 */ /* 0x000fe20000000800 */
[----:B------:R-:W-:Y:S01]  /*3720*/  @!PT LDS RZ, [RZ] ;  /* 0x00000000fffff984 */ /* 0x000fe20000000800 */
[----:B------:R1:W-:Y:S01]  /*3730*/  @!P3 LDGSTS.E.BYPASS.LTC128B.128 [R237+0x10000], [R12.64] ;  /* 0x100000000cedbfae */ /* 0x0003e2000b901d44 */
[C-C-:B------:R-:W-:Y:S02]  /*3740*/  @P2 LEA.HI.X R11, R4.reuse, c[0x0][0x16c], R7.reuse, 0x1, P0 ;  /* 0x00005b00040b2a11 */ /* 0x140fe400000f0c07 */
[----:B------:R-:W-:Y:S01]  /*3750*/  @P1 LEA R8, P0, R4, c[0x0][0x168], 0x1 ;  /* 0x00005a0004081a11 */ /* 0x000fe200078008ff */
[----:B------:R1:W-:Y:S01]  /*3760*/  @P3 STS.128 [R237+0x10000], RZ ;  /* 0x010000ffed003388 */ /* 0x0003e20000000c00 */
[----:B------:R-:W-:Y:S02]  /*3770*/  ISETP.NE.AND P3, PT, R14, RZ, PT ;  /* 0x000000ff0e00720c */ /* 0x000fe40003f65270 */
[----:B------:R-:W-:Y:S01]  /*3780*/  @P1 LEA.HI.X R9, R4, c[0x0][0x16c], R7, 0x1, P0 ;  /* 0x00005b0004091a11 */ /* 0x000fe200000f0c07 */
[----:B------:R-:W-:Y:S01]  /*3790*/  @!PT LDS RZ, [RZ] ;  /* 0x00000000fffff984 */ /* 0x000fe20000000800 */
[----:B------:R-:W-:Y:S01]  /*37a0*/  @!PT LDS RZ, [RZ] ;  /* 0x00000000fffff984 */ /* 0x000fe20000000800 */
[----:B------:R-:W-:Y:S01]  /*37b0*/  @!PT LDS RZ, [RZ] ;  /* 0x00000000fffff984 */ /* 0x000fe20000000800 */
[----:B------:R1:W-:Y:S01]  /*37c0*/  @P2 LDGSTS.E.BYPASS.LTC128B.128 [R237+0x11000], [R10.64+0x80] ;  /* 0x110000800aed2fae */ /* 0x0003e2000b901d44 */
[----:B------:R-:W-:-:S03]  /*37d0*/  LOP3.LUT P0, RZ, R6, 0x8, RZ, 0xc0, !PT ;  /* 0x0000000806ff7812 */ /* 0x000fc6000780c0ff */
[----:B------:R1:W-:Y:S04]  /*37e0*/  @!P2 STS.128 [R237+0x11000], RZ ;  /* 0x011000ffed00a388 */ /* 0x0003e80000000c00 */
[----:B------:R-:W-:Y:S01]  /*37f0*/  @!PT LDS RZ, [RZ] ;  /* 0x00000000fffff984 */ /* 0x000fe20000000800 */
[----:B------:R-:W-:Y:S01]  /*3800*/  @!PT LDS RZ, [RZ] ;  /* 0x00000000fffff984 */ /* 0x000fe20000000800 */
[----:B------:R-:W-:Y:S01]  /*3810*/  @!PT LDS RZ, [RZ] ;  /* 0x00000000fffff984 */ /* 0x000fe20000000800 */
[----:B------:R1:W-:Y:S04]  /*3820*/  @P1 LDGSTS.E.BYPASS.LTC128B.128 [R237+0x12000], [R8.64+0x100] ;  /* 0x1200010008ed1fae */ /* 0x0003e8000b901d44 */
[----:B------:R1:W-:Y:S02]  /*3830*/  @!P1 STS.128 [R237+0x12000], RZ ;  /* 0x012000ffed009388 */ /* 0x0003e40000000c00 */
        /* <DEDUP_REMOVED lines=8> */
.L_x_28:
[----:B------:R-:W-:Y:S05]  /*38c0*/  BSYNC B0 ;  /* 0x0000000000007941 */ /* 0x000fea0003800000 */
.L_x_27:
[----:B------:R-:W0:Y:S01]  /*38d0*/  LDGDEPBAR ;  /* 0x00000000000079af */ /* 0x000e220000000000 */
[----:B-1----:R-:W-:Y:S01]  /*38e0*/  IMAD.U32 R4, RZ, RZ, UR24 ;  /* 0x00000018ff047e24 */ /* 0x002fe2000f8e00ff */
[----:B------:R-:W-:Y:S01]  /*38f0*/  IADD3 R5, R16, 0x1, RZ ;  /* 0x0000000110057810 */ /* 0x000fe20007ffe0ff */
[----:B------:R-:W-:Y:S01]  /*3900*/  UIADD3 UR15, UR24, 0x20, UR16 ;  /* 0x00000020180f7890 */ /* 0x000fe2000fffe010 */
[----:B------:R-:W-:Y:S01]  /*3910*/  CS2R R126, SRZ ;  /* 0x00000000007e7805 */ /* 0x000fe2000001ff00 */
[----:B------:R-:W-:Y:S01]  /*3920*/  CS2R R124, SRZ ;  /* 0x00000000007c7805 */ /* 0x000fe2000001ff00 */
[----:B------:R-:W-:Y:S01]  /*3930*/  IADD3 R4, R5, UR17, -R4 ;  /* 0x0000001105047c10 */ /* 0x000fe2000fffe804 */
[----:B------:R-:W-:Y:S01]  /*3940*/  CS2R R130, SRZ ;  /* 0x0000000000827805 */ /* 0x000fe2000001ff00 */
[----:B------:R-:W-:Y:S01]  /*3950*/  CS2R R128, SRZ ;  /* 0x0000000000807805 */ /* 0x000fe2000001ff00 */
[----:B------:R-:W-:Y:S01]  /*3960*/  CS2R R122, SRZ ;  /* 0x00000000007a7805 */ /* 0x000fe2000001ff00 */
[----:B------:R-:W-:Y:S01]  /*3970*/  CS2R R120, SRZ ;  /* 0x0000000000787805 */ /* 0x000fe2000001ff00 */
[----:B------:R1:W-:Y:S01]  /*3980*/  STL [R1+0x4], R4 ;  /* 0x0000040401007387 */ /* 0x0003e20000100800 */
        /* <DEDUP_REMOVED lines=12> */
[----:B------:R-:W-:-:S04]  /*3a50*/  DEPBAR.LE SB0, 0x1 ;  /* 0x000080400000791a */ /* 0x000fc80000000000 */
[----:B------:R-:W-:Y:S01]  /*3a60*/  BAR.SYNC.DEFER_BLOCKING 0x0 ;  /* 0x0000000000007b1d */ /* 0x000fe20000010000 */
        /* <DEDUP_REMOVED lines=14> */
[----:B------:R-:W-:-:S02]  /*3b50*/  UIADD3 UR14, UR16, 0x20, URZ ;  /* 0x00000020100e7890 */ /* 0x000fc4000fffe03f */
[----:B------:R-:W-:Y:S01]  /*3b60*/  UIADD3 UR15, UR15, -UR17, URZ ;  /* 0x800000110f0f7290 */ /* 0x000fe2000fffe03f */
[----:B------:R1:W2:Y:S04]  /*3b70*/  LDSM.16.M88.4 R132, [R229+0x14000] ;  /* 0x01400000e584783b */ /* 0x0002a80000000200 */
[----:B------:R1:W4:Y:S04]  /*3b80*/  LDSM.16.M88.4 R136, [R230+0x14000] ;  /* 0x01400000e688783b */ /* 0x0003280000000200 */
[----:B------:R1:W3:Y:S04]  /*3b90*/  LDSM.16.M88.4 R140, [R231+0x14000] ;  /* 0x01400000e78c783b */ /* 0x0002e80000000200 */
[----:B------:R1:W1:Y:S04]  /*3ba0*/  LDSM.16.M88.4 R144, [R232+0x14000] ;  /* 0x01400000e890783b */ /* 0x0002680000000200 */
        /* <DEDUP_REMOVED lines=11> */
[----:B--234-:R1:W1:Y:S02]  /*3c60*/  LDSM.16.M88.4 R192, [R236+0x3000] ;  /* 0x00300000ecc0783b */ /* 0x01c2640000000200 */
.L_x_31:
[----:B------:R-:W0:Y:S01]  /*3c70*/  LDGDEPBAR ;  /* 0x00000000000079af */ /* 0x000e220000000000 */
[----:B------:R-:W-:Y:S01]  /*3c80*/  USHF.L.U32 UR11, UR6, 0x6, URZ ;  /* 0x00000006060b7899 */ /* 0x000fe2000800063f */
[----:B-----5:R-:W-:Y:S01]  /*3c90*/  FSETP.NEU.FTZ.AND P1, PT, R245, -INF , PT ;  /* 0xff800000f500780b */ /* 0x020fe20003f3d000 */
[----:B------:R-:W-:Y:S02]  /*3ca0*/  UISETP.GT.AND UP2, UPT, UR6, UR12, UPT ;  /* 0x0000000c0600728c */ /* 0x000fe4000bf44270 */
[----:B------:R-:W2:Y:S01]  /*3cb0*/  LDL R69, [R1+0x4] ;  /* 0x0000040001457983 */ /* 0x000ea20000100800 */
[----:B------:R-:W-:Y:S04]  /*3cc0*/  UISETP.GE.AND UP0, UPT, UR11, UR15, UPT ;  /* 0x0000000f0b00728c */ /* 0x000fe8000bf06270 */
[----:B------:R-:W3:Y:S01]  /*3cd0*/  LDL R68, [R1+0x8] ;  /* 0x0000080001447983 */ /* 0x000ee20000100800 */
[----:B------:R-:W-:Y:S06]  /*3ce0*/  UISETP.LT.AND UP0, UPT, UR14, UR17, UP0 ;  /* 0x000000110e00728c */ /* 0x000fec0008701270 */
[----:B------:R-:W-:Y:S01]  /*3cf0*/  PLOP3.LUT P0, PT, PT, PT, UP0, 0x80, 0x0 ;  /* 0x000000000000781c */ /* 0x000fe20003f0f008 */
[----:B------:R-:W-:Y:S04]  /*3d00*/  DEPBAR.LE SB0, 0x0 ;  /* 0x000080000000791a */ /* 0x000fe80000000000 */
[----:B------:R-:W-:Y:S06]  /*3d10*/  BAR.SYNC.DEFER_BLOCKING 0x0 ;  /* 0x0000000000007b1d */ /* 0x000fec0000010000 */
[----:B-1----:R-:W-:Y:S05]  /*3d20*/  LDSM.16.M88.4 R8, [R2] ;  /* 0x000000000208783b */ /* 0x002fea0000000200 */
[----:B------:R-:W4:Y:S05]  /*3d30*/  LDSM.16.M88.4 R44, [R229+0x10000] ;  /* 0x01000000e52c783b */ /* 0x000f2a0000000200 */
[----:B------:R-:W-:Y:S05]  /*3d40*/  LDSM.16.M88.4 R48, [R3] ;  /* 0x000000000330783b */ /* 0x000fea0000000200 */
[----:B------:R-:W1:Y:S05]  /*3d50*/  LDSM.16.M88.4 R52, [R230+0x10000] ;  /* 0x01000000e634783b */ /* 0x000e6a0000000200 */
[----:B------:R-:W-:Y:S05]  /*3d60*/  LDSM.16.M88.4 R56, [R228] ;  /* 0x00000000e438783b */ /* 0x000fea0000000200 */
[----:B------:R-:W1:Y:S05]  /*3d70*/  LDSM.16.M88.4 R60, [R231+0x10000] ;  /* 0x01000000e73c783b */ /* 0x000e6a0000000200 */
[----:B------:R-:W-:Y:S01]  /*3d80*/  LDSM.16.M88.4 R64, [R232+0x10000] ;  /* 0x01000000e840783b */ /* 0x000fe20000000200 */
[C---:B-1--4-:R-:W-:Y:S08]  /*3d90*/  HMMA.16816.F32 R4, R8.reuse, R44, RZ ;  /* 0x0000002c0804723c */ /* 0x052ff000000018ff */
[----:B------:R-:W-:Y:S01]  /*3da0*/  HMMA.16816.F32 R8, R8, R46, RZ ;  /* 0x0000002e0808723c */ /* 0x000fe200000018ff */
[----:B------:R-:W1:Y:S11]  /*3db0*/  LDSM.16.M88.4 R44, [R227] ;  /* 0x00000000e32c783b */ /* 0x000e760000000200 */
[----:B------:R-:W-:Y:S04]  /*3dc0*/  @!UPT UIADD3 URZ, URZ, URZ, URZ ;  /* 0x0000003f3f3ff290 */ /* 0x000fe8000fffe03f */
[C---:B------:R-:W-:Y:S08]  /*3dd0*/  HMMA.16816.F32 R4, R48.reuse, R52, R4 ;  /* 0x000000343004723c */ /* 0x040ff00000001804 */
[----:B------:R-:W-:Y:S01]  /*3de0*/  HMMA.16816.F32 R8, R48, R54, R8 ;  /* 0x000000363008723c */ /* 0x000fe20000001808 */
[----:B------:R-:W-:Y:S05]  /*3df0*/  LDSM.16.M88.4 R48, [R2+0x2000] ;  /* 0x002000000230783b */ /* 0x000fea0000000200 */
[----:B------:R-:W4:Y:S10]  /*3e00*/  LDSM.16.M88.4 R52, [R229+0x11000] ;  /* 0x01100000e534783b */ /* 0x000f340000000200 */
[C---:B------:R-:W-:Y:S08]  /*3e10*/  HMMA.16816.F32 R4, R56.reuse, R60, R4 ;  /* 0x0000003c3804723c */ /* 0x040ff00000001804 */
[----:B------:R-:W-:Y:S01]  /*3e20*/  HMMA.16816.F32 R8, R56, R62, R8 ;  /* 0x0000003e3808723c */ /* 0x000fe20000001808 */
[----:B------:R-:W-:Y:S05]  /*3e30*/  LDSM.16.M88.4 R56, [R3+0x2000] ;  /* 0x002000000338783b */ /* 0x000fea0000000200 */
[----:B------:R-:W4:Y:S10]  /*3e40*/  LDSM.16.M88.4 R60, [R230+0x11000] ;  /* 0x01100000e63c783b */ /* 0x000f340000000200 */
[C---:B-1----:R-:W-:Y:S08]  /*3e50*/  HMMA.16816.F32 R4, R44.reuse, R64, R4 ;  /* 0x000000402c04723c */ /* 0x042ff00000001804 */
[----:B------:R-:W-:Y:S01]  /*3e60*/  HMMA.16816.F32 R8, R44, R66, R8 ;  /* 0x000000422c08723c */ /* 0x000fe20000001808 */
[----:B------:R-:W-:Y:S05]  /*3e70*/  LDSM.16.M88.4 R44, [R228+0x2000] ;  /* 0x00200000e42c783b */ /* 0x000fea0000000200 */
[----:B------:R-:W1:Y:S10]  /*3e80*/  LDSM.16.M88.4 R64, [R231+0x11000] ;  /* 0x01100000e740783b */ /* 0x000e740000000200 */
[C---:B----4-:R-:W-:Y:S08]  /*3e90*/  HMMA.16816.F32 R4, R48.reuse, R52, R4 ;  /* 0x000000343004723c */ /* 0x050ff00000001804 */
        /* <DEDUP_REMOVED lines=18> */
[----:B------:R-:W2:Y:S10]  /*3fc0*/  LDSM.16.M88.4 R60, [R232+0x12000] ;  /* 0x01200000e83c783b */ /* 0x000eb40000000200 */
        /* <DEDUP_REMOVED lines=8> */
[C---:B--2---:R-:W-:Y:S08]  /*4050*/  HMMA.16816.F32 R4, R56.reuse, R60, R4 ;  /* 0x0000003c3804723c */ /* 0x044ff00000001804 */
        /* <DEDUP_REMOVED lines=8> */
[----:B------:R-:W-:Y:S07]  /*40e0*/  HMMA.16816.F32 R8, R48, R54, R8 ;  /* 0x000000363008723c */ /* 0x000fee0000001808 */
[----:B------:R-:W-:Y:S01]  /*40f0*/  @!P0 IADD3 R51, R69, UR11, RZ ;  /* 0x0000000b45338c10 */ /* 0x000fe2000fffe0ff */
[----:B------:R-:W-:Y:S01]  /*4100*/  FMUL.FTZ R49, R245, 1.4426950216293334961 ;  /* 0x3fb8aa3bf5317820 */ /* 0x000fe20000410000 */
[----:B---3--:R-:W-:Y:S03]  /*4110*/  @!P0 IADD3 R48, R68, UR16, RZ ;  /* 0x0000001044308c10 */ /* 0x008fe6000fffe0ff */
[C---:B------:R-:W-:Y:S01]  /*4120*/  @!P0 IMNMX R50, R51.reuse, UR17, PT ;  /* 0x0000001133328c17 */ /* 0x040fe2000b800200 */
[----:B------:R-:W-:Y:S01]  /*4130*/  IMAD.MOV.U32 R68, RZ, RZ, c[0x0][0x22c] ;  /* 0x00008b00ff447624 */ /* 0x000fe200078e00ff */
[----:B------:R-:W-:Y:S02]  /*4140*/  @!P0 IADD3 R51, R51, 0x8, RZ ;  /* 0x0000000833338810 */ /* 0x000fe40007ffe0ff */
[C---:B--2---:R-:W-:Y:S05]  /*4150*/  HMMA.16816.F32 R4, R56.reuse, R60, R4 ;  /* 0x0000003c3804723c */ /* 0x044fea0000001804 */
[-C--:B------:R-:W-:Y:S01]  /*4160*/  @!P0 ISETP.GE.AND P2, PT, R48, R50.reuse, PT ;  /* 0x000000323000820c */ /* 0x080fe20003f46270 */
[----:B------:R-:W-:Y:S01]  /*4170*/  IMAD R68, R68, c[0x0][0x1c0], RZ ;  /* 0x0000700044447a24 */ /* 0x000fe200078e02ff */
[----:B------:R-:W-:Y:S01]  /*4180*/  @!P0 IADD3 R52, R48, 0x1, RZ ;  /* 0x0000000130348810 */ /* 0x000fe20007ffe0ff */
[----:B------:R-:W-:Y:S04]  /*4190*/  HMMA.16816.F32 R8, R56, R62, R8 ;  /* 0x0000003e3808723c */ /* 0x000fe80000001808 */
[----:B------:R-:W-:Y:S01]  /*41a0*/  FSEL R49, R49, RZ, P1 ;  /* 0x000000ff31317208 */ /* 0x000fe20000800000 */
[----:B------:R-:W-:Y:S01]  /*41b0*/  IMAD.U32 R68, R68, -0x40, RZ ;  /* 0xffffffc044447824 */ /* 0x000fe200078e00ff */
[----:B------:R-:W-:Y:S10]  /*41c0*/  @!P0 ISETP.GE.AND P1, PT, R52, R50, PT ;  /* 0x000000323400820c */ /* 0x000ff40003f26270 */
[C---:B-1----:R-:W-:Y:S08]  /*41d0*/  HMMA.16816.F32 R4, R44.reuse, R64, R4 ;  /* 0x000000402c04723c */ /* 0x042ff00000001804 */
[----:B------:R-:W-:Y:S07]  /*41e0*/  HMMA.16816.F32 R8, R44, R66, R8 ;  /* 0x000000422c08723c */ /* 0x000fee0000001808 */
[----:B------:R-:W-:Y:S09]  /*41f0*/  @!P0 IMNMX R44, R51, UR17, PT ;  /* 0x00000011332c8c17 */ /* 0x000ff2000b800200 */
[----:B------:R-:W-:Y:S02]  /*4200*/  @!P0 FSEL R4, R4, -INF , !P2 ;  /* 0xff80000004048808 */ /* 0x000fe40005000000 */
[----:B------:R-:W-:Y:S02]  /*4210*/  @!P0 FSEL R5, R5, -INF , !P1 ;  /* 0xff80000005058808 */ /* 0x000fe40004800000 */
[----:B------:R-:W-:Y:S01]  /*4220*/  FSETP.NEU.FTZ.AND P1, PT, R246, -INF , PT ;  /* 0xff800000f600780b */ /* 0x000fe20003f3d000 */
[--C-:B------:R-:W-:Y:S01]  /*4230*/  FFMA.FTZ R4, R4, c[0x0][0x23c], -R49.reuse ;  /* 0x00008f0004047a23 */ /* 0x100fe20000010831 */
[-C--:B------:R-:W-:Y:S01]  /*4240*/  @!P0 ISETP.GE.AND P2, PT, R48, R44.reuse, PT ;  /* 0x0000002c3000820c */ /* 0x080fe20003f46270 */
[--C-:B------:R-:W-:Y:S02]  /*4250*/  FFMA.FTZ R5, R5, c[0x0][0x23c], -R49.reuse ;  /* 0x00008f0005057a23 */ /* 0x100fe40000010831 */
[----:B------:R1:W-:Y:S01]  /*4260*/  MUFU.EX2 R62, R4 ;  /* 0x00000004003e7308 */ /* 0x0003e20000000800 */
[----:B------:R-:W-:Y:S02]  /*4270*/  @!P0 FSEL R6, R6, -INF , !P2 ;  /* 0xff80000006068808 */ /* 0x000fe40005000000 */
[----:B------:R-:W-:Y:S07]  /*4280*/  PLOP3.LUT P2, PT, PT, PT, UP2, 0x80, 0x0 ;  /* 0x000000000000781c */ /* 0x000fee0003f4f028 */
[----:B------:R2:W3:Y:S01]  /*4290*/  MUFU.EX2 R59, R5 ;  /* 0x00000005003b7308 */ /* 0x0004e20000000800 */
[----:B-1----:R-:W-:Y:S05]  /*42a0*/  FMUL.FTZ R4, R246, 1.4426950216293334961 ;  /* 0x3fb8aa3bf6047820 */ /* 0x002fea0000410000 */
[----:B------:R-:W-:Y:S02]  /*42b0*/  FSEL R4, R4, RZ, P1 ;  /* 0x000000ff04047208 */ /* 0x000fe40000800000 */
[----:B------:R-:W-:Y:S02]  /*42c0*/  @!P0 ISETP.GE.AND P1, PT, R52, R44, PT ;  /* 0x0000002c3400820c */ /* 0x000fe40003f26270 */
[----:B--2---:R-:W-:Y:S01]  /*42d0*/  @!P0 IADD3 R5, R48, 0x8, RZ ;  /* 0x0000000830058810 */ /* 0x004fe20007ffe0ff */
[--C-:B------:R-:W-:Y:S01]  /*42e0*/  FFMA.FTZ R6, R6, c[0x0][0x23c], -R4.reuse ;  /* 0x00008f0006067a23 */ /* 0x100fe20000010804 */
[----:B------:R-:W-:Y:S02]  /*42f0*/  @!P0 IADD3 R48, R48, 0x9, RZ ;  /* 0x0000000930308810 */ /* 0x000fe40007ffe0ff */
[----:B------:R-:W-:Y:S01]  /*4300*/  @!P0 FSEL R7, R7, -INF , !P1 ;  /* 0xff80000007078808 */ /* 0x000fe20004800000 */
[----:B------:R-:W-:Y:S01]  /*4310*/  MUFU.EX2 R61, R6 ;  /* 0x00000006003d7308 */ /* 0x000fe20000000800 */
[-C--:B------:R-:W-:Y:S03]  /*4320*/  @!P0 ISETP.GE.AND P1, PT, R5, R50.reuse, PT ;  /* 0x000000320500820c */ /* 0x080fe60003f26270 */
[--C-:B------:R-:W-:Y:S01]  /*4330*/  FFMA.FTZ R7, R7, c[0x0][0x23c], -R4.reuse ;  /* 0x00008f0007077a23 */ /* 0x100fe20000010804 */
[----:B------:R-:W-:Y:S02]  /*4340*/  @!P0 FSEL R8, R8, -INF , !P1 ;  /* 0xff80000008088808 */ /* 0x000fe40004800000 */
[----:B------:R-:W-:Y:S03]  /*4350*/  @!P0 ISETP.GE.AND P1, PT, R48, R50, PT ;  /* 0x000000323000820c */ /* 0x000fe60003f26270 */
[----:B------:R3:W1:Y:S01]  /*4360*/  MUFU.EX2 R60, R7 ;  /* 0x00000007003c7308 */ /* 0x0006620000000800 */
[----:B------:R-:W-:Y:S01]  /*4370*/  @!P0 FSEL R9, R9, -INF , !P1 ;  /* 0xff80000009098808 */ /* 0x000fe20004800000 */
[--C-:B------:R-:W-:Y:S01]  /*4380*/  FFMA.FTZ R8, R8, c[0x0][0x23c], -R49.reuse ;  /* 0x00008f0008087a23 */ /* 0x100fe20000010831 */
[-C--:B------:R-:W-:Y:S03]  /*4390*/  @!P0 ISETP.GE.AND P1, PT, R5, R44.reuse, PT ;  /* 0x0000002c0500820c */ /* 0x080fe60003f26270 */
[----:B------:R-:W-:Y:S01]  /*43a0*/  FFMA.FTZ R49, R9, c[0x0][0x23c], -R49 ;  /* 0x00008f0009317a23 */ /* 0x000fe20000010831 */
[----:B------:R-:W-:Y:S02]  /*43b0*/  @!P0 FSEL R10, R10, -INF , !P1 ;  /* 0xff8000000a0a8808 */ /* 0x000fe40004800000 */
[----:B------:R-:W-:Y:S01]  /*43c0*/  @!P0 ISETP.GE.AND P1, PT, R48, R44, PT ;  /* 0x0000002c3000820c */ /* 0x000fe20003f26270 */
[----:B------:R-:W-:Y:S02]  /*43d0*/  MUFU.EX2 R58, R8 ;  /* 0x00000008003a7308 */ /* 0x000fe40000000800 */
[--C-:B------:R-:W-:Y:S01]  /*43e0*/  FFMA.FTZ R10, R10, c[0x0][0x23c], -R4.reuse ;  /* 0x00008f000a0a7a23 */ /* 0x100fe20000010804 */
[----:B------:R-:W-:Y:S02]  /*43f0*/  @!P0 FSEL R11, R11, -INF , !P1 ;  /* 0xff8000000b0b8808 */ /* 0x000fe40004800000 */
[----:B------:R-:W-:Y:S03]  /*4400*/  IADD3 R52, P0, R248, UR10, RZ ;  /* 0x0000000af8347c10 */ /* 0x000fe6000ff1e0ff */
[----:B------:R-:W-:Y:S01]  /*4410*/  FFMA.FTZ R4, R11, c[0x0][0x23c], -R4 ;  /* 0x00008f000b047a23 */ /* 0x000fe20000010804 */
[----:B------:R-:W-:Y:S01]  /*4420*/  IADD3.X R53, R247, UR9, RZ, P0, !PT ;  /* 0x00000009f7357c10 */ /* 0x000fe200087fe4ff */
[----:B------:R-:W2:Y:S01]  /*4430*/  MUFU.EX2 R55, R49 ;  /* 0x0000003100377308 */ /* 0x000ea20000000800 */
[----:B------:R-:W-:Y:S02]  /*4440*/  LEA R238, P0, R68, R238, 0x2 ;  /* 0x000000ee44ee7211 */ /* 0x000fe400078010ff */
[----:B---3--:R-:W-:Y:S01]  /*4450*/  F2FP.PACK_AB R7, R59, R62 ;  /* 0x0000003e3b07723e */ /* 0x008fe200000000ff */
[----:B------:R3:W4:Y:S01]  /*4460*/  LDG.E R54, [R52.64] ;  /* 0x0000000434367981 */ /* 0x000722000c1e1900 */
[----:B-1----:R-:W-:Y:S02]  /*4470*/  F2FP.PACK_AB R6, R60, R61 ;  /* 0x0000003d3c06723e */ /* 0x002fe400000000ff */
[----:B------:R-:W-:Y:S03]  /*4480*/  LEA.HI.X.SX32 R239, R68, R239, 0x2, P0 ;  /* 0x000000ef44ef7211 */ /* 0x000fe600000f16ff */
[----:B------:R-:W-:Y:S01]  /*4490*/  MUFU.EX2 R57, R10 ;  /* 0x0000000a00397308 */ /* 0x000fe20000000800 */
[----:B------:R-:W-:Y:S05]  /*44a0*/  STS [R249+0x15000], R7 ;  /* 0x01500007f9007388 */ /* 0x000fea0000000800 */
[----:B------:R-:W-:Y:S04]  /*44b0*/  STS [R252+0x15000], R6 ;  /* 0x01500006fc007388 */ /* 0x000fe80000000800 */
[----:B------:R-:W1:Y:S01]  /*44c0*/  MUFU.EX2 R56, R4 ;  /* 0x0000000400387308 */ /* 0x000e620000000800 */
[----:B--2---:R-:W-:Y:S05]  /*44d0*/  F2FP.PACK_AB R5, R55, R58 ;  /* 0x0000003a3705723e */ /* 0x004fea00000000ff */
[----:B------:R-:W-:Y:S05]  /*44e0*/  STS [R250+0x15000], R5 ;  /* 0x01500005fa007388 */ /* 0x000fea0000000800 */
[----:B---3--:R-:W2:Y:S01]  /*44f0*/  LDG.E R52, [R52.64+0x20] ;  /* 0x0000200434347981 */ /* 0x008ea2000c1e1900 */
[----:B-1----:R-:W-:Y:S05]  /*4500*/  F2FP.PACK_AB R4, R56, R57 ;  /* 0x000000393804723e */ /* 0x002fea00000000ff */
[----:B------:R-:W-:Y:S05]  /*4510*/  STS [R251+0x15000], R4 ;  /* 0x01500004fb007388 */ /* 0x000fea0000000800 */
[----:B------:R-:W1:Y:S05]  /*4520*/  LDSM.16.M88.4 R8, [R2+0x8000] ;  /* 0x008000000208783b */ /* 0x000e6a0000000200 */
[----:B------:R-:W3:Y:S05]  /*4530*/  LDSM.16.M88.4 R44, [R3+0x8000] ;  /* 0x00800000032c783b */ /* 0x000eea0000000200 */
[----:B------:R-:W3:Y:S01]  /*4540*/  LDSM.16.M88.4 R48, [R228+0x8000] ;  /* 0x00800000e430783b */ /* 0x000ee20000000200 */
[C---:B-1----:R-:W-:Y:S08]  /*4550*/  HMMA.16816.F32 R4, R8.reuse, R132, RZ ;  /* 0x000000840804723c */ /* 0x042ff000000018ff */
[----:B------:R-:W-:Y:S11]  /*4560*/  HMMA.16816.F32 R8, R8, R134, RZ ;  /* 0x000000860808723c */ /* 0x000ff600000018ff */
[----:B------:R-:W-:Y:S05]  /*4570*/  @!UPT UIADD3 URZ, URZ, URZ, URZ ;  /* 0x0000003f3f3ff290 */ /* 0x000fea000fffe03f */
[C---:B---3--:R-:W-:Y:S08]  /*4580*/  HMMA.16816.F32 R4, R44.reuse, R136, R4 ;  /* 0x000000882c04723c */ /* 0x048ff00000001804 */
[----:B------:R-:W-:Y:S01]  /*4590*/  HMMA.16816.F32 R8, R44, R138, R8 ;  /* 0x0000008a2c08723c */ /* 0x000fe20000001808 */
[----:B------:R-:W1:Y:S11]  /*45a0*/  LDSM.16.M88.4 R44, [R227+0x8000] ;  /* 0x00800000e32c783b */ /* 0x000e760000000200 */
[----:B------:R-:W-:Y:S04]  /*45b0*/  @!UPT UIADD3 URZ, URZ, URZ, URZ ;  /* 0x0000003f3f3ff290 */ /* 0x000fe8000fffe03f */
[C---:B------:R-:W-:Y:S08]  /*45c0*/  HMMA.16816.F32 R4, R48.reuse, R140, R4 ;  /* 0x0000008c3004723c */ /* 0x040ff00000001804 */
[----:B------:R-:W-:Y:S01]  /*45d0*/  HMMA.16816.F32 R8, R48, R142, R8 ;  /* 0x0000008e3008723c */ /* 0x000fe20000001808 */
[----:B------:R-:W3:Y:S11]  /*45e0*/  LDSM.16.M88.4 R48, [R2+0xa000] ;  /* 0x00a000000230783b */ /* 0x000ef60000000200 */
[----:B------:R-:W-:Y:S04]  /*45f0*/  @!UPT UIADD3 URZ, URZ, URZ, URZ ;  /* 0x0000003f3f3ff290 */ /* 0x000fe8000fffe03f */
[C---:B-1----:R-:W-:Y:S08]  /*4600*/  HMMA.16816.F32 R4, R44.reuse, R144, R4 ;  /* 0x000000902c04723c */ /* 0x042ff00000001804 */
[----:B------:R-:W-:Y:S01]  /*4610*/  HMMA.16816.F32 R8, R44, R146, R8 ;  /* 0x000000922c08723c */ /* 0x000fe20000001808 */
[----:B------:R-:W1:Y:S11]  /*4620*/  LDSM.16.M88.4 R44, [R3+0xa000] ;  /* 0x00a00000032c783b */ /* 0x000e760000000200 */
[----:B------:R-:W-:Y:S04]  /*4630*/  @!UPT UIADD3 URZ, URZ, URZ, URZ ;  /* 0x0000003f3f3ff290 */ /* 0x000fe8000fffe03f */
[C---:B---3--:R-:W-:Y:S08]  /*4640*/  HMMA.16816.F32 R4, R48.reuse, R148, R4 ;  /* 0x000000943004723c */ /* 0x048ff00000001804 */
        /* <DEDUP_REMOVED lines=40> */
[----:B------:R-:W-:Y:S11]  /*48d0*/  HMMA.16816.F32 R8, R48, R190, R8 ;  /* 0x000000be3008723c */ /* 0x000ff60000001808 */
[----:B------:R-:W-:Y:S05]  /*48e0*/  @!UPT UIADD3 URZ, URZ, URZ, URZ ;  /* 0x0000003f3f3ff290 */ /* 0x000fea000fffe03f */
[C---:B-1----:R-:W-:Y:S08]  /*48f0*/  HMMA.16816.F32 R4, R44.reuse, R192, R4 ;  /* 0x000000c02c04723c */ /* 0x042ff00000001804 */
[----:B------:R-:W-:Y:S11]  /*4900*/  HMMA.16816.F32 R8, R44, R194, R8 ;  /* 0x000000c22c08723c */ /* 0x000ff60000001808 */
[----:B------:R-:W-:Y:S05]  /*4910*/  @!UPT UIADD3 URZ, URZ, URZ, URZ ;  /* 0x0000003f3f3ff290 */ /* 0x000fea000fffe03f */
[C---:B----4-:R-:W-:Y:S02]  /*4920*/  FADD.FTZ R4, -R54.reuse, R4 ;  /* 0x0000000436047221 */ /* 0x050fe40000010100 */
[----:B------:R-:W-:Y:S02]  /*4930*/  FADD.FTZ R5, -R54, R5 ;  /* 0x0000000536057221 */ /* 0x000fe40000010100 */
[----:B------:R-:W-:Y:S02]  /*4940*/  FMUL.FTZ R44, R62, R4 ;  /* 0x000000043e2c7220 */ /* 0x000fe40000410000 */
[----:B------:R-:W-:Y:S02]  /*4950*/  FMUL.FTZ R5, R59, R5 ;  /* 0x000000053b057220 */ /* 0x000fe40000410000 */
[C---:B--2---:R-:W-:Y:S02]  /*4960*/  FADD.FTZ R4, -R52.reuse, R6 ;  /* 0x0000000634047221 */ /* 0x044fe40000010100 */
[----:B------:R-:W-:Y:S01]  /*4970*/  FADD.FTZ R6, -R52, R7 ;  /* 0x0000000734067221 */ /* 0x000fe20000010100 */
[----:B------:R-:W-:Y:S01]  /*4980*/  F2FP.PACK_AB R7, R5, R44 ;  /* 0x0000002c0507723e */ /* 0x000fe200000000ff */
[----:B------:R-:W-:Y:S02]  /*4990*/  FMUL.FTZ R4, R61, R4 ;  /* 0x000000043d047220 */ /* 0x000fe40000410000 */
[----:B------:R-:W-:Y:S02]  /*49a0*/  FMUL.FTZ R6, R60, R6 ;  /* 0x000000063c067220 */ /* 0x000fe40000410000 */
[C---:B------:R-:W-:Y:S01]  /*49b0*/  FADD.FTZ R8, -R54.reuse, R8 ;  /* 0x0000000836087221 */ /* 0x040fe20000010100 */
[----:B------:R-:W-:Y:S01]  /*49c0*/  STS [R249+0x14000], R7 ;  /* 0x01400007f9007388 */ /* 0x000fe20000000800 */
        /* <DEDUP_REMOVED lines=10> */
[----:B------:R-:W-:Y:S03]  /*4a70*/  STS [R250+0x14000], R5 ;  /* 0x01400005fa007388 */ /* 0x000fe60000000800 */
[----:B------:R-:W-:Y:S05]  /*4a80*/  F2FP.PACK_AB R4, R8, R9 ;  /* 0x000000090804723e */ /* 0x000fea00000000ff */
[----:B------:R-:W-:Y:S05]  /*4a90*/  STS [R251+0x14000], R4 ;  /* 0x01400004fb007388 */ /* 0x000fea0000000800 */
[----:B------:R-:W-:Y:S06]  /*4aa0*/  BAR.SYNC.DEFER_BLOCKING 0x0 ;  /* 0x0000000000007b1d */ /* 0x000fec0000010000 */
[----:B------:R-:W-:Y:S05]  /*4ab0*/  LDSM.16.MT88.4 R4, [R226+0x15000] ;  /* 0x01500000e204783b */ /* 0x000fea0000004200 */
[----:B------:R-:W1:Y:S05]  /*4ac0*/  LDSM.16.MT88.4 R8, [R0+0x8000] ;  /* 0x008000000008783b */ /* 0x000e6a0000004200 */
[----:B------:R-:W2:Y:S05]  /*4ad0*/  LDSM.16.MT88.4 R44, [R224+0x15000] ;  /* 0x01500000e02c783b */ /* 0x000eaa0000004200 */
[----:B------:R-:W3:Y:S05]  /*4ae0*/  LDSM.16.MT88.4 R48, [R0+0xc000] ;  /* 0x00c000000030783b */ /* 0x000eea0000004200 */
[----:B------:R-:W-:Y:S05]  /*4af0*/  LDSM.16.MT88.4 R52, [R226+0x15400] ;  /* 0x01540000e234783b */ /* 0x000fea0000004200 */
[----:B------:R-:W4:Y:S05]  /*4b00*/  LDSM.16.MT88.4 R56, [R0+0x8800] ;  /* 0x008800000038783b */ /* 0x000f2a0000004200 */
[----:B------:R-:W3:Y:S05]  /*4b10*/  LDSM.16.MT88.4 R60, [R224+0x15400] ;  /* 0x01540000e03c783b */ /* 0x000eea0000004200 */
[----:B------:R-:W3:Y:S01]  /*4b20*/  LDSM.16.MT88.4 R64, [R0+0xc800] ;  /* 0x00c800000040783b */ /* 0x000ee20000004200 */
[-C--:B-1----:R-:W-:Y:S08]  /*4b30*/  HMMA.16816.F32 R12, R4, R8.reuse, R12 ;  /* 0x00000008040c723c */ /* 0x082ff0000000180c */
[C---:B--2---:R-:W-:Y:S08]  /*4b40*/  HMMA.16816.F32 R16, R44.reuse, R8, R16 ;  /* 0x000000082c10723c */ /* 0x044ff00000001810 */
[-C--:B------:R-:W-:Y:S08]  /*4b50*/  HMMA.16816.F32 R20, R44, R10.reuse, R20 ;  /* 0x0000000a2c14723c */ /* 0x080ff00000001814 */
[C---:B------:R-:W-:Y:S01]  /*4b60*/  HMMA.16816.F32 R24, R4.reuse, R10, R24 ;  /* 0x0000000a0418723c */ /* 0x040fe20000001818 */
[----:B------:R-:W-:Y:S07]  /*4b70*/  LDSM.16.MT88.4 R8, [R0+0x9000] ;  /* 0x009000000008783b */ /* 0x000fee0000004200 */
[-C--:B---3--:R-:W-:Y:S08]  /*4b80*/  HMMA.16816.F32 R28, R4, R48.reuse, R28 ;  /* 0x00000030041c723c */ /* 0x088ff0000000181c */
[C---:B------:R-:W-:Y:S08]  /*4b90*/  HMMA.16816.F32 R32, R44.reuse, R48, R32 ;  /* 0x000000302c20723c */ /* 0x040ff00000001820 */
[-C--:B------:R-:W-:Y:S01]  /*4ba0*/  HMMA.16816.F32 R36, R44, R50.reuse, R36 ;  /* 0x000000322c24723c */ /* 0x080fe20000001824 */
[----:B------:R-:W-:Y:S07]  /*4bb0*/  LDSM.16.MT88.4 R44, [R224+0x15800] ;  /* 0x01580000e02c783b */ /* 0x000fee0000004200 */
[----:B------:R-:W-:Y:S01]  /*4bc0*/  HMMA.16816.F32 R40, R4, R50, R40 ;  /* 0x000000320428723c */ /* 0x000fe20000001828 */
[----:B------:R-:W1:Y:S05]  /*4bd0*/  LDSM.16.MT88.4 R4, [R226+0x15800] ;  /* 0x01580000e204783b */ /* 0x000e6a0000004200 */
[----:B------:R-:W2:Y:S02]  /*4be0*/  LDSM.16.MT88.4 R48, [R0+0xd000] ;  /* 0x00d000000030783b */ /* 0x000ea40000004200 */
[-C--:B----4-:R-:W-:Y:S08]  /*4bf0*/  HMMA.16816.F32 R12, R52, R56.reuse, R12 ;  /* 0x00000038340c723c */ /* 0x090ff0000000180c */
[C---:B------:R-:W-:Y:S08]  /*4c00*/  HMMA.16816.F32 R16, R60.reuse, R56, R16 ;  /* 0x000000383c10723c */ /* 0x040ff00000001810 */
[-C--:B------:R-:W-:Y:S08]  /*4c10*/  HMMA.16816.F32 R20, R60, R58.reuse, R20 ;  /* 0x0000003a3c14723c */ /* 0x080ff00000001814 */
[C---:B------:R-:W-:Y:S01]  /*4c20*/  HMMA.16816.F32 R24, R52.reuse, R58, R24 ;  /* 0x0000003a3418723c */ /* 0x040fe20000001818 */
[----:B------:R-:W-:Y:S07]  /*4c30*/  LDSM.16.MT88.4 R56, [R0+0x9800] ;  /* 0x009800000038783b */ /* 0x000fee0000004200 */
[-C--:B------:R-:W-:Y:S08]  /*4c40*/  HMMA.16816.F32 R28, R52, R64.reuse, R28 ;  /* 0x00000040341c723c */ /* 0x080ff0000000181c */
[C---:B------:R-:W-:Y:S08]  /*4c50*/  HMMA.16816.F32 R32, R60.reuse, R64, R32 ;  /* 0x000000403c20723c */ /* 0x040ff00000001820 */
[-C--:B------:R-:W-:Y:S01]  /*4c60*/  HMMA.16816.F32 R36, R60, R66.reuse, R36 ;  /* 0x000000423c24723c */ /* 0x080fe20000001824 */
[----:B------:R-:W-:Y:S07]  /*4c70*/  LDSM.16.MT88.4 R60, [R224+0x15c00] ;  /* 0x015c0000e03c783b */ /* 0x000fee0000004200 */
[----:B------:R-:W-:Y:S01]  /*4c80*/  HMMA.16816.F32 R40, R52, R66, R40 ;  /* 0x000000423428723c */ /* 0x000fe20000001828 */
[----:B------:R-:W3:Y:S05]  /*4c90*/  LDSM.16.MT88.4 R52, [R226+0x15c00] ;  /* 0x015c0000e234783b */ /* 0x000eea0000004200 */
[----:B------:R-:W4:Y:S02]  /*4ca0*/  LDSM.16.MT88.4 R64, [R0+0xd800] ;  /* 0x00d800000040783b */ /* 0x000f240000004200 */
[-C--:B-1----:R-:W-:Y:S03]  /*4cb0*/  HMMA.16816.F32 R12, R4, R8.reuse, R12 ;  /* 0x00000008040c723c */ /* 0x082fe6000000180c */
[----:B------:R-:W-:Y:S05]  /*4cc0*/  BAR.SYNC.DEFER_BLOCKING 0x0 ;  /* 0x0000000000007b1d */ /* 0x000fea0000010000 */
[C---:B------:R-:W-:Y:S08]  /*4cd0*/  HMMA.16816.F32 R16, R44.reuse, R8, R16 ;  /* 0x000000082c10723c */ /* 0x040ff00000001810 */
[-C--:B------:R-:W-:Y:S08]  /*4ce0*/  HMMA.16816.F32 R20, R44, R10.reuse, R20 ;  /* 0x0000000a2c14723c */ /* 0x080ff00000001814 */
[C---:B------:R-:W-:Y:S08]  /*4cf0*/  HMMA.16816.F32 R24, R4.reuse, R10, R24 ;  /* 0x0000000a0418723c */ /* 0x040ff00000001818 */
[-C--:B--2---:R-:W-:Y:S08]  /*4d00*/  HMMA.16816.F32 R28, R4, R48.reuse, R28 ;  /* 0x00000030041c723c */ /* 0x084ff0000000181c */
[C---:B------:R-:W-:Y:S08]  /*4d10*/  HMMA.16816.F32 R32, R44.reuse, R48, R32 ;  /* 0x000000302c20723c */ /* 0x040ff00000001820 */
[-C--:B------:R-:W-:Y:S08]  /*4d20*/  HMMA.16816.F32 R36, R44, R50.reuse, R36 ;  /* 0x000000322c24723c */ /* 0x080ff00000001824 */
[----:B------:R-:W-:Y:S08]  /*4d30*/  HMMA.16816.F32 R40, R4, R50, R40 ;  /* 0x000000320428723c */ /* 0x000ff00000001828 */
[-C--:B---3--:R-:W-:Y:S08]  /*4d40*/  HMMA.16816.F32 R12, R52, R56.reuse, R12 ;  /* 0x00000038340c723c */ /* 0x088ff0000000180c */
[C---:B------:R-:W-:Y:S08]  /*4d50*/  HMMA.16816.F32 R16, R60.reuse, R56, R16 ;  /* 0x000000383c10723c */ /* 0x040ff00000001810 */
[-C--:B------:R-:W-:Y:S08]  /*4d60*/  HMMA.16816.F32 R20, R60, R58.reuse, R20 ;  /* 0x0000003a3c14723c */ /* 0x080ff00000001814 */
[C---:B------:R-:W-:Y:S08]  /*4d70*/  HMMA.16816.F32 R24, R52.reuse, R58, R24 ;  /* 0x0000003a3418723c */ /* 0x040ff00000001818 */
[-C--:B----4-:R-:W-:Y:S08]  /*4d80*/  HMMA.16816.F32 R28, R52, R64.reuse, R28 ;  /* 0x00000040341c723c */ /* 0x090ff0000000181c */
[C---:B------:R-:W-:Y:S08]  /*4d90*/  HMMA.16816.F32 R32, R60.reuse, R64, R32 ;  /* 0x000000403c20723c */ /* 0x040ff00000001820 */
[-C--:B------:R-:W-:Y:S08]  /*4da0*/  HMMA.16816.F32 R36, R60, R66.reuse, R36 ;  /* 0x000000423c24723c */ /* 0x080ff00000001824 */
[----:B------:R-:W-:Y:S01]  /*4db0*/  HMMA.16816.F32 R40, R52, R66, R40 ;  /* 0x000000423428723c */ /* 0x000fe20000001828 */
[----:B------:R-:W-:-:S07]  /*4dc0*/  @!P2 BRA `(.L_x_29) ;  /* 0x000003d00000a947 */ /* 0x000fce0003800000 */
[----:B------:R1:W-:Y:S01]  /*4dd0*/  @P3 STS.128 [R237+0x8000], RZ ;  /* 0x008000ffed003388 */ /* 0x0003e20000000c00 */
[----:B------:R-:W-:Y:S02]  /*4de0*/  IMAD.MOV.U32 R47, RZ, RZ, c[0x0][0x370] ;  /* 0x0000dc00ff2f7624 */ /* 0x000fe400078e00ff */
[----:B------:R-:W-:Y:S02]  /*4df0*/  IMAD.MOV.U32 R4, RZ, RZ, R241 ;  /* 0x000000ffff047224 */ /* 0x000fe400078e00f1 */
[C---:B------:R-:W-:Y:S02]  /*4e00*/  IMAD.U32 R8, R47.reuse, -0x40, RZ ;  /* 0xffffffc02f087824 */ /* 0x040fe400078e00ff */
[----:B------:R-:W-:Y:S02]  /*4e10*/  IMAD.MOV.U32 R5, RZ, RZ, R243 ;  /* 0x000000ffff057224 */ /* 0x000fe400078e00f3 */
[----:B------:R-:W-:Y:S01]  /*4e20*/  IMAD.MOV.U32 R48, RZ, RZ, c[0x0][0x374] ;  /* 0x0000dd00ff307624 */ /* 0x000fe200078e00ff */
[C---:B------:R-:W-:Y:S02]  /*4e30*/  LEA R4, P0, R8.reuse, R4, 0x1 ;  /* 0x0000000408047211 */ /* 0x040fe400078008ff */
[----:B------:R-:W-:Y:S02]  /*4e40*/  SHF.R.S32.HI R7, RZ, 0x1f, R8 ;  /* 0x0000001fff077819 */ /* 0x000fe40000011408 */
[----:B------:R-:W-:Y:S02]  /*4e50*/  LEA.HI.X.SX32 R5, R8, R5, 0x1, P0 ;  /* 0x0000000508057211 */ /* 0x000fe400000f0eff */
[C---:B------:R-:W-:Y:S03]  /*4e60*/  LEA R6, P1, R47.reuse, R8, 0x5 ;  /* 0x000000082f067211 */ /* 0x040fe600078228ff */
[----:B------:R-:W-:Y:S01]  /*4e70*/  @!PT LDS RZ, [RZ] ;  /* 0x00000000fffff984 */ /* 0x000fe20000000800 */
[----:B------:R-:W-:Y:S01]  /*4e80*/  @!PT LDS RZ, [RZ] ;  /* 0x00000000fffff984 */ /* 0x000fe20000000800 */
[----:B------:R-:W-:Y:S01]  /*4e90*/  @!PT LDS RZ, [RZ] ;  /* 0x00000000fffff984 */ /* 0x000fe20000000800 */
[----:B------:R1:W-:Y:S01]  /*4ea0*/  @!P3 LDGSTS.E.BYPASS.LTC128B.128 [R237+0x8000], [R4.64] ;  /* 0x0800000004edbfae */ /* 0x0003e2000b901d44 */
[C---:B------:R-:W-:Y:S02]  /*4eb0*/  @!P4 LEA R10, P0, R6.reuse, R241, 0x1 ;  /* 0x000000f1060ac211 */ /* 0x040fe400078008ff */
[C-C-:B------:R-:W-:Y:S01]  /*4ec0*/  LEA.HI.X R7, R47.reuse, R7, R48.reuse, 0x5, P1 ;  /* 0x000000072f077211 */ /* 0x140fe200008f2c30 */
[----:B------:R1:W-:Y:S01]  /*4ed0*/  @P5 STS.128 [R237+0xa000], RZ ;  /* 0x00a000ffed005388 */ /* 0x0003e20000000c00 */
[C---:B------:R-:W-:Y:S02]  /*4ee0*/  @!P5 LEA R44, P1, R6.reuse, R241, 0x1 ;  /* 0x000000f1062cd211 */ /* 0x040fe400078208ff */
[CCC-:B------:R-:W-:Y:S01]  /*4ef0*/  @!P4 LEA.HI.X R11, R6.reuse, R243.reuse, R7.reuse, 0x1, P0 ;  /* 0x000000f3060bc211 */ /* 0x1c0fe200000f0c07 */
[----:B------:R-:W-:Y:S01]  /*4f00*/  @!PT LDS RZ, [RZ] ;  /* 0x00000000fffff984 */ /* 0x000fe20000000800 */
[----:B------:R-:W-:Y:S01]  /*4f10*/  @!PT LDS RZ, [RZ] ;  /* 0x00000000fffff984 */ /* 0x000fe20000000800 */
[----:B------:R-:W-:Y:S01]  /*4f20*/  @!PT LDS RZ, [RZ] ;  /* 0x00000000fffff984 */ /* 0x000fe20000000800 */
[----:B------:R1:W-:Y:S01]  /*4f30*/  @!P5 LDGSTS.E.BYPASS.LTC128B.128 [R237+0xa000], [R4.64+0x80] ;  /* 0x0a00008004eddfae */ /* 0x0003e2000b901d44 */
[C---:B------:R-:W-:Y:S02]  /*4f40*/  @!P3 LEA R46, P0, R47.reuse, R4, 0x6 ;  /* 0x000000042f2eb211 */ /* 0x040fe400078030ff */
[C-C-:B------:R-:W-:Y:S01]  /*4f50*/  @!P5 LEA.HI.X R45, R6.reuse, R243, R7.reuse, 0x1, P1 ;  /* 0x000000f3062dd211 */ /* 0x140fe200008f0c07 */
[----:B------:R1:W-:Y:S01]  /*4f60*/  @P4 STS.128 [R237+0xc000], RZ ;  /* 0x00c000ffed004388 */ /* 0x0003e20000000c00 */
[----:B------:R-:W-:Y:S02]  /*4f70*/  @!P3 LEA.HI.X R47, R47, R5, R48, 0x6, P0 ;  /* 0x000000052f2fb211 */ /* 0x000fe400000f3430 */
[C---:B------:R-:W-:Y:S01]  /*4f80*/  @!P6 LEA R8, P1, R6.reuse, R241, 0x1 ;  /* 0x000000f10608e211 */ /* 0x040fe200078208ff */
[----:B------:R-:W-:Y:S01]  /*4f90*/  @!PT LDS RZ, [RZ] ;  /* 0x00000000fffff984 */ /* 0x000fe20000000800 */
[----:B------:R-:W-:Y:S01]  /*4fa0*/  @!PT LDS RZ, [RZ] ;  /* 0x00000000fffff984 */ /* 0x000fe20000000800 */
[----:B------:R-:W-:Y:S01]  /*4fb0*/  @!PT LDS RZ, [RZ] ;  /* 0x00000000fffff984 */ /* 0x000fe20000000800 */
[----:B------:R1:W-:Y:S01]  /*4fc0*/  @!P4 LDGSTS.E.BYPASS.LTC128B.128 [R237+0xc000], [R4.64+0x100] ;  /* 0x0c00010004edcfae */ /* 0x0003e2000b901d44 */
[----:B------:R-:W-:Y:S02]  /*4fd0*/  IMAD.MOV.U32 R241, RZ, RZ, R4 ;  /* 0x000000fffff17224 */ /* 0x000fe400078e0004 */
[----:B------:R-:W-:Y:S01]  /*4fe0*/  @!P6 LEA.HI.X R9, R6, R243, R7, 0x1, P1 ;  /* 0x000000f30609e211 */ /* 0x000fe200008f0c07 */
[----:B------:R1:W-:Y:S01]  /*4ff0*/  @P6 STS.128 [R237+0xe000], RZ ;  /* 0x00e000ffed006388 */ /* 0x0003e20000000c00 */
[----:B------:R-:W-:Y:S03]  /*5000*/  IMAD.MOV.U32 R243, RZ, RZ, R5 ;  /* 0x000000fffff37224 */ /* 0x000fe600078e0005 */
        /* <DEDUP_REMOVED lines=24> */
[----:B------:R-:W0:Y:S02]  /*5190*/  LDGDEPBAR ;  /* 0x00000000000079af */ /* 0x000e240000000000 */
.L_x_29:
[----:B------:R-:W-:Y:S01]  /*51a0*/  LDSM.16.M88.4 R96, [R233] ;  /* 0x00000000e960783b */ /* 0x000fe20000000200 */
[----:B------:R-:W-:Y:S02]  /*51b0*/  @UP2 UIADD3 UR13, UP1, UR8, -0x100, URZ ;  /* 0xffffff00080d2890 */ /* 0x000fe4000ff3e03f */
[----:B------:R-:W-:Y:S01]  /*51c0*/  @UP2 UIADD3 UR10, UP0, UR10, -0x100, URZ ;  /* 0xffffff000a0a2890 */ /* 0x000fe2000ff1e03f */
[----:B------:R-:W2:Y:S01]  /*51d0*/  LDSM.16.MT88.4 R48, [R225] ;  /* 0x00000000e130783b */ /* 0x000ea20000004200 */
[----:B------:R-:W-:Y:S02]  /*51e0*/  @UP2 UIADD3.X UR11, UR7, -0x1, URZ, UP1, !UPT ;  /* 0xffffffff070b2890 */ /* 0x000fe40008ffe43f */
[----:B------:R-:W-:Y:S01]  /*51f0*/  @UP2 UIADD3.X UR9, UR9, -0x1, URZ, UP0, !UPT ;  /* 0xffffffff09092890 */ /* 0x000fe200087fe43f */
[----:B------:R-:W3:Y:S04]  /*5200*/  LDSM.16.M88.4 R92, [R233+0x800] ;  /* 0x00080000e95c783b */ /* 0x000ee80000000200 */
[----:B------:R-:W4:Y:S04]  /*5210*/  LDSM.16.MT88.4 R64, [R225+0x1000] ;  /* 0x00100000e140783b */ /* 0x000f280000004200 */
[----:B------:R-:W1:Y:S04]  /*5220*/  LDSM.16.MT88.4 R80, [R225+0x2000] ;  /* 0x00200000e150783b */ /* 0x000e680000004200 */
[----:B------:R-:W1:Y:S04]  /*5230*/  LDSM.16.MT88.4 R196, [R225+0x3000] ;  /* 0x00300000e1c4783b */ /* 0x000e680000004200 */
[----:B------:R-:W-:Y:S04]  /*5240*/  LDSM.16.M88.4 R200, [R234] ;  /* 0x00000000eac8783b */ /* 0x000fe80000000200 */
[----:B------:R-:W1:Y:S04]  /*5250*/  LDSM.16.MT88.4 R204, [R225+0x800] ;  /* 0x00080000e1cc783b */ /* 0x000e680000004200 */
[----:B------:R-:W1:Y:S04]  /*5260*/  LDSM.16.M88.4 R208, [R235] ;  /* 0x00000000ebd0783b */ /* 0x000e680000000200 */
[----:B------:R-:W1:Y:S04]  /*5270*/  LDSM.16.MT88.4 R212, [R225+0x1800] ;  /* 0x00180000e1d4783b */ /* 0x000e680000004200 */
[----:B------:R-:W1:Y:S02]  /*5280*/  LDSM.16.MT88.4 R216, [R225+0x2800] ;  /* 0x00280000e1d8783b */ /* 0x000e640000004200 */
[-C--:B-12---:R-:W-:Y:S02]  /*5290*/  HMMA.16816.F32 R4, R96, R48.reuse, RZ ;  /* 0x000000306004723c */ /* 0x086fe400000018ff */
[----:B------:R-:W1:Y:S06]  /*52a0*/  LDSM.16.MT88.4 R220, [R225+0x3800] ;  /* 0x00380000e1dc783b */ /* 0x000e6c0000004200 */
[C---:B---3--:R-:W-:Y:S08]  /*52b0*/  HMMA.16816.F32 R8, R92.reuse, R48, RZ ;  /* 0x000000305c08723c */ /* 0x048ff000000018ff */
[-C--:B------:R-:W-:Y:S08]  /*52c0*/  HMMA.16816.F32 R44, R92, R50.reuse, RZ ;  /* 0x000000325c2c723c */ /* 0x080ff000000018ff */
[C---:B------:R-:W-:Y:S08]  /*52d0*/  HMMA.16816.F32 R48, R96.reuse, R50, RZ ;  /* 0x000000326030723c */ /* 0x040ff000000018ff */
[-C--:B----4-:R-:W-:Y:S08]  /*52e0*/  HMMA.16816.F32 R52, R96, R64.reuse, RZ ;  /* 0x000000406034723c */ /* 0x090ff000000018ff */
[C---:B------:R-:W-:Y:S08]  /*52f0*/  HMMA.16816.F32 R56, R92.reuse, R64, RZ ;  /* 0x000000405c38723c */ /* 0x040ff000000018ff */
[-C--:B------:R-:W-:Y:S08]  /*5300*/  HMMA.16816.F32 R60, R92, R66.reuse, RZ ;  /* 0x000000425c3c723c */ /* 0x080ff000000018ff */
[C---:B------:R-:W-:Y:S08]  /*5310*/  HMMA.16816.F32 R64, R96.reuse, R66, RZ ;  /* 0x000000426040723c */ /* 0x040ff000000018ff */
[-C--:B------:R-:W-:Y:S08]  /*5320*/  HMMA.16816.F32 R68, R96, R80.reuse, RZ ;  /* 0x000000506044723c */ /* 0x080ff000000018ff */
[C---:B------:R-:W-:Y:S08]  /*5330*/  HMMA.16816.F32 R72, R92.reuse, R80, RZ ;  /* 0x000000505c48723c */ /* 0x040ff000000018ff */
[-C--:B------:R-:W-:Y:S08]  /*5340*/  HMMA.16816.F32 R76, R92, R82.reuse, RZ ;  /* 0x000000525c4c723c */ /* 0x080ff000000018ff */
[C---:B------:R-:W-:Y:S08]  /*5350*/  HMMA.16816.F32 R80, R96.reuse, R82, RZ ;  /* 0x000000526050723c */ /* 0x040ff000000018ff */
[-C--:B------:R-:W-:Y:S08]  /*5360*/  HMMA.16816.F32 R84, R96, R196.reuse, RZ ;  /* 0x000000c46054723c */ /* 0x080ff000000018ff */
[C---:B------:R-:W-:Y:S07]  /*5370*/  HMMA.16816.F32 R88, R92.reuse, R196, RZ ;  /* 0x000000c45c58723c */ /* 0x040fee00000018ff */
[----:B------:R-:W-:Y:S01]  /*5380*/  @P2 IADD3 R196, P0, R248, UR8, RZ ;  /* 0x00000008f8c42c10 */ /* 0x000fe2000ff1e0ff */
[-C--:B------:R-:W-:Y:S01]  /*5390*/  HMMA.16816.F32 R92, R92, R198.reuse, RZ ;  /* 0x000000c65c5c723c */ /* 0x080fe200000018ff */
[----:B------:R-:W-:Y:S03]  /*53a0*/  @UP2 UMOV UR8, UR13 ;  /* 0x0000000d00082c82 */ /* 0x000fe60008000000 */
[----:B------:R-:W-:Y:S01]  /*53b0*/  @P2 IADD3.X R197, R247, UR7, RZ, P0, !PT ;  /* 0x00000007f7c52c10 */ /* 0x000fe200087fe4ff */
[----:B------:R-:W-:Y:S03]  /*53c0*/  @UP2 UMOV UR7, UR11 ;  /* 0x0000000b00072c82 */ /* 0x000fe60008000000 */
[----:B------:R-:W-:Y:S01]  /*53d0*/  HMMA.16816.F32 R96, R96, R198, RZ ;  /* 0x000000c66060723c */ /* 0x000fe200000018ff */
[----:B------:R2:W5:Y:S04]  /*53e0*/  @P2 LDG.E R245, [R196.64+-0x100] ;  /* 0xffff0004c4f52981 */ /* 0x000568000c1e1900 */
[----:B------:R2:W5:Y:S03]  /*53f0*/  @P2 LDG.E R246, [R196.64+-0xe0] ;  /* 0xffff2004c4f62981 */ /* 0x000566000c1e1900 */
[-C--:B------:R-:W-:Y:S08]  /*5400*/  HMMA.16816.F32 R4, R200, R204.reuse, R4 ;  /* 0x000000ccc804723c */ /* 0x080ff00000001804 */
[C---:B------:R-:W-:Y:S08]  /*5410*/  HMMA.16816.F32 R8, R208.reuse, R204, R8 ;  /* 0x000000ccd008723c */ /* 0x040ff00000001808 */
[-C--:B------:R-:W-:Y:S07]  /*5420*/  HMMA.16816.F32 R44, R208, R206.reuse, R44 ;  /* 0x000000ced02c723c */ /* 0x080fee000000182c */
[----:B------:R3:W-:Y:S01]  /*5430*/  RED.E.ADD.F32.FTZ.RN.STRONG.GPU [R238.64], R4 ;  /* 0x00000004ee00798e */ /* 0x0007e2000c10e784 */
[C---:B------:R-:W-:Y:S07]  /*5440*/  HMMA.16816.F32 R48, R200.reuse, R206, R48 ;  /* 0x000000cec830723c */ /* 0x040fee0000001830 */
[----:B------:R-:W-:Y:S01]  /*5450*/  IMAD.MOV.U32 R207, RZ, RZ, c[0x0][0x22c] ;  /* 0x00008b00ffcf7624 */ /* 0x000fe200078e00ff */
[-C--:B------:R-:W-:Y:S04]  /*5460*/  HMMA.16816.F32 R52, R200, R212.reuse, R52 ;  /* 0x000000d4c834723c */ /* 0x080fe80000001834 */
[----:B------:R-:W-:Y:S04]  /*5470*/  IMAD R207, R207, c[0x0][0x1c0], RZ ;  /* 0x00007000cfcf7a24 */ /* 0x000fe800078e02ff */
[C---:B------:R-:W-:Y:S04]  /*5480*/  HMMA.16816.F32 R56, R208.reuse, R212, R56 ;  /* 0x000000d4d038723c */ /* 0x040fe80000001838 */
[C---:B------:R-:W-:Y:S02]  /*5490*/  IMAD.SHL.U32 R204, R207.reuse, 0x8, RZ ;  /* 0x00000008cfcc7824 */ /* 0x040fe400078e00ff */
[C---:B------:R-:W-:Y:S02]  /*54a0*/  IMAD.SHL.U32 R205, R207.reuse, 0x10, RZ ;  /* 0x00000010cfcd7824 */ /* 0x040fe400078e00ff */
[-C--:B------:R-:W-:Y:S04]  /*54b0*/  HMMA.16816.F32 R60, R208, R214.reuse, R60 ;  /* 0x000000d6d03c723c */ /* 0x080fe8000000183c */
[CC--:B--2---:R-:W-:Y:S01]  /*54c0*/  LEA R196, P0, R204.reuse, R238.reuse, 0x2 ;  /* 0x000000eeccc47211 */ /* 0x0c4fe200078010ff */
[----:B------:R-:W-:Y:S01]  /*54d0*/  IMAD R206, R207, 0x28, RZ ;  /* 0x00000028cfce7824 */ /* 0x000fe200078e02ff */
[CC--:B------:R-:W-:Y:S02]  /*54e0*/  LEA R198, P1, R205.reuse, R238.reuse, 0x2 ;  /* 0x000000eecdc67211 */ /* 0x0c0fe400078210ff */
[C---:B------:R-:W-:Y:S04]  /*54f0*/  HMMA.16816.F32 R64, R200.reuse, R214, R64 ;  /* 0x000000d6c840723c */ /* 0x040fe80000001840 */
[-C--:B------:R-:W-:Y:S02]  /*5500*/  LEA.HI.X.SX32 R197, R204, R239.reuse, 0x2, P0 ;  /* 0x000000efccc57211 */ /* 0x080fe400000f16ff */
[-C--:B------:R-:W-:Y:S02]  /*5510*/  LEA.HI.X.SX32 R199, R205, R239.reuse, 0x2, P1 ;  /* 0x000000efcdc77211 */ /* 0x080fe400008f16ff */
[-C--:B------:R-:W-:Y:S01]  /*5520*/  HMMA.16816.F32 R68, R200, R216.reuse, R68 ;  /* 0x000000d8c844723c */ /* 0x080fe20000001844 */
[----:B------:R2:W-:Y:S04]  /*5530*/  RED.E.ADD.F32.FTZ.RN.STRONG.GPU [R196.64], R5 ;  /* 0x00000005c400798e */ /* 0x0005e8000c10e784 */
[----:B------:R4:W-:Y:S03]  /*5540*/  RED.E.ADD.F32.FTZ.RN.STRONG.GPU [R198.64], R6 ;  /* 0x00000006c600798e */ /* 0x0009e6000c10e784 */
[C---:B------:R-:W-:Y:S08]  /*5550*/  HMMA.16816.F32 R72, R208.reuse, R216, R72 ;  /* 0x000000d8d048723c */ /* 0x040ff00000001848 */
[-C--:B------:R-:W-:Y:S08]  /*5560*/  HMMA.16816.F32 R76, R208, R218.reuse, R76 ;  /* 0x000000dad04c723c */ /* 0x080ff0000000184c */
[C---:B------:R-:W-:Y:S08]  /*5570*/  HMMA.16816.F32 R80, R200.reuse, R218, R80 ;  /* 0x000000dac850723c */ /* 0x040ff00000001850 */
[-C--:B-1----:R-:W-:Y:S08]  /*5580*/  HMMA.16816.F32 R84, R200, R220.reuse, R84 ;  /* 0x000000dcc854723c */ /* 0x082ff00000001854 */
[C---:B------:R-:W-:Y:S08]  /*5590*/  HMMA.16816.F32 R88, R208.reuse, R220, R88 ;  /* 0x000000dcd058723c */ /* 0x040ff00000001858 */
[-C--:B------:R-:W-:Y:S08]  /*55a0*/  HMMA.16816.F32 R92, R208, R222.reuse, R92 ;  /* 0x000000ded05c723c */ /* 0x080ff0000000185c */
[----:B------:R-:W-:Y:S07]  /*55b0*/  HMMA.16816.F32 R96, R200, R222, R96 ;  /* 0x000000dec860723c */ /* 0x000fee0000001860 */
[C---:B------:R-:W-:Y:S02]  /*55c0*/  IMAD R201, R207.reuse, 0x18, RZ ;  /* 0x00000018cfc97824 */ /* 0x040fe400078e02ff */
[----:B------:R-:W-:Y:S03]  /*55d0*/  IMAD.SHL.U32 R203, R207, 0x20, RZ ;  /* 0x00000020cfcb7824 */ /* 0x000fe600078e00ff */
[-C--:B---3--:R-:W-:Y:S01]  /*55e0*/  LEA R4, P0, R201, R238.reuse, 0x2 ;  /* 0x000000eec9047211 */ /* 0x088fe200078010ff */
[----:B------:R-:W-:Y:S01]  /*55f0*/  IMAD R202, R207, 0x30, RZ ;  /* 0x00000030cfca7824 */ /* 0x000fe200078e02ff */
[-C--:B------:R-:W-:Y:S02]  /*5600*/  LEA R200, P1, R203, R238.reuse, 0x2 ;  /* 0x000000eecbc87211 */ /* 0x080fe400078210ff */
[-C--:B--2---:R-:W-:Y:S02]  /*5610*/  LEA.HI.X.SX32 R5, R201, R239.reuse, 0x2, P0 ;  /* 0x000000efc9057211 */ /* 0x084fe400000f16ff */
[CC--:B----4-:R-:W-:Y:S02]  /*5620*/  LEA R198, P0, R206.reuse, R238.reuse, 0x2 ;  /* 0x000000eecec67211 */ /* 0x0d0fe400078010ff */
[-C--:B------:R-:W-:Y:S01]  /*5630*/  LEA.HI.X.SX32 R201, R203, R239.reuse, 0x2, P1 ;  /* 0x000000efcbc97211 */ /* 0x080fe200008f16ff */
[----:B------:R1:W-:Y:S01]  /*5640*/  RED.E.ADD.F32.FTZ.RN.STRONG.GPU [R4.64], R7 ;  /* 0x000000070400798e */ /* 0x0003e2000c10e784 */
[-C--:B------:R-:W-:Y:S03]  /*5650*/  LEA.HI.X.SX32 R199, R206, R239.reuse, 0x2, P0 ;  /* 0x000000efcec77211 */ /* 0x080fe600000f16ff */
[----:B------:R-:W-:Y:S04]  /*5660*/  RED.E.ADD.F32.FTZ.RN.STRONG.GPU [R200.64], R8 ;  /* 0x00000008c800798e */ /* 0x000fe8000c10e784 */
[----:B------:R2:W-:Y:S01]  /*5670*/  RED.E.ADD.F32.FTZ.RN.STRONG.GPU [R198.64], R9 ;  /* 0x00000009c600798e */ /* 0x0005e2000c10e784 */
[CC--:B-1----:R-:W-:Y:S01]  /*5680*/  LEA R4, P1, R202.reuse, R238.reuse, 0x2 ;  /* 0x000000eeca047211 */ /* 0x0c2fe200078210ff */
[----:B------:R-:W-:Y:S03]  /*5690*/  IMAD R7, R207, 0x38, RZ ;  /* 0x00000038cf077824 */ /* 0x000fe600078e02ff */
[-C--:B------:R-:W-:Y:S02]  /*56a0*/  LEA.HI.X.SX32 R5, R202, R239.reuse, 0x2, P1 ;  /* 0x000000efca057211 */ /* 0x080fe400008f16ff */
[-C--:B------:R-:W-:Y:S02]  /*56b0*/  LEA R6, P0, R7, R238.reuse, 0x2 ;  /* 0x000000ee07067211 */ /* 0x080fe400078010ff */
[----:B--2---:R-:W-:Y:S01]  /*56c0*/  IADD3 R9, R205, 0x20, RZ ;  /* 0x00000020cd097810 */ /* 0x004fe20007ffe0ff */
[----:B------:R1:W-:Y:S01]  /*56d0*/  RED.E.ADD.F32.FTZ.RN.STRONG.GPU [R4.64], R10 ;  /* 0x0000000a0400798e */ /* 0x0003e2000c10e784 */
[-C--:B------:R-:W-:Y:S02]  /*56e0*/  LEA.HI.X.SX32 R7, R7, R239.reuse, 0x2, P0 ;  /* 0x000000ef07077211 */ /* 0x080fe400000f16ff */
[CC--:B------:R-:W-:Y:S03]  /*56f0*/  LEA R8, P0, R9.reuse, R238.reuse, 0x2 ;  /* 0x000000ee09087211 */ /* 0x0c0fe600078010ff */
[----:B------:R2:W-:Y:S04]  /*5700*/  RED.E.ADD.F32.FTZ.RN.STRONG.GPU [R6.64], R11 ;  /* 0x0000000b0600798e */ /* 0x0005e8000c10e784 */
[----:B------:R3:W-:Y:S04]  /*5710*/  RED.E.ADD.F32.FTZ.RN.STRONG.GPU [R238.64+0x80], R48 ;  /* 0x00008030ee00798e */ /* 0x0007e8000c10e784 */
[----:B------:R4:W-:Y:S01]  /*5720*/  RED.E.ADD.F32.FTZ.RN.STRONG.GPU [R196.64+0x80], R49 ;  /* 0x00008031c400798e */ /* 0x0009e2000c10e784 */
[----:B-1----:R-:W-:Y:S01]  /*5730*/  IMAD.IADD R4, R204, 0x1, R9 ;  /* 0x00000001cc047824 */ /* 0x002fe200078e0209 */
[-C--:B------:R-:W-:Y:S04]  /*5740*/  LEA.HI.X.SX32 R9, R9, R239.reuse, 0x2, P0 ;  /* 0x000000ef09097211 */ /* 0x080fe800000f16ff */
[-C--:B------:R-:W-:Y:S01]  /*5750*/  LEA R198, P0, R4, R238.reuse, 0x2 ;  /* 0x000000ee04c67211 */ /* 0x080fe200078010ff */
[----:B------:R1:W-:Y:S01]  /*5760*/  RED.E.ADD.F32.FTZ.RN.STRONG.GPU [R8.64], R50 ;  /* 0x000000320800798e */ /* 0x0003e2000c10e784 */
[----:B--2---:R-:W-:Y:S02]  /*5770*/  IMAD.IADD R6, R204, 0x1, R4 ;  /* 0x00000001cc067824 */ /* 0x004fe400078e0204 */
[-C--:B------:R-:W-:Y:S02]  /*5780*/  LEA.HI.X.SX32 R199, R4, R239.reuse, 0x2, P0 ;  /* 0x000000ef04c77211 */ /* 0x080fe400000f16ff */
[----:B------:R-:W-:Y:S01]  /*5790*/  IMAD.IADD R5, R204, 0x1, R6 ;  /* 0x00000001cc057824 */ /* 0x000fe200078e0206 */
[-C--:B------:R-:W-:Y:S02]  /*57a0*/  LEA R10, P1, R6, R238.reuse, 0x2 ;  /* 0x000000ee060a7211 */ /* 0x080fe400078210ff */
[----:B------:R-:W-:Y:S01]  /*57b0*/  RED.E.ADD.F32.FTZ.RN.STRONG.GPU [R198.64], R51 ;  /* 0x00000033c600798e */ /* 0x000fe2000c10e784 */
[----:B------:R-:W-:Y:S01]  /*57c0*/  IMAD.IADD R4, R204, 0x1, R5 ;  /* 0x00000001cc047824 */ /* 0x000fe200078e0205 */
[CC--:B---3--:R-:W-:Y:S02]  /*57d0*/  LEA R48, P0, R5.reuse, R238.reuse, 0x2 ;  /* 0x000000ee05307211 */ /* 0x0c8fe400078010ff */
[-C--:B------:R-:W-:Y:S02]  /*57e0*/  LEA.HI.X.SX32 R11, R6, R239.reuse, 0x2, P1 ;  /* 0x000000ef060b7211 */ /* 0x080fe400008f16ff */
[-C--:B----4-:R-:W-:Y:S01]  /*57f0*/  LEA.HI.X.SX32 R49, R5, R239.reuse, 0x2, P0 ;  /* 0x000000ef05317211 */ /* 0x090fe200000f16ff */
[----:B------:R-:W-:Y:S02]  /*5800*/  IMAD.IADD R5, R204, 0x1, R4 ;  /* 0x00000001cc057824 */ /* 0x000fe400078e0204 */
[----:B------:R2:W-:Y:S04]  /*5810*/  RED.E.ADD.F32.FTZ.RN.STRONG.GPU [R10.64], R44 ;  /* 0x0000002c0a00798e */ /* 0x0005e8000c10e784 */
[----:B------:R-:W-:Y:S01]  /*5820*/  RED.E.ADD.F32.FTZ.RN.STRONG.GPU [R48.64], R45 ;  /* 0x0000002d3000798e */ /* 0x000fe2000c10e784 */
[CC--:B-1----:R-:W-:Y:S04]  /*5830*/  LEA R8, P0, R4.reuse, R238.reuse, 0x2 ;  /* 0x000000ee04087211 */ /* 0x0c2fe800078010ff */
[-C--:B------:R-:W-:Y:S02]  /*5840*/  LEA.HI.X.SX32 R9, R4, R239.reuse, 0x2, P0 ;  /* 0x000000ef04097211 */ /* 0x080fe400000f16ff */
[CC--:B------:R-:W-:Y:S03]  /*5850*/  LEA R6, P0, R5.reuse, R238.reuse, 0x2 ;  /* 0x000000ee05067211 */ /* 0x0c0fe600078010ff */
[----:B------:R1:W-:Y:S01]  /*5860*/  RED.E.ADD.F32.FTZ.RN.STRONG.GPU [R8.64], R46 ;  /* 0x0000002e0800798e */ /* 0x0003e2000c10e784 */
[-C--:B------:R-:W-:Y:S05]  /*5870*/  LEA.HI.X.SX32 R7, R5, R239.reuse, 0x2, P0 ;  /* 0x000000ef05077211 */ /* 0x080fea00000f16ff */
[----:B------:R3:W-:Y:S01]  /*5880*/  RED.E.ADD.F32.FTZ.RN.STRONG.GPU [R6.64], R47 ;  /* 0x0000002f0600798e */ /* 0x0007e2000c10e784 */
[----:B--2---:R-:W-:Y:S03]  /*5890*/  IADD3 R10, R205, 0x40, RZ ;  /* 0x00000040cd0a7810 */ /* 0x004fe60007ffe0ff */
[----:B------:R-:W-:Y:S02]  /*58a0*/  RED.E.ADD.F32.FTZ.RN.STRONG.GPU [R238.64+0x100], R52 ;  /* 0x00010034ee00798e */ /* 0x000fe4000c10e784 */
[----:B------:R-:W-:Y:S02]  /*58b0*/  IMAD.IADD R4, R204, 0x1, R10 ;  /* 0x00000001cc047824 */ /* 0x000fe400078e020a */
[----:B------:R-:W-:Y:S01]  /*58c0*/  RED.E.ADD.F32.FTZ.RN.STRONG.GPU [R196.64+0x100], R53 ;  /* 0x00010035c400798e */ /* 0x000fe2000c10e784 */
[CC--:B-1----:R-:W-:Y:S04]  /*58d0*/  LEA R8, P0, R10.reuse, R238.reuse, 0x2 ;  /* 0x000000ee0a087211 */ /* 0x0c2fe800078010ff */
[-C--:B------:R-:W-:Y:S01]  /*58e0*/  LEA.HI.X.SX32 R9, R10, R239.reuse, 0x2, P0 ;  /* 0x000000ef0a097211 */ /* 0x080fe200000f16ff */
[----:B---3--:R-:W-:Y:S01]  /*58f0*/  IMAD.IADD R6, R204, 0x1, R4 ;  /* 0x00000001cc067824 */ /* 0x008fe200078e0204 */
[-C--:B------:R-:W-:Y:S03]  /*5900*/  LEA R46, P0, R4, R238.reuse, 0x2 ;  /* 0x000000ee042e7211 */ /* 0x080fe600078010ff */
[----:B------:R1:W-:Y:S01]  /*5910*/  RED.E.ADD.F32.FTZ.RN.STRONG.GPU [R8.64], R54 ;  /* 0x000000360800798e */ /* 0x0003e2000c10e784 */
[----:B------:R-:W-:Y:S01]  /*5920*/  IMAD.IADD R5, R204, 0x1, R6 ;  /* 0x00000001cc057824 */ /* 0x000fe200078e0206 */
[-C--:B------:R-:W-:Y:S02]  /*5930*/  LEA.HI.X.SX32 R47, R4, R239.reuse, 0x2, P0 ;  /* 0x000000ef042f7211 */ /* 0x080fe400000f16ff */
[-C--:B------:R-:W-:Y:S01]  /*5940*/  LEA R10, P1, R6, R238.reuse, 0x2 ;  /* 0x000000ee060a7211 */ /* 0x080fe200078210ff */
[----:B------:R-:W-:Y:S01]  /*5950*/  IMAD.IADD R4, R204, 0x1, R5 ;  /* 0x00000001cc047824 */ /* 0x000fe200078e0205 */
[CC--:B------:R-:W-:Y:S01]  /*5960*/  LEA R44, P0, R5.reuse, R238.reuse, 0x2 ;  /* 0x000000ee052c7211 */ /* 0x0c0fe200078010ff */
[----:B------:R-:W-:Y:S01]  /*5970*/  RED.E.ADD.F32.FTZ.RN.STRONG.GPU [R46.64], R55 ;  /* 0x000000372e00798e */ /* 0x000fe2000c10e784 */
[-C--:B------:R-:W-:Y:S02]  /*5980*/  LEA.HI.X.SX32 R11, R6, R239.reuse, 0x2, P1 ;  /* 0x000000ef060b7211 */ /* 0x080fe400008f16ff */
[-C--:B------:R-:W-:Y:S01]  /*5990*/  LEA.HI.X.SX32 R45, R5, R239.reuse, 0x2, P0 ;  /* 0x000000ef052d7211 */ /* 0x080fe200000f16ff */
[----:B------:R-:W-:Y:S01]  /*59a0*/  IMAD.IADD R5, R204, 0x1, R4 ;  /* 0x00000001cc057824 */ /* 0x000fe200078e0204 */
[----:B------:R-:W-:Y:S04]  /*59b0*/  LDSM.16.MT88.4 R52, [R226+0x14400] ;  /* 0x01440000e234783b */ /* 0x000fe80000004200 */
        /* <DEDUP_REMOVED lines=11> */
[----:B------:R-:W-:Y:S04]  /*5a70*/  RED.E.ADD.F32.FTZ.RN.STRONG.GPU [R196.64+0x180], R65 ;  /* 0x00018041c400798e */ /* 0x000fe8000c10e784 */
[----:B------:R-:W-:Y:S01]  /*5a80*/  LDSM.16.MT88.4 R56, [R0+0x800] ;  /* 0x000800000038783b */ /* 0x000fe20000004200 */
        /* <DEDUP_REMOVED lines=41> */
[----:B------:R-:W-:Y:S02]  /*5d20*/  IMAD.IADD R5, R204, 0x1, R4 ;  /* 0x00000001cc057824 */ /* 0x000fe400078e0204 */
[----:B------:R2:W-:Y:S04]  /*5d30*/  RED.E.ADD.F32.FTZ.RN.STRONG.GPU [R10.64], R72 ;  /* 0x000000480a00798e */ /* 0x0005e8000c10e784 */
[----:B------:R-:W-:Y:S01]  /*5d40*/  RED.E.ADD.F32.FTZ.RN.STRONG.GPU [R44.64], R73 ;  /* 0x000000492c00798e */ /* 0x000fe2000c10e784 */
[CC--:B-1----:R-:W-:Y:S04]  /*5d50*/  LEA R8, P0, R4.reuse, R238.reuse, 0x2 ;  /* 0x000000ee04087211 */ /* 0x0c2fe800078010ff */
[-C--:B------:R-:W-:Y:S02]  /*5d60*/  LEA.HI.X.SX32 R9, R4, R239.reuse, 0x2, P0 ;  /* 0x000000ef04097211 */ /* 0x080fe400000f16ff */
[CC--:B------:R-:W-:Y:S03]  /*5d70*/  LEA R6, P0, R5.reuse, R238.reuse, 0x2 ;  /* 0x000000ee05067211 */ /* 0x0c0fe600078010ff */
[----:B------:R1:W-:Y:S01]  /*5d80*/  RED.E.ADD.F32.FTZ.RN.STRONG.GPU [R8.64], R74 ;  /* 0x0000004a0800798e */ /* 0x0003e2000c10e784 */
[-C--:B------:R-:W-:Y:S02]  /*5d90*/  LEA.HI.X.SX32 R7, R5, R239.reuse, 0x2, P0 ;  /* 0x000000ef05077211 */ /* 0x080fe400000f16ff */
[----:B--2---:R-:W-:Y:S03]  /*5da0*/  IADD3 R10, R205, 0xa0, RZ ;  /* 0x000000a0cd0a7810 */ /* 0x004fe60007ffe0ff */
[----:B------:R2:W-:Y:S02]  /*5db0*/  RED.E.ADD.F32.FTZ.RN.STRONG.GPU [R6.64], R75 ;  /* 0x0000004b0600798e */ /* 0x0005e4000c10e784 */
[----:B------:R-:W-:Y:S02]  /*5dc0*/  IMAD.IADD R4, R204, 0x1, R10 ;  /* 0x00000001cc047824 */ /* 0x000fe400078e020a */
[----:B------:R-:W-:Y:S04]  /*5dd0*/  RED.E.ADD.F32.FTZ.RN.STRONG.GPU [R238.64+0x280], R80 ;  /* 0x00028050ee00798e */ /* 0x000fe8000c10e784 */
[----:B------:R-:W-:Y:S01]  /*5de0*/  RED.E.ADD.F32.FTZ.RN.STRONG.GPU [R196.64+0x280], R81 ;  /* 0x00028051c400798e */ /* 0x000fe2000c10e784 */
[CC--:B-1----:R-:W-:Y:S04]  /*5df0*/  LEA R8, P0, R10.reuse, R238.reuse, 0x2 ;  /* 0x000000ee0a087211 */ /* 0x0c2fe800078010ff */
[-C--:B------:R-:W-:Y:S01]  /*5e00*/  LEA.HI.X.SX32 R9, R10, R239.reuse, 0x2, P0 ;  /* 0x000000ef0a097211 */ /* 0x080fe200000f16ff */
[----:B--2---:R-:W-:Y:S01]  /*5e10*/  IMAD.IADD R6, R204, 0x1, R4 ;  /* 0x00000001cc067824 */ /* 0x004fe200078e0204 */
        /* <DEDUP_REMOVED lines=29> */
[-C--:B------:R-:W-:Y:S03]  /*5ff0*/  LEA.HI.X.SX32 R45, R4, R239.reuse, 0x2, P0 ;  /* 0x000000ef042d7211 */ /* 0x080fe600000f16ff */
[C---:B------:R-:W-:Y:S01]  /*6000*/  IMAD.IADD R4, R204.reuse, 0x1, R5 ;  /* 0x00000001cc047824 */ /* 0x040fe200078e0205 */
[CC--:B------:R-:W-:Y:S01]  /*6010*/  LEA R10, P0, R5.reuse, R238.reuse, 0x2 ;  /* 0x000000ee050a7211 */ /* 0x0c0fe200078010ff */
[----:B------:R-:W-:Y:S03]  /*6020*/  RED.E.ADD.F32.FTZ.RN.STRONG.GPU [R44.64], R87 ;  /* 0x000000572c00798e */ /* 0x000fe6000c10e784 */
[-C--:B------:R-:W-:Y:S01]  /*6030*/  LEA.HI.X.SX32 R11, R5, R239.reuse, 0x2, P0 ;  /* 0x000000ef050b7211 */ /* 0x080fe200000f16ff */
[----:B------:R-:W-:Y:S01]  /*6040*/  IMAD.IADD R5, R204, 0x1, R4 ;  /* 0x00000001cc057824 */ /* 0x000fe200078e0204 */
[CC--:B-1----:R-:W-:Y:S04]  /*6050*/  LEA R8, P1, R6.reuse, R238.reuse, 0x2 ;  /* 0x000000ee06087211 */ /* 0x0c2fe800078210ff */
[-C--:B------:R-:W-:Y:S02]  /*6060*/  LEA.HI.X.SX32 R9, R6, R239.reuse, 0x2, P1 ;  /* 0x000000ef06097211 */ /* 0x080fe400008f16ff */
[CC--:B------:R-:W-:Y:S03]  /*6070*/  LEA R6, P0, R4.reuse, R238.reuse, 0x2 ;  /* 0x000000ee04067211 */ /* 0x0c0fe600078010ff */
[----:B------:R1:W-:Y:S01]  /*6080*/  RED.E.ADD.F32.FTZ.RN.STRONG.GPU [R8.64], R88 ;  /* 0x000000580800798e */ /* 0x0003e2000c10e784 */
[-C--:B------:R-:W-:Y:S02]  /*6090*/  LEA.HI.X.SX32 R7, R4, R239.reuse, 0x2, P0 ;  /* 0x000000ef04077211 */ /* 0x080fe400000f16ff */
[----:B------:R-:W-:Y:S01]  /*60a0*/  IADD3 R4, R205, 0xe0, RZ ;  /* 0x000000e0cd047810 */ /* 0x000fe20007ffe0ff */
[----:B------:R-:W-:Y:S04]  /*60b0*/  RED.E.ADD.F32.FTZ.RN.STRONG.GPU [R10.64], R89 ;  /* 0x000000590a00798e */ /* 0x000fe8000c10e784 */
[----:B------:R2:W-:Y:S01]  /*60c0*/  RED.E.ADD.F32.FTZ.RN.STRONG.GPU [R6.64], R90 ;  /* 0x0000005a0600798e */ /* 0x0005e2000c10e784 */
[CC--:B-1----:R-:W-:Y:S04]  /*60d0*/  LEA R8, P0, R5.reuse, R238.reuse, 0x2 ;  /* 0x000000ee05087211 */ /* 0x0c2fe800078010ff */
[-C--:B------:R-:W-:Y:S02]  /*60e0*/  LEA.HI.X.SX32 R9, R5, R239.reuse, 0x2, P0 ;  /* 0x000000ef05097211 */ /* 0x080fe400000f16ff */
[-C--:B------:R-:W-:Y:S01]  /*60f0*/  LEA R48, P0, R4, R238.reuse, 0x2 ;  /* 0x000000ee04307211 */ /* 0x080fe200078010ff */
[----:B--2---:R-:W-:Y:S02]  /*6100*/  IMAD.IADD R6, R204, 0x1, R4 ;  /* 0x00000001cc067824 */ /* 0x004fe400078e0204 */
[----:B------:R1:W-:Y:S01]  /*6110*/  RED.E.ADD.F32.FTZ.RN.STRONG.GPU [R8.64], R91 ;  /* 0x0000005b0800798e */ /* 0x0003e2000c10e784 */
[-C--:B------:R-:W-:Y:S03]  /*6120*/  LEA.HI.X.SX32 R49, R4, R239.reuse, 0x2, P0 ;  /* 0x000000ef04317211 */ /* 0x080fe600000f16ff */
[----:B------:R-:W-:Y:S01]  /*6130*/  RED.E.ADD.F32.FTZ.RN.STRONG.GPU [R238.64+0x380], R96 ;  /* 0x00038060ee00798e */ /* 0x000fe2000c10e784 */
[CC--:B------:R-:W-:Y:S03]  /*6140*/  LEA R46, P0, R6.reuse, R238.reuse, 0x2 ;  /* 0x000000ee062e7211 */ /* 0x0c0fe600078010ff */
[----:B------:R-:W-:Y:S01]  /*6150*/  RED.E.ADD.F32.FTZ.RN.STRONG.GPU [R196.64+0x380], R97 ;  /* 0x00038061c400798e */ /* 0x000fe2000c10e784 */
[-C--:B------:R-:W-:Y:S03]  /*6160*/  LEA.HI.X.SX32 R47, R6, R239.reuse, 0x2, P0 ;  /* 0x000000ef062f7211 */ /* 0x080fe600000f16ff */
[----:B------:R-:W-:Y:S04]  /*6170*/  RED.E.ADD.F32.FTZ.RN.STRONG.GPU [R48.64], R98 ;  /* 0x000000623000798e */ /* 0x000fe8000c10e784 */
[----:B------:R-:W-:Y:S04]  /*6180*/  RED.E.ADD.F32.FTZ.RN.STRONG.GPU [R46.64], R99 ;  /* 0x000000632e00798e */ /* 0x000fe8000c10e784 */
[----:B------:R-:W-:Y:S01]  /*6190*/  LDSM.16.MT88.4 R48, [R0+0x4000] ;  /* 0x004000000030783b */ /* 0x000fe20000004200 */
[C---:B-1----:R-:W-:Y:S04]  /*61a0*/  IMAD.IADD R8, R204.reuse, 0x1, R6 ;  /* 0x00000001cc087824 */ /* 0x042fe800078e0206 */
[----:B------:R-:W-:Y:S01]  /*61b0*/  IMAD.IADD R5, R204, 0x1, R8 ;  /* 0x00000001cc057824 */ /* 0x000fe200078e0208 */
[-C--:B------:R-:W-:Y:S03]  /*61c0*/  LEA R44, P1, R8, R238.reuse, 0x2 ;  /* 0x000000ee082c7211 */ /* 0x080fe600078210ff */
[----:B------:R-:W-:Y:S01]  /*61d0*/  IMAD.IADD R4, R204, 0x1, R5 ;  /* 0x00000001cc047824 */ /* 0x000fe200078e0205 */
[CC--:B------:R-:W-:Y:S02]  /*61e0*/  LEA R10, P0, R5.reuse, R238.reuse, 0x2 ;  /* 0x000000ee050a7211 */ /* 0x0c0fe400078010ff */
[-C--:B------:R-:W-:Y:S01]  /*61f0*/  LEA.HI.X.SX32 R45, R8, R239.reuse, 0x2, P1 ;  /* 0x000000ef082d7211 */ /* 0x080fe200008f16ff */
[----:B------:R-:W-:Y:S01]  /*6200*/  IMAD.IADD R7, R204, 0x1, R4 ;  /* 0x00000001cc077824 */ /* 0x000fe200078e0204 */
[-C--:B------:R-:W-:Y:S02]  /*6210*/  LEA.HI.X.SX32 R11, R5, R239.reuse, 0x2, P0 ;  /* 0x000000ef050b7211 */ /* 0x080fe400000f16ff */
[CC--:B------:R-:W-:Y:S01]  /*6220*/  LEA R8, P1, R4.reuse, R238.reuse, 0x2 ;  /* 0x000000ee04087211 */ /* 0x0c0fe200078210ff */
[----:B------:R-:W-:Y:S01]  /*6230*/  RED.E.ADD.F32.FTZ.RN.STRONG.GPU [R44.64], R92 ;  /* 0x0000005c2c00798e */ /* 0x000fe2000c10e784 */
[C---:B------:R-:W-:Y:S02]  /*6240*/  LEA R6, P0, R7.reuse, R238, 0x2 ;  /* 0x000000ee07067211 */ /* 0x040fe400078010ff */
[-C--:B------:R-:W-:Y:S01]  /*6250*/  LEA.HI.X.SX32 R9, R4, R239.reuse, 0x2, P1 ;  /* 0x000000ef04097211 */ /* 0x080fe200008f16ff */
[----:B------:R-:W-:Y:S01]  /*6260*/  RED.E.ADD.F32.FTZ.RN.STRONG.GPU [R10.64], R93 ;  /* 0x0000005d0a00798e */ /* 0x000fe2000c10e784 */
[----:B------:R-:W-:Y:S03]  /*6270*/  LEA.HI.X.SX32 R7, R7, R239, 0x2, P0 ;  /* 0x000000ef07077211 */ /* 0x000fe600000f16ff */
[----:B------:R-:W-:Y:S04]  /*6280*/  RED.E.ADD.F32.FTZ.RN.STRONG.GPU [R8.64], R94 ;  /* 0x0000005e0800798e */ /* 0x000fe8000c10e784 */
[----:B------:R-:W-:Y:S04]  /*6290*/  LDSM.16.MT88.4 R8, [R0] ;  /* 0x000000000008783b */ /* 0x000fe80000004200 */
[----:B------:R-:W-:Y:S04]  /*62a0*/  RED.E.ADD.F32.FTZ.RN.STRONG.GPU [R6.64], R95 ;  /* 0x0000005f0600798e */ /* 0x000fe8000c10e784 */
[----:B------:R-:W1:Y:S04]  /*62b0*/  LDSM.16.MT88.4 R4, [R226+0x14000] ;  /* 0x01400000e204783b */ /* 0x000e680000004200 */
[----:B------:R-:W2:Y:S01]  /*62c0*/  LDSM.16.MT88.4 R44, [R224+0x14000] ;  /* 0x01400000e02c783b */ /* 0x000ea20000004200 */
[-C--:B-1----:R-:W-:Y:S08]  /*62d0*/  HMMA.16816.F32 R100, R4, R8.reuse, R100 ;  /* 0x000000080464723c */ /* 0x082ff00000001864 */
[C---:B--2---:R-:W-:Y:S08]  /*62e0*/  HMMA.16816.F32 R104, R44.reuse, R8, R104 ;  /* 0x000000082c68723c */ /* 0x044ff00000001868 */
        /* <DEDUP_REMOVED lines=8> */
[----:B------:R-:W1:Y:S04]  /*6370*/  LDSM.16.MT88.4 R4, [R226+0x14800] ;  /* 0x01480000e204783b */ /* 0x000e680000004200 */
[----:B------:R-:W2:Y:S03]  /*6380*/  LDSM.16.MT88.4 R48, [R0+0x5000] ;  /* 0x005000000030783b */ /* 0x000ea60000004200 */
[-C--:B------:R-:W-:Y:S08]  /*6390*/  HMMA.16816.F32 R100, R52, R56.reuse, R100 ;  /* 0x000000383464723c */ /* 0x080ff00000001864 */
        /* <DEDUP_REMOVED lines=9> */
[----:B------:R-:W3:Y:S04]  /*6430*/  LDSM.16.MT88.4 R52, [R226+0x14c00] ;  /* 0x014c0000e234783b */ /* 0x000ee80000004200 */
[----:B------:R-:W4:Y:S03]  /*6440*/  LDSM.16.MT88.4 R64, [R0+0x5800] ;  /* 0x005800000040783b */ /* 0x000f260000004200 */
[-C--:B-1----:R-:W-:Y:S08]  /*6450*/  HMMA.16816.F32 R100, R4, R8.reuse, R100 ;  /* 0x000000080464723c */ /* 0x082ff00000001864 */
        /* <DEDUP_REMOVED lines=16> */
[----:B------:R-:W-:Y:S01]  /*6560*/  BAR.SYNC.DEFER_BLOCKING 0x0 ;  /* 0x0000000000007b1d */ /* 0x000fe20000010000 */
[----:B------:R-:W-:Y:S02]  /*6570*/  IMAD.MOV.U32 R47, RZ, RZ, c[0x0][0x190] ;  /* 0x00006400ff2f7624 */ /* 0x000fe400078e00ff */
[----:B------:R-:W-:Y:S02]  /*6580*/  IMAD.MOV.U32 R4, RZ, RZ, R240 ;  /* 0x000000ffff047224 */ /* 0x000fe400078e00f0 */
[----:B------:R-:W-:Y:S02]  /*6590*/  IMAD.U32 R7, R47, -0x40, RZ ;  /* 0xffffffc02f077824 */ /* 0x000fe400078e00ff */
[----:B------:R-:W-:Y:S02]  /*65a0*/  IMAD.MOV.U32 R5, RZ, RZ, R242 ;  /* 0x000000ffff057224 */ /* 0x000fe400078e00f2 */
[----:B------:R-:W-:Y:S01]  /*65b0*/  IMAD.MOV.U32 R48, RZ, RZ, c[0x0][0x194] ;  /* 0x00006500ff307624 */ /* 0x000fe200078e00ff */
[C---:B------:R-:W-:Y:S02]  /*65c0*/  LEA R4, P0, R7.reuse, R4, 0x1 ;  /* 0x0000000407047211 */ /* 0x040fe400078008ff */
[----:B------:R-:W-:Y:S02]  /*65d0*/  SHF.R.S32.HI R8, RZ, 0x1f, R7 ;  /* 0x0000001fff087819 */ /* 0x000fe40000011407 */
[----:B------:R-:W-:Y:S02]  /*65e0*/  LEA.HI.X.SX32 R5, R7, R5, 0x1, P0 ;  /* 0x0000000507057211 */ /* 0x000fe400000f0eff */
[C---:B------:R-:W-:Y:S04]  /*65f0*/  LEA R6, P1, R47.reuse, R7, 0x5 ;  /* 0x000000072f067211 */ /* 0x040fe800078228ff */
[CC--:B------:R-:W-:Y:S02]  /*6600*/  @!P5 LEA R44, P0, R6.reuse, R240.reuse, 0x1 ;  /* 0x000000f0062cd211 */ /* 0x0c0fe400078008ff */
[C---:B------:R-:W-:Y:S01]  /*6610*/  @!P4 LEA R10, P2, R6.reuse, R240, 0x1 ;  /* 0x000000f0060ac211 */ /* 0x040fe200078408ff */
[----:B------:R1:W-:Y:S01]  /*6620*/  @P3 STS.128 [R237], RZ ;  /* 0x000000ffed003388 */ /* 0x0003e20000000c00 */
[C---:B------:R-:W-:Y:S02]  /*6630*/  LEA.HI.X R7, R47.reuse, R8, R48, 0x5, P1 ;  /* 0x000000082f077211 */ /* 0x040fe400008f2c30 */
[C---:B------:R-:W-:Y:S01]  /*6640*/  @!P6 LEA R8, P1, R6.reuse, R240, 0x1 ;  /* 0x000000f00608e211 */ /* 0x040fe200078208ff */
[----:B------:R-:W-:Y:S01]  /*6650*/  @!PT LDS RZ, [RZ] ;  /* 0x00000000fffff984 */ /* 0x000fe20000000800 */
[----:B------:R-:W-:Y:S01]  /*6660*/  @!PT LDS RZ, [RZ] ;  /* 0x00000000fffff984 */ /* 0x000fe20000000800 */
[----:B------:R-:W-:Y:S01]  /*6670*/  @!PT LDS RZ, [RZ] ;  /* 0x00000000fffff984 */ /* 0x000fe20000000800 */
[----:B------:R1:W-:Y:S01]  /*6680*/  @!P3 LDGSTS.E.BYPASS.LTC128B.128 [R237], [R4.64] ;  /* 0x0000000004edbfae */ /* 0x0003e2000b901d44 */
[C-C-:B------:R-:W-:Y:S01]  /*6690*/  @!P5 LEA.HI.X R45, R6.reuse, R242, R7.reuse, 0x1, P0 ;  /* 0x000000f2062dd211 */ /* 0x140fe200000f0c07 */
[----:B------:R-:W-:Y:S01]  /*66a0*/  IMAD.MOV.U32 R240, RZ, RZ, R4 ;  /* 0x000000fffff07224 */ /* 0x000fe200078e0004 */
[C---:B------:R-:W-:Y:S01]  /*66b0*/  @!P3 LEA R46, P0, R47.reuse, R4, 0x6 ;  /* 0x000000042f2eb211 */ /* 0x040fe200078030ff */
[----:B------:R1:W-:Y:S01]  /*66c0*/  @P5 STS.128 [R237+0x2000], RZ ;  /* 0x002000ffed005388 */ /* 0x0003e20000000c00 */
[CCC-:B------:R-:W-:Y:S02]  /*66d0*/  @!P4 LEA.HI.X R11, R6.reuse, R242.reuse, R7.reuse, 0x1, P2 ;  /* 0x000000f2060bc211 */ /* 0x1c0fe400010f0c07 */
[----:B------:R-:W-:Y:S01]  /*66e0*/  @!P3 LEA.HI.X R47, R47, R5, R48, 0x6, P0 ;  /* 0x000000052f2fb211 */ /* 0x000fe200000f3430 */
[----:B------:R-:W-:Y:S01]  /*66f0*/  @!PT LDS RZ, [RZ] ;  /* 0x00000000fffff984 */ /* 0x000fe20000000800 */
[----:B------:R-:W-:Y:S01]  /*6700*/  @!PT LDS RZ, [RZ] ;  /* 0x00000000fffff984 */ /* 0x000fe20000000800 */
[----:B------:R-:W-:Y:S01]  /*6710*/  @!PT LDS RZ, [RZ] ;  /* 0x00000000fffff984 */ /* 0x000fe20000000800 */
[----:B------:R1:W-:Y:S01]  /*6720*/  @!P5 LDGSTS.E.BYPASS.LTC128B.128 [R237+0x2000], [R4.64+0x80] ;  /* 0x0200008004eddfae */ /* 0x0003e2000b901d44 */
[----:B------:R-:W-:Y:S01]  /*6730*/  @!P6 LEA.HI.X R9, R6, R242, R7, 0x1, P1 ;  /* 0x000000f20609e211 */ /* 0x000fe200008f0c07 */
[----:B------:R-:W-:Y:S02]  /*6740*/  IMAD.MOV.U32 R242, RZ, RZ, R5 ;  /* 0x000000fffff27224 */ /* 0x000fe400078e0005 */
        /* <DEDUP_REMOVED lines=31> */
.L_x_30:
[----:B------:R-:W-:Y:S02]  /*6940*/  UISETP.GT.AND UP0, UPT, UR6, UR12, UPT ;  /* 0x0000000c0600728c */ /* 0x000fe4000bf04270 */
[----:B------:R-:W-:Y:S04]  /*6950*/  UIADD3 UR6, UR6, -0x1, URZ ;  /* 0xffffffff06067890 */ /* 0x000fe8000fffe03f */
[----:B------:R-:W-:Y:S11]  /*6960*/  PLOP3.LUT P0, PT, PT, PT, UP0, 0x80, 0x0 ;  /* 0x000000000000781c */ /* 0x000ff60003f0f008 */
[----:B------:R-:W-:Y:S02]  /*6970*/  @!UPT UIADD3 URZ, URZ, URZ, URZ ;  /* 0x0000003f3f3ff290 */ /* 0x000fe4000fffe03f */
[----:B------:R-:W-:-:S05]  /*6980*/  @P0 BRA `(.L_x_31) ;  /* 0xffffd2e000000947 */ /* 0x000fca000383ffff */
[----:B------:R-:W2:Y:S01]  /*6990*/  LDL R48, [R1] ;  /* 0x0000000001307983 */ /* 0x000ea20000100800 */
[----:B-1----:R-:W-:Y:S01]  /*69a0*/  F2FP.PACK_AB R47, R13, R12 ;  /* 0x0000000c0d2f723e */ /* 0x002fe200000000ff */
[----:B------:R-:W-:Y:S01]  /*69b0*/  FMUL.FTZ R100, R100, c[0x0][0x2e0] ;  /* 0x0000b80064647a20 */ /* 0x000fe20000410000 */
[----:B------:R-:W-:Y:S01]  /*69c0*/  F2FP.PACK_AB R46, R15, R14 ;  /* 0x0000000e0f2e723e */ /* 0x000fe200000000ff */
[----:B------:R-:W-:Y:S01]  /*69d0*/  BAR.SYNC.DEFER_BLOCKING 0x0 ;  /* 0x0000000000007b1d */ /* 0x000fe20000010000 */
[----:B------:R-:W-:Y:S01]  /*69e0*/  F2FP.PACK_AB R24, R25, R24 ;  /* 0x000000181918723e */ /* 0x000fe200000000ff */
[----:B------:R-:W-:Y:S01]  /*69f0*/  FMUL.FTZ R102, R102, c[0x0][0x2e0] ;  /* 0x0000b80066667a20 */ /* 0x000fe20000410000 */
        /* <DEDUP_REMOVED lines=50> */
[----:B------:R-:W-:Y:S01]  /*6d20*/  UISETP.NE.AND UP0, UPT, UR23, -0x1, UPT ;  /* 0xffffffff1700788c */ /* 0x000fe2000bf05270 */
[----:B------:R-:W-:Y:S01]  /*6d30*/  FMUL.FTZ R8, R123, c[0x0][0x2e0] ;  /* 0x0000b8007b087a20 */ /* 0x000fe20000410000 */
[----:B------:R-:W-:Y:S01]  /*6d40*/  F2FP.PACK_AB R9, R9, R120 ;  /* 0x000000780909723e */ /* 0x000fe200000000ff */
[----:B------:R-:W-:Y:S01]  /*6d50*/  FMUL.FTZ R124, R124, c[0x0][0x2e0] ;  /* 0x0000b8007c7c7a20 */ /* 0x000fe20000410000 */
[----:B------:R-:W-:Y:S01]  /*6d60*/  ULDC.64 UR10, c[0x0][0x3a0] ;  /* 0x0000e800000a7ab9 */ /* 0x000fe20000000a00 */
[----:B------:R-:W-:Y:S01]  /*6d70*/  FMUL.FTZ R5, R125, c[0x0][0x2e0] ;  /* 0x0000b8007d057a20 */ /* 0x000fe20000410000 */
[----:B------:R-:W-:Y:S01]  /*6d80*/  F2FP.PACK_AB R8, R8, R122 ;  /* 0x0000007a0808723e */ /* 0x000fe200000000ff */
[----:B------:R-:W-:Y:S01]  /*6d90*/  FMUL.FTZ R126, R126, c[0x0][0x2e0] ;  /* 0x0000b8007e7e7a20 */ /* 0x000fe20000410000 */
[----:B------:R-:W-:Y:S01]  /*6da0*/  PLOP3.LUT P0, PT, PT, PT, UP0, 0x80, 0x0 ;  /* 0x000000000000781c */ /* 0x000fe20003f0f008 */
[----:B------:R-:W-:Y:S01]  /*6db0*/  FMUL.FTZ R4, R127, c[0x0][0x2e0] ;  /* 0x0000b8007f047a20 */ /* 0x000fe20000410000 */
[----:B------:R-:W-:Y:S01]  /*6dc0*/  F2FP.PACK_AB R5, R5, R124 ;  /* 0x0000007c0505723e */ /* 0x000fe200000000ff */
[----:B------:R-:W-:-:S03]  /*6dd0*/  @UP0 UIADD3 UR8, UR18, UR23, URZ ;  /* 0x0000001712080290 */ /* 0x000fc6000fffe03f */
[----:B------:R-:W-:Y:S01]  /*6de0*/  F2FP.PACK_AB R4, R4, R126 ;  /* 0x0000007e0404723e */ /* 0x000fe200000000ff */
[----:B------:R-:W-:-:S04]  /*6df0*/  @UP0 UIMAD.WIDE.U32 UR6, UR8, UR10, URZ ;  /* 0x0000000a080602a5 */ /* 0x000fc8000f8e003f */
[----:B------:R-:W-:-:S03]  /*6e00*/  @UP0 UIMAD UR13, UR8, UR11, UR7 ;  /* 0x0000000b080d02a4 */ /* 0x000fc6000f8e0207 */
[----:B------:R-:W-:Y:S01]  /*6e10*/  @UP0 UMOV UR12, UR6 ;  /* 0x00000006000c0c82 */ /* 0x000fe20008000000 */
[----:B--2---:R1:W-:Y:S04]  /*6e20*/  STS [R48+0x4000], R47 ;  /* 0x0040002f30007388 */ /* 0x0043e80000000800 */
[----:B------:R1:W-:Y:S04]  /*6e30*/  STS [R48+0x4400], R46 ;  /* 0x0044002e30007388 */ /* 0x0003e80000000800 */
        /* <DEDUP_REMOVED lines=14> */
[----:B------:R1:W-:Y:S04]  /*6f20*/  STS [R48], R19 ;  /* 0x0000001330007388 */ /* 0x0003e80000000800 */
        /* <DEDUP_REMOVED lines=14> */
[----:B------:R1:W-:Y:S01]  /*7010*/  STS [R48+0x3c00], R4 ;  /* 0x003c000430007388 */ /* 0x0003e20000000800 */
[----:B------:R-:W-:Y:S05]  /*7020*/  @P0 BRA `(.L_x_32) ;  /* 0x000000c000000947 */ /* 0x000fea0003800000 */
        /* <DEDUP_REMOVED lines=12> */
.L_x_32:
[----:B------:R-:W-:Y:S02]  /*70f0*/  @UP0 UIADD3 UR8, UR18, UR23, URZ ;  /* 0x0000001712080290 */ /* 0x000fe4000fffe03f */
[----:B------:R-:W-:Y:S02]  /*7100*/  ULDC.64 UR10, c[0x0][0x3a8] ;  /* 0x0000ea00000a7ab9 */ /* 0x000fe40000000a00 */
[----:B------:R-:W-:-:S04]  /*7110*/  @UP0 UIMAD.WIDE.U32 UR6, UR8, UR10, URZ ;  /* 0x0000000a080602a5 */ /* 0x000fc8000f8e003f */
[----:B------:R-:W-:-:S03]  /*7120*/  @UP0 UIMAD UR11, UR8, UR11, UR7 ;  /* 0x0000000b080b02a4 */ /* 0x000fc6000f8e0207 */
[----:B------:R-:W-:Y:S01]  /*7130*/  @UP0 UMOV UR8, UR6 ;  /* 0x0000000600080c82 */ /* 0x000fe20008000000 */
[----:B------:R-:W-:Y:S05]  /*7140*/  @P0 BRA `(.L_x_33) ;  /* 0x000000c000000947 */ /* 0x000fea0003800000 */
        /* <DEDUP_REMOVED lines=12> */
.L_x_33:
[----:B------:R-:W-:Y:S01]  /*7210*/  BAR.SYNC.DEFER_BLOCKING 0x0 ;  /* 0x0000000000007b1d */ /* 0x000fe20000010000 */
[----:B------:R-:W-:Y:S01]  /*7220*/  UIADD3 UR17, -UR16, UR17, URZ ;  /* 0x0000001110117290 */ /* 0x000fe2000fffe13f */
[----:B-1----:R-:W-:Y:S02]  /*7230*/  SHF.R.S32.HI R44, RZ, 0x1f, R244 ;  /* 0x0000001fff2c7819 */ /* 0x002fe400000114f4 */
[C---:B------:R-:W-:Y:S02]  /*7240*/  IADD3 R42, R244.reuse, 0x80, RZ ;  /* 0x00000080f42a7810 */ /* 0x040fe40007ffe0ff */
[----:B------:R-:W1:Y:S01]  /*7250*/  S2R R45, SR_TID.X ;  /* 0x00000000002d7919 */ /* 0x000e620000002100 */
[----:B------:R-:W-:Y:S01]  /*7260*/  BSSY B0, `(.L_x_34) ;  /* 0x000002c000007945 */ /* 0x000fe20003800000 */
[----:B------:R-:W-:-:S02]  /*7270*/  IADD3 R41, R244, 0xc0, RZ ;  /* 0x000000c0f4297810 */ /* 0x000fc40007ffe0ff */
[----:B------:R-:W2:Y:S01]  /*7280*/  S2R R46, SR_TID.X ;  /* 0x00000000002e7919 */ /* 0x000ea20000002100 */
[----:B------:R-:W-:-:S03]  /*7290*/  IADD3 R40, R244, 0x40, RZ ;  /* 0x00000040f4287810 */ /* 0x000fc60007ffe0ff */
[----:B------:R3:W4:Y:S04]  /*72a0*/  LDS.128 R36, [R237+0x14000] ;  /* 0x01400000ed247984 */ /* 0x0007280000000c00 */
[----:B------:R3:W3:Y:S01]  /*72b0*/  LDS.128 R32, [R237+0x15000] ;  /* 0x01500000ed207984 */ /* 0x0006e20000000c00 */
[----:B-1----:R-:W-:-:S03]  /*72c0*/  SHF.R.S32.HI R45, RZ, 0x1f, R45 ;  /* 0x0000001fff2d7819 */ /* 0x002fc6000001142d */
[----:B------:R1:W1:Y:S01]  /*72d0*/  LDS.128 R28, [R237+0x16000] ;  /* 0x01600000ed1c7984 */ /* 0x0002620000000c00 */
[----:B--2---:R-:W-:-:S03]  /*72e0*/  LEA.HI R45, R45, R46, RZ, 0x3 ;  /* 0x0000002e2d2d7211 */ /* 0x004fc600078f18ff */
[----:B------:R2:W1:Y:S01]  /*72f0*/  LDS.128 R24, [R237+0x17000] ;  /* 0x01700000ed187984 */ /* 0x0004620000000c00 */
[----:B------:R-:W-:-:S04]  /*7300*/  SHF.R.S32.HI R45, RZ, 0x3, R45 ;  /* 0x00000003ff2d7819 */ /* 0x000fc8000001142d */
[----:B------:R-:W-:Y:S02]  /*7310*/  ISETP.GE.AND P4, PT, R45, UR17, PT ;  /* 0x000000112d007c0c */ /* 0x000fe4000bf86270 */
[----:B------:R-:W-:-:S11]  /*7320*/  SHF.R.S32.HI R43, RZ, 0x1f, R45 ;  /* 0x0000001fff2b7819 */ /* 0x000fd6000001142d */
[----:B------:R-:W-:Y:S05]  /*7330*/  @P4 BRA `(.L_x_35) ;  /* 0x000001e000004947 */ /* 0x000fea0003800000 */
[----:B------:R-:W-:Y:S01]  /*7340*/  ISETP.GE.AND P3, PT, R244, c[0x0][0x220], PT ;  /* 0x00008800f4007a0c */ /* 0x000fe20003f66270 */
[----:B------:R-:W2:Y:S01]  /*7350*/  LDS.128 R20, [R237+0x11000] ;  /* 0x01100000ed147984 */ /* 0x000ea20000000c00 */
[----:B------:R-:W-:Y:S01]  /*7360*/  IMAD.U32 R4, RZ, RZ, UR16 ;  /* 0x00000010ff047e24 */ /* 0x000fe2000f8e00ff */
[----:B------:R-:W-:Y:S01]  /*7370*/  IADD3 R6, P0, R45, UR16, RZ ;  /* 0x000000102d067c10 */ /* 0x000fe2000ff1e0ff */
[----:B------:R-:W-:Y:S01]  /*7380*/  IMAD.MOV.U32 R5, RZ, RZ, R44 ;  /* 0x000000ffff057224 */ /* 0x000fe200078e002c */
[----:B------:R-:W4:Y:S01]  /*7390*/  LDS.128 R16, [R237+0x12000] ;  /* 0x01200000ed107984 */ /* 0x000f220000000c00 */
[----:B------:R-:W-:Y:S01]  /*73a0*/  ULDC.64 UR6, c[0x0][0x3b8] ;  /* 0x0000ee0000067ab9 */ /* 0x000fe20000000a00 */
[----:B------:R-:W-:Y:S01]  /*73b0*/  LEA.HI.X.SX32 R7, R4, R43, 0x1, P0 ;  /* 0x0000002b04077211 */ /* 0x000fe200000f0eff */
[----:B------:R-:W-:Y:S01]  /*73c0*/  IMAD.MOV.U32 R4, RZ, RZ, R244 ;  /* 0x000000ffff047224 */ /* 0x000fe200078e00f4 */
[----:B------:R-:W-:Y:S01]  /*73d0*/  LDS.128 R12, [R237+0x13000] ;  /* 0x01300000ed0c7984 */ /* 0x000fe20000000c00 */
[----:B------:R-:W-:Y:S01]  /*73e0*/  UIMAD UR6, UR56, UR6, URZ ;  /* 0x00000006380672a4 */ /* 0x000fe2000f8e023f */
[----:B------:R-:W-:Y:S01]  /*73f0*/  ISETP.GE.AND P2, PT, R40, c[0x0][0x220], PT ;  /* 0x0000880028007a0c */ /* 0x000fe20003f46270 */
[----:B------:R-:W-:Y:S01]  /*7400*/  IMAD.WIDE.U32 R4, R6, c[0x0][0x3a0], R4 ;  /* 0x0000e80006047a25 */ /* 0x000fe200078e0004 */
[----:B------:R-:W3:Y:S01]  /*7410*/  @!P3 LDS.128 R8, [R237+0x10000] ;  /* 0x01000000ed08b984 */ /* 0x000ee20000000c00 */
[----:B------:R-:W-:Y:S01]  /*7420*/  UIMAD UR6, UR33, UR7, UR6 ;  /* 0x00000007210672a4 */ /* 0x000fe2000f8e0206 */
[----:B------:R-:W-:Y:S01]  /*7430*/  ISETP.GE.AND P1, PT, R42, c[0x0][0x220], PT ;  /* 0x000088002a007a0c */ /* 0x000fe20003f26270 */
        /* <DEDUP_REMOVED lines=10> */
[----:B--2---:R2:W-:Y:S04]  /*74e0*/  @!P2 STG.E.128 [R4.64+0x80], R20 ;  /* 0x000080140400a986 */ /* 0x0045e8000c101d04 */
[----:B----4-:R2:W-:Y:S04]  /*74f0*/  @!P1 STG.E.128 [R4.64+0x100], R16 ;  /* 0x0001001004009986 */ /* 0x0105e8000c101d04 */
[----:B---3--:R2:W-:Y:S04]  /*7500*/  @!P3 STG.E.128 [R4.64], R8 ;  /* 0x000000080400b986 */ /* 0x0085e8000c101d04 */
[----:B------:R2:W-:Y:S02]  /*7510*/  @!P0 STG.E.128 [R4.64+0x180], R12 ;  /* 0x0001800c04008986 */ /* 0x0005e4000c101d04 */
.L_x_35:
[----:B------:R-:W-:Y:S05]  /*7520*/  BSYNC B0 ;  /* 0x0000000000007941 */ /* 0x000fea0003800000 */
.L_x_34:
[----:B------:R-:W-:Y:S05]  /*7530*/  @P4 BRA `(.L_x_16) ;  /* 0x000001a000004947 */ /* 0x000fea0003800000 */
[----:B--2---:R-:W-:Y:S01]  /*7540*/  IMAD.U32 R4, RZ, RZ, UR16 ;  /* 0x00000010ff047e24 */ /* 0x004fe2000f8e00ff */
[----:B------:R-:W-:Y:S01]  /*7550*/  IADD3 R6, P0, R45, UR16, RZ ;  /* 0x000000102d067c10 */ /* 0x000fe2000ff1e0ff */
[----:B------:R-:W-:Y:S01]  /*7560*/  IMAD.MOV.U32 R5, RZ, RZ, R44 ;  /* 0x000000ffff057224 */ /* 0x000fe200078e002c */
[----:B------:R-:W-:Y:S01]  /*7570*/  ULDC.64 UR6, c[0x0][0x3c0] ;  /* 0x0000f00000067ab9 */ /* 0x000fe20000000a00 */
[----:B------:R-:W-:Y:S01]  /*7580*/  ISETP.GE.AND P2, PT, R40, c[0x0][0x220], PT ;  /* 0x0000880028007a0c */ /* 0x000fe20003f46270 */
[----:B------:R-:W-:Y:S01]  /*7590*/  UIMAD UR6, UR56, UR6, URZ ;  /* 0x00000006380672a4 */ /* 0x000fe2000f8e023f */
[----:B------:R-:W-:Y:S01]  /*75a0*/  LEA.HI.X.SX32 R7, R4, R43, 0x1, P0 ;  /* 0x0000002b04077211 */ /* 0x000fe200000f0eff */
[----:B------:R-:W-:Y:S01]  /*75b0*/  IMAD.MOV.U32 R4, RZ, RZ, R244 ;  /* 0x000000ffff047224 */ /* 0x000fe200078e00f4 */
[----:B------:R-:W-:Y:S01]  /*75c0*/  ISETP.GE.AND P1, PT, R42, c[0x0][0x220], PT ;  /* 0x000088002a007a0c */ /* 0x000fe20003f26270 */
[----:B------:R-:W-:Y:S01]  /*75d0*/  UIMAD UR6, UR33, UR7, UR6 ;  /* 0x00000007210672a4 */ /* 0x000fe2000f8e0206 */
[----:B------:R-:W-:Y:S01]  /*75e0*/  ISETP.GE.AND P3, PT, R244, c[0x0][0x220], PT ;  /* 0x00008800f4007a0c */ /* 0x000fe20003f66270 */
[----:B------:R-:W-:-:S04]  /*75f0*/  IMAD.WIDE.U32 R4, R6, c[0x0][0x3a8], R4 ;  /* 0x0000ea0006047a25 */ /* 0x000fc800078e0004 */
        /* <DEDUP_REMOVED lines=10> */
[----:B----4-:R2:W-:Y:S04]  /*76a0*/  @!P3 STG.E.128 [R4.64], R36 ;  /* 0x000000240400b986 */ /* 0x0105e8000c101d04 */
[----:B---3--:R2:W-:Y:S04]  /*76b0*/  @!P2 STG.E.128 [R4.64+0x80], R32 ;  /* 0x000080200400a986 */ /* 0x0085e8000c101d04 */
[----:B-1----:R2:W-:Y:S04]  /*76c0*/  @!P1 STG.E.128 [R4.64+0x100], R28 ;  /* 0x0001001c04009986 */ /* 0x0025e8000c101d04 */
[----:B------:R2:W-:Y:S02]  /*76d0*/  @!P0 STG.E.128 [R4.64+0x180], R24 ;  /* 0x0001801804008986 */ /* 0x0005e4000c101d04 */
.L_x_16:
[----:B------:R-:W-:Y:S05]  /*76e0*/  BSYNC B1 ;  /* 0x0000000000017941 */ /* 0x000fea0003800000 */
.L_x_6:
[----:B------:R-:W-:Y:S02]  /*76f0*/  UMOV UR7, 0x1f ;  /* 0x0000001f00077882 */ /* 0x000fe40000000000 */
[----:B------:R-:W-:-:S02]  /*7700*/  ULDC UR6, c[0x0][0x218] ;  /* 0x0000860000067ab9 */ /* 0x000fc40000000800 */
[----:B------:R-:W-:-:S04]  /*7710*/  UIADD3 UR6, UR7, UR6, URZ ;  /* 0x0000000607067290 */ /* 0x000fc8000fffe03f */
[----:B------:R-:W-:-:S04]  /*7720*/  USHF.R.S32.HI UR7, URZ, 0x1f, UR6 ;  /* 0x0000001f3f077899 */ /* 0x000fc80008011406 */
[----:B------:R-:W-:-:S03]  /*7730*/  ULEA.HI UR6, UR7, UR6, URZ, 0x5 ;  /* 0x0000000607067291 */ /* 0x000fc6000f8f283f */
[----:B------:R-:W-:Y:S02]  /*7740*/  ULDC UR7, c[0x0][0xc] ;  /* 0x0000030000077ab9 */ /* 0x000fe40000000800 */
[----:B------:R-:W-:Y:S02]  /*7750*/  UIADD3 UR37, UR37, UR7, URZ ;  /* 0x0000000725257290 */ /* 0x000fe4000fffe03f */
[----:B------:R-:W-:-:S04]  /*7760*/  USHF.R.S32.HI UR6, URZ, 0x5, UR6 ;  /* 0x000000053f067899 */ /* 0x000fc80008011406 */
[----:B------:R-:W-:-:S06]  /*7770*/  UISETP.GE.AND UP0, UPT, UR37, UR6, UPT ;  /* 0x000000062500728c */ /* 0x000fcc000bf06270 */
[----:B------:R-:W-:-:S13]  /*7780*/  PLOP3.LUT P0, PT, PT, PT, UP0, 0x80, 0x0 ;  /* 0x000000000000781c */ /* 0x000fda0003f0f008 */
[----:B------:R-:W-:Y:S01]  /*7790*/  @P0 CALL.REL.NOINC `(.L_x_36) ;  /* 0x0000001000000944 */ /* 0x000fe20003c00000 */
[----:B------:R-:W-:Y:S05]  /*77a0*/  BRA `(.L_x_37) ;  /* 0xffff954000007947 */ /* 0x000fea000383ffff */
.L_x_36:
[----:B------:R-:W-:Y:S05]  /*77b0*/  EXIT ;  /* 0x000000000000794d */ /* 0x000fea0003800000 */
.L_x_38:
        /* <DEDUP_REMOVED lines=12> */
.L_x_1016:


//--------------------- .text._ZN5flash44flash_bwd_dq_dk_dv_loop_seqk_parallel_kernelI23Flash_bwd_kernel_traitsILi256ELi64ELi32ELi8ELi4ELi1ELi2ELb1ELb1EN7cutlass6half_tE19Flash_kernel_traitsILi256ELi64ELi32ELi8ES3_EELb0ELb1ELb0ELb0ELb0ELb0ELb1EEEvNS_16Flash_bwd_paramsE --------------------------
	.section	.text._ZN5flash44flash_bwd_dq_dk_dv_loop_seqk_parallel_kernelI23Flash_bwd_kernel_traitsILi256ELi64ELi32ELi8ELi4ELi1ELi2ELb1ELb1EN7cutlass6half_tE19Flash_kernel_traitsILi256ELi64ELi32ELi8ES3_EELb0ELb1ELb0ELb0ELb0ELb0ELb1EEEvNS_16Flash_bwd_paramsE,"ax",@progbits
	.sectioninfo	@"SHI_REGISTERS=255"
	.align	128
        .global         _ZN5flash44flash_bwd_dq_dk_dv_loop_seqk_parallel_kernelI23Flash_bwd_kernel_traitsILi256ELi64ELi32ELi8ELi4ELi1ELi2ELb1ELb1EN7cutlass6half_tE19Flash_kernel_traitsILi256ELi64ELi32ELi8ES3_EELb0ELb1ELb0ELb0ELb0ELb0ELb1EEEvNS_16Flash_bwd_paramsE
        .type           _ZN5flash44flash_bwd_dq_dk_dv_loop_seqk_parallel_kernelI23Flash_bwd_kernel_traitsILi256ELi64ELi32ELi8ELi4ELi1ELi2ELb1ELb1EN7cutlass6half_tE19Flash_kernel_traitsILi256ELi64ELi32ELi8ES3_EELb0ELb1ELb0ELb0ELb0ELb0ELb1EEEvNS_16Flash_bwd_paramsE,@function
        .size           _ZN5flash44flash_bwd_dq_dk_dv_loop_seqk_parallel_kernelI23Flash_bwd_kernel_traitsILi256ELi64ELi32ELi8ELi4ELi1ELi2ELb1ELb1EN7cutlass6half_tE19Flash_kernel_traitsILi256ELi64ELi32ELi8ES3_EELb0ELb1ELb0ELb0ELb0ELb0ELb1EEEvNS_16Flash_bwd_paramsE,(.L_x_1017 - _ZN5flash44flash_bwd_dq_dk_dv_loop_seqk_parallel_kernelI23Flash_bwd_kernel_traitsILi256ELi64ELi32ELi8ELi4ELi1ELi2ELb1ELb1EN7cutlass6half_tE19Flash_kernel_traitsILi256ELi64ELi32ELi8ES3_EELb0ELb1ELb0ELb0ELb0ELb0ELb1EEEvNS_16Flash_bwd_paramsE)
        .other          _ZN5flash44flash_bwd_dq_dk_dv_loop_seqk_parallel_kernelI23Flash_bwd_kernel_traitsILi256ELi64ELi32ELi8ELi4ELi1ELi2ELb1ELb1EN7cutlass6half_tE19Flash_kernel_traitsILi256ELi64ELi32ELi8ES3_EELb0ELb1ELb0ELb0ELb0ELb0ELb1EEEvNS_16Flash_bwd_paramsE,@"STO_CUDA_ENTRY STV_DEFAULT"
_ZN5flash44flash_bwd_dq_dk_dv_loop_seqk_parallel_kernelI23Flash_bwd_kernel_traitsILi256ELi64ELi32ELi8ELi4ELi1ELi2ELb1ELb1EN7cutlass6half_tE19Flash_kernel_traitsILi256ELi64ELi32ELi8ES3_EELb0ELb1ELb0ELb0ELb0ELb0ELb1EEEvNS_16Flash_bwd_paramsE:
.text._ZN5flash44flash_bwd_dq_dk_dv_loop_seqk_parallel_kernelI23Flash_bwd_kernel_traitsILi256ELi64ELi32ELi8ELi4ELi1ELi2ELb1ELb1EN7cutlass6half_tE19Flash_kernel_traitsILi256ELi64ELi32ELi8ES3_EELb0ELb1ELb0ELb0ELb0ELb0ELb1EEEvNS_16Flash_bwd_paramsE:
        /* <DEDUP_REMOVED lines=207> */
.L_x_71:
        /* <DEDUP_REMOVED lines=53> */
.L_x_39:
        /* <DEDUP_REMOVED lines=59> */
.L_x_41:
        /* <DEDUP_REMOVED lines=19> */
.L_x_42:
        /* <DEDUP_REMOVED lines=68> */
.L_x_43:
[----:B------:R-:W-:Y:S02]  /*1960*/  UMOV UR8, UR48 ;  /* 0x0000003000087c82 */ /* 0x000fe40008000000 */
.L_x_44:
        /* <DEDUP_REMOVED lines=118> */
.L_x_46:
        /* <DEDUP_REMOVED lines=17> */
.L_x_47:
        /* <DEDUP_REMOVED lines=28> */
.L_x_49:
[----:B------:R-:W-:Y:S05]  /*23a0*/  BSYNC B0 ;  /* 0x0000000000007941 */ /* 0x000fea0003800000 */
.L_x_48:
        /* <DEDUP_REMOVED lines=27> */
.L_x_45:
        /* <DEDUP_REMOVED lines=62> */
.L_x_52:
[----:B------:R-:W-:Y:S05]  /*2940*/  BSYNC B0 ;  /* 0x0000000000007941 */ /* 0x000fea0003800000 */
.L_x_51:
        /* <DEDUP_REMOVED lines=45> */
.L_x_54:
[----:B------:R-:W-:Y:S05]  /*2c20*/  BSYNC B0 ;  /* 0x0000000000007941 */ /* 0x000fea0003800000 */
.L_x_53:
        /* <DEDUP_REMOVED lines=48> */
.L_x_56:
[----:B------:R-:W-:Y:S05]  /*2f30*/  BSYNC B0 ;  /* 0x0000000000007941 */ /* 0x000fea0003800000 */
.L_x_55:
        /* <DEDUP_REMOVED lines=40> */
.L_x_58:
[----:B------:R-:W-:Y:S05]  /*31c0*/  BSYNC B0 ;  /* 0x0000000000007941 */ /* 0x000fea0003800000 */
.L_x_57:
        /* <DEDUP_REMOVED lines=41> */
.L_x_60:
[----:B------:R-:W-:Y:S05]  /*3460*/  BSYNC B0 ;  /* 0x0000000000007941 */ /* 0x000fea0003800000 */
.L_x_59:
        /* <DEDUP_REMOVED lines=69> */
.L_x_62:
[----:B------:R-:W-:Y:S05]  /*38c0*/  BSYNC B0 ;  /* 0x0000000000007941 */ /* 0x000fea0003800000 */
.L_x_61:
        /* <DEDUP_REMOVED lines=58> */
.L_x_65:
[----:B------:R-:W0:Y:S01]  /*3c70*/  LDGDEPBAR ;  /* 0x00000000000079af */ /* 0x000e220000000000 */
[----:B------:R-:W-:Y:S01]  /*3c80*/  USHF.L.U32 UR11, UR6, 0x6, URZ ;  /* 0x00000006060b7899 */ /* 0x000fe2000800063f */
[----:B-----5:R-:W-:Y:S01]  /*3c90*/  FSETP.NEU.FTZ.AND P1, PT, R245, -INF , PT ;  /* 0xff800000f500780b */ /* 0x020fe20003f3d000 */
[----:B------:R-:W-:Y:S01]  /*3ca0*/  UISETP.GT.AND UP2, UPT, UR6, UR12, UPT ;  /* 0x0000000c0600728c */ /* 0x000fe2000bf44270 */
[----:B------:R-:W-:Y:S01]  /*3cb0*/  MOV R71, c[0x0][0x22c] ;  /* 0x00008b0000477a02 */ /* 0x000fe20000000f00 */
[----:B------:R-:W-:Y:S01]  /*3cc0*/  UISETP.GE.AND UP0, UPT, UR11, UR15, UPT ;  /* 0x0000000f0b00728c */ /* 0x000fe2000bf06270 */
[----:B------:R-:W2:Y:S03]  /*3cd0*/  LDL R69, [R1+0x4] ;  /* 0x0000040001457983 */ /* 0x000ea60000100800 */
[----:B------:R-:W-:Y:S01]  /*3ce0*/  UISETP.LT.AND UP0, UPT, UR14, UR17, UP0 ;  /* 0x000000110e00728c */ /* 0x000fe20008701270 */
[----:B------:R-:W-:Y:S02]  /*3cf0*/  IMAD R71, R71, c[0x0][0x1c0], RZ ;  /* 0x0000700047477a24 */ /* 0x000fe400078e02ff */
[----:B------:R-:W3:Y:S03]  /*3d00*/  LDL R68, [R1+0x8] ;  /* 0x0000080001447983 */ /* 0x000ee60000100800 */
[----:B------:R-:W-:Y:S02]  /*3d10*/  PLOP3.LUT P0, PT, PT, PT, UP0, 0x80, 0x0 ;  /* 0x000000000000781c */ /* 0x000fe40003f0f008 */
[----:B------:R-:W-:Y:S01]  /*3d20*/  LEA R71, -R71, RZ, 0x6 ;  /* 0x000000ff47477211 */ /* 0x000fe200078e31ff */
[----:B------:R-:W-:Y:S04]  /*3d30*/  DEPBAR.LE SB0, 0x0 ;  /* 0x000080000000791a */ /* 0x000fe80000000000 */
[----:B------:R-:W-:Y:S06]  /*3d40*/  BAR.SYNC.DEFER_BLOCKING 0x0 ;  /* 0x0000000000007b1d */ /* 0x000fec0000010000 */
[----:B-1----:R-:W-:Y:S06]  /*3d50*/  LDSM.16.M88.4 R8, [R2] ;  /* 0x000000000208783b */ /* 0x002fec0000000200 */
[----:B------:R-:W4:Y:S06]  /*3d60*/  LDSM.16.M88.4 R44, [R229+0x10000] ;  /* 0x01000000e52c783b */ /* 0x000f2c0000000200 */
[----:B------:R-:W-:Y:S06]  /*3d70*/  LDSM.16.M88.4 R48, [R3] ;  /* 0x000000000330783b */ /* 0x000fec0000000200 */
[----:B------:R-:W1:Y:S06]  /*3d80*/  LDSM.16.M88.4 R52, [R230+0x10000] ;  /* 0x01000000e634783b */ /* 0x000e6c0000000200 */
[----:B------:R-:W-:Y:S06]  /*3d90*/  LDSM.16.M88.4 R56, [R228] ;  /* 0x00000000e438783b */ /* 0x000fec0000000200 */
[----:B------:R-:W1:Y:S06]  /*3da0*/  LDSM.16.M88.4 R60, [R231+0x10000] ;  /* 0x01000000e73c783b */ /* 0x000e6c0000000200 */
[----:B------:R-:W-:Y:S01]  /*3db0*/  LDSM.16.M88.4 R64, [R232+0x10000] ;  /* 0x01000000e840783b */ /* 0x000fe20000000200 */
[C---:B-1--4-:R-:W-:Y:S08]  /*3dc0*/  HMMA.16816.F32 R4, R8.reuse, R44, RZ ;  /* 0x0000002c0804723c */ /* 0x052ff000000018ff */
[----:B------:R-:W-:Y:S01]  /*3dd0*/  HMMA.16816.F32 R8, R8, R46, RZ ;  /* 0x0000002e0808723c */ /* 0x000fe200000018ff */
[----:B------:R-:W1:Y:S11]  /*3de0*/  LDSM.16.M88.4 R44, [R227] ;  /* 0x00000000e32c783b */ /* 0x000e760000000200 */
[----:B------:R-:W-:Y:S04]  /*3df0*/  @!UPT UIADD3 URZ, URZ, URZ, URZ ;  /* 0x0000003f3f3ff290 */ /* 0x000fe8000fffe03f */
[C---:B------:R-:W-:Y:S08]  /*3e00*/  HMMA.16816.F32 R4, R48.reuse, R52, R4 ;  /* 0x000000343004723c */ /* 0x040ff00000001804 */
[----:B------:R-:W-:Y:S01]  /*3e10*/  HMMA.16816.F32 R8, R48, R54, R8 ;  /* 0x000000363008723c */ /* 0x000fe20000001808 */
[----:B------:R-:W-:Y:S06]  /*3e20*/  LDSM.16.M88.4 R48, [R2+0x2000] ;  /* 0x002000000230783b */ /* 0x000fec0000000200 */
[----:B------:R-:W4:Y:S09]  /*3e30*/  LDSM.16.M88.4 R52, [R229+0x11000] ;  /* 0x01100000e534783b */ /* 0x000f320000000200 */
[C---:B------:R-:W-:Y:S08]  /*3e40*/  HMMA.16816.F32 R4, R56.reuse, R60, R4 ;  /* 0x0000003c3804723c */ /* 0x040ff00000001804 */
[----:B------:R-:W-:Y:S01]  /*3e50*/  HMMA.16816.F32 R8, R56, R62, R8 ;  /* 0x0000003e3808723c */ /* 0x000fe20000001808 */
[----:B------:R-:W-:Y:S06]  /*3e60*/  LDSM.16.M88.4 R56, [R3+0x2000] ;  /* 0x002000000338783b */ /* 0x000fec0000000200 */
[----:B------:R-:W4:Y:S09]  /*3e70*/  LDSM.16.M88.4 R60, [R230+0x11000] ;  /* 0x01100000e63c783b */ /* 0x000f320000000200 */
[C---:B-1----:R-:W-:Y:S08]  /*3e80*/  HMMA.16816.F32 R4, R44.reuse, R64, R4 ;  /* 0x000000402c04723c */ /* 0x042ff00000001804 */
[----:B------:R-:W-:Y:S01]  /*3e90*/  HMMA.16816.F32 R8, R44, R66, R8 ;  /* 0x000000422c08723c */ /* 0x000fe20000001808 */
[----:B------:R-:W-:Y:S06]  /*3ea0*/  LDSM.16.M88.4 R44, [R228+0x2000] ;  /* 0x00200000e42c783b */ /* 0x000fec0000000200 */
[----:B------:R-:W1:Y:S09]  /*3eb0*/  LDSM.16.M88.4 R64, [R231+0x11000] ;  /* 0x01100000e740783b */ /* 0x000e720000000200 */
[C---:B----4-:R-:W-:Y:S08]  /*3ec0*/  HMMA.16816.F32 R4, R48.reuse, R52, R4 ;  /* 0x000000343004723c */ /* 0x050ff00000001804 */
        /* <DEDUP_REMOVED lines=18> */
[----:B------:R-:W2:Y:S09]  /*3ff0*/  LDSM.16.M88.4 R60, [R232+0x12000] ;  /* 0x01200000e83c783b */ /* 0x000eb20000000200 */
        /* <DEDUP_REMOVED lines=8> */
[C---:B--2---:R-:W-:Y:S08]  /*4080*/  HMMA.16816.F32 R4, R56.reuse, R60, R4 ;  /* 0x0000003c3804723c */ /* 0x044ff00000001804 */
        /* <DEDUP_REMOVED lines=8> */
[----:B------:R-:W-:Y:S11]  /*4110*/  HMMA.16816.F32 R8, R48, R54, R8 ;  /* 0x000000363008723c */ /* 0x000ff60000001808 */
[----:B------:R-:W-:Y:S05]  /*4120*/  @!UPT UIADD3 URZ, URZ, URZ, URZ ;  /* 0x0000003f3f3ff290 */ /* 0x000fea000fffe03f */
[C---:B--2---:R-:W-:Y:S08]  /*4130*/  HMMA.16816.F32 R4, R56.reuse, R60, R4 ;  /* 0x0000003c3804723c */ /* 0x044ff00000001804 */
[----:B------:R-:W-:Y:S11]  /*4140*/  HMMA.16816.F32 R8, R56, R62, R8 ;  /* 0x0000003e3808723c */ /* 0x000ff60000001808 */
[----:B------:R-:W-:Y:S05]  /*4150*/  @!UPT UIADD3 URZ, URZ, URZ, URZ ;  /* 0x0000003f3f3ff290 */ /* 0x000fea000fffe03f */
[C---:B-1----:R-:W-:Y:S08]  /*4160*/  HMMA.16816.F32 R4, R44.reuse, R64, R4 ;  /* 0x000000402c04723c */ /* 0x042ff00000001804 */
[----:B------:R-:W-:Y:S11]  /*4170*/  HMMA.16816.F32 R8, R44, R66, R8 ;  /* 0x000000422c08723c */ /* 0x000ff60000001808 */
[----:B------:R-:W-:Y:S05]  /*4180*/  @!UPT UIADD3 URZ, URZ, URZ, URZ ;  /* 0x0000003f3f3ff290 */ /* 0x000fea000fffe03f */
[----:B------:R-:W-:Y:S02]  /*4190*/  FMUL.FTZ R7, R7, c[0x0][0x2ec] ;  /* 0x0000bb0007077a20 */ /* 0x000fe40000410000 */
[----:B------:R-:W-:Y:S02]  /*41a0*/  FMUL.FTZ R4, R4, c[0x0][0x2ec] ;  /* 0x0000bb0004047a20 */ /* 0x000fe40000410000 */
[----:B------:R1:W-:Y:S01]  /*41b0*/  MUFU.TANH R61, R7 ;  /* 0x00000007003d7308 */ /* 0x0003e20000002400 */
[----:B------:R-:W-:Y:S02]  /*41c0*/  FMUL.FTZ R6, R6, c[0x0][0x2ec] ;  /* 0x0000bb0006067a20 */ /* 0x000fe40000410000 */
[----:B------:R-:W-:Y:S02]  /*41d0*/  FMUL.FTZ R5, R5, c[0x0][0x2ec] ;  /* 0x0000bb0005057a20 */ /* 0x000fe40000410000 */
[----:B------:R-:W-:Y:S02]  /*41e0*/  FMUL.FTZ R8, R8, c[0x0][0x2ec] ;  /* 0x0000bb0008087a20 */ /* 0x000fe40000410000 */
[----:B------:R-:W-:Y:S02]  /*41f0*/  FMUL.FTZ R9, R9, c[0x0][0x2ec] ;  /* 0x0000bb0009097a20 */ /* 0x000fe40000410000 */
[----:B------:R-:W-:Y:S01]  /*4200*/  FMUL.FTZ R10, R10, c[0x0][0x2ec] ;  /* 0x0000bb000a0a7a20 */ /* 0x000fe20000410000 */
[----:B------:R3:W2:Y:S01]  /*4210*/  MUFU.TANH R60, R4 ;  /* 0x00000004003c7308 */ /* 0x0006a20000002400 */
[----:B------:R-:W-:Y:S09]  /*4220*/  FMUL.FTZ R11, R11, c[0x0][0x2ec] ;  /* 0x0000bb000b0b7a20 */ /* 0x000ff20000410000 */
[----:B------:R4:W-:Y:S01]  /*4230*/  MUFU.TANH R56, R8 ;  /* 0x0000000800387308 */ /* 0x0009e20000002400 */
[----:B-1----:R-:W-:Y:S09]  /*4240*/  @!P0 IADD3 R7, R69, UR11, RZ ;  /* 0x0000000b45078c10 */ /* 0x002ff2000fffe0ff */
[----:B------:R1:W-:Y:S01]  /*4250*/  MUFU.TANH R62, R6 ;  /* 0x00000006003e7308 */ /* 0x0003e20000002400 */
[----:B---3--:R-:W-:Y:S09]  /*4260*/  @!P0 IADD3 R4, R68, UR16, RZ ;  /* 0x0000001044048c10 */ /* 0x008ff2000fffe0ff */
[----:B------:R2:W3:Y:S01]  /*4270*/  MUFU.TANH R57, R5 ;  /* 0x0000000500397308 */ /* 0x0004e20000002400 */
[C---:B----4-:R-:W-:Y:S02]  /*4280*/  @!P0 IMNMX R8, R7.reuse, UR17, PT ;  /* 0x0000001107088c17 */ /* 0x050fe4000b800200 */
[----:B------:R-:W-:Y:S02]  /*4290*/  @!P0 IADD3 R7, R7, 0x8, RZ ;  /* 0x0000000807078810 */ /* 0x000fe40007ffe0ff */
[----:B------:R-:W-:Y:S05]  /*42a0*/  @!P0 ISETP.GE.AND P2, PT, R4, R8, PT ;  /* 0x000000080400820c */ /* 0x000fea0003f46270 */
[----:B------:R4:W3:Y:S01]  /*42b0*/  MUFU.TANH R55, R9 ;  /* 0x0000000900377308 */ /* 0x0008e20000002400 */
[----:B------:R-:W-:Y:S01]  /*42c0*/  @!P0 IMNMX R7, R7, UR17, PT ;  /* 0x0000001107078c17 */ /* 0x000fe2000b800200 */
[----:B-1----:R-:W-:Y:S05]  /*42d0*/  FMUL.FTZ R6, R245, 1.4426950216293334961 ;  /* 0x3fb8aa3bf5067820 */ /* 0x002fea0000410000 */
[----:B------:R-:W-:Y:S03]  /*42e0*/  FSEL R6, R6, RZ, P1 ;  /* 0x000000ff06067208 */ /* 0x000fe60000800000 */
[----:B------:R1:W1:Y:S01]  /*42f0*/  MUFU.TANH R59, R10 ;  /* 0x0000000a003b7308 */ /* 0x0002620000002400 */
[----:B--2---:R-:W-:Y:S02]  /*4300*/  MOV R5, R60 ;  /* 0x0000003c00057202 */ /* 0x004fe40000000f00 */
[----:B------:R-:W-:Y:S02]  /*4310*/  @!P0 FSEL R5, R60, -INF , !P2 ;  /* 0xff8000003c058808 */ /* 0x000fe40005000000 */
[C---:B------:R-:W-:Y:S05]  /*4320*/  @!P0 ISETP.GE.AND P2, PT, R4.reuse, R7, PT ;  /* 0x000000070400820c */ /* 0x040fea0003f46270 */
[----:B------:R2:W-:Y:S01]  /*4330*/  MUFU.TANH R58, R11 ;  /* 0x0000000b003a7308 */ /* 0x0005e20000002400 */
[--C-:B----4-:R-:W-:Y:S01]  /*4340*/  FFMA.FTZ R9, R5, c[0x0][0x23c], -R6.reuse ;  /* 0x00008f0005097a23 */ /* 0x110fe20000010806 */
[----:B---3--:R-:W-:Y:S08]  /*4350*/  MOV R5, R57 ;  /* 0x0000003900057202 */ /* 0x008ff00000000f00 */
[----:B------:R3:W-:Y:S01]  /*4360*/  MUFU.EX2 R67, R9 ;  /* 0x0000000900437308 */ /* 0x0007e20000000800 */
[----:B-1----:R-:W-:Y:S04]  /*4370*/  @!P0 IADD3 R10, R4, 0x1, RZ ;  /* 0x00000001040a8810 */ /* 0x002fe80007ffe0ff */
[----:B------:R-:W-:Y:S04]  /*4380*/  @!P0 ISETP.GE.AND P1, PT, R10, R8, PT ;  /* 0x000000080a00820c */ /* 0x000fe80003f26270 */
[----:B------:R-:W-:Y:S01]  /*4390*/  @!P0 FSEL R5, R57, -INF , !P1 ;  /* 0xff80000039058808 */ /* 0x000fe20004800000 */
[C---:B--2---:R-:W-:Y:S01]  /*43a0*/  FMUL.FTZ R11, R246.reuse, 1.4426950216293334961 ;  /* 0x3fb8aa3bf60b7820 */ /* 0x044fe20000410000 */
[----:B------:R-:W-:Y:S03]  /*43b0*/  FSETP.NEU.FTZ.AND P1, PT, R246, -INF , PT ;  /* 0xff800000f600780b */ /* 0x000fe60003f3d000 */
[--C-:B------:R-:W-:Y:S01]  /*43c0*/  FFMA.FTZ R44, R5, c[0x0][0x23c], -R6.reuse ;  /* 0x00008f00052c7a23 */ /* 0x100fe20000010806 */
[----:B------:R-:W-:Y:S02]  /*43d0*/  FSEL R5, R11, RZ, P1 ;  /* 0x000000ff0b057208 */ /* 0x000fe40000800000 */
[----:B------:R-:W-:Y:S01]  /*43e0*/  @!P0 ISETP.GE.AND P1, PT, R10, R7, PT ;  /* 0x000000070a00820c */ /* 0x000fe20003f26270 */
[----:B------:R1:W2:Y:S01]  /*43f0*/  MUFU.EX2 R65, R44 ;  /* 0x0000002c00417308 */ /* 0x0002a20000000800 */
[----:B------:R-:W-:Y:S02]  /*4400*/  @!P0 IADD3 R11, R4, 0x8, RZ ;  /* 0x00000008040b8810 */ /* 0x000fe40007ffe0ff */
[----:B---3--:R-:W-:Y:S02]  /*4410*/  MOV R9, R62 ;  /* 0x0000003e00097202 */ /* 0x008fe40000000f00 */
[----:B------:R-:W-:Y:S02]  /*4420*/  @!P0 FSEL R9, R62, -INF , !P2 ;  /* 0xff8000003e098808 */ /* 0x000fe40005000000 */
[----:B------:R-:W-:Y:S03]  /*4430*/  PLOP3.LUT P2, PT, PT, PT, UP2, 0x80, 0x0 ;  /* 0x000000000000781c */ /* 0x000fe60003f4f028 */
[--C-:B------:R-:W-:Y:S01]  /*4440*/  FFMA.FTZ R10, R9, c[0x0][0x23c], -R5.reuse ;  /* 0x00008f00090a7a23 */ /* 0x100fe20000010805 */
[----:B------:R-:W-:Y:S02]  /*4450*/  MOV R9, R61 ;  /* 0x0000003d00097202 */ /* 0x000fe40000000f00 */
[----:B------:R-:W-:Y:S01]  /*4460*/  @!P0 FSEL R9, R61, -INF , !P1 ;  /* 0xff8000003d098808 */ /* 0x000fe20004800000 */
[----:B------:R3:W-:Y:S01]  /*4470*/  MUFU.EX2 R70, R10 ;  /* 0x0000000a00467308 */ /* 0x0007e20000000800 */
[----:B------:R-:W-:Y:S03]  /*4480*/  @!P0 ISETP.GE.AND P1, PT, R11, R8, PT ;  /* 0x000000080b00820c */ /* 0x000fe60003f26270 */
[--C-:B-1----:R-:W-:Y:S01]  /*4490*/  FFMA.FTZ R44, R9, c[0x0][0x23c], -R5.reuse ;  /* 0x00008f00092c7a23 */ /* 0x102fe20000010805 */
[----:B------:R-:W-:Y:S02]  /*44a0*/  MOV R9, R56 ;  /* 0x0000003800097202 */ /* 0x000fe40000000f00 */
[----:B------:R-:W-:Y:S03]  /*44b0*/  @!P0 FSEL R9, R56, -INF , !P1 ;  /* 0xff80000038098808 */ /* 0x000fe60004800000 */
[----:B------:R-:W1:Y:S01]  /*44c0*/  MUFU.EX2 R69, R44 ;  /* 0x0000002c00457308 */ /* 0x000e620000000800 */
[----:B---3--:R-:W-:Y:S02]  /*44d0*/  @!P0 IADD3 R10, R4, 0x9, RZ ;  /* 0x00000009040a8810 */ /* 0x008fe40007ffe0ff */
[----:B------:R-:W-:Y:S02]  /*44e0*/  MOV R4, R55 ;  /* 0x0000003700047202 */ /* 0x000fe40000000f00 */
[----:B------:R-:W-:Y:S01]  /*44f0*/  @!P0 ISETP.GE.AND P1, PT, R10, R8, PT ;  /* 0x000000080a00820c */ /* 0x000fe20003f26270 */
[--C-:B------:R-:W-:Y:S03]  /*4500*/  FFMA.FTZ R8, R9, c[0x0][0x23c], -R6.reuse ;  /* 0x00008f0009087a23 */ /* 0x100fe60000010806 */
[----:B------:R-:W-:Y:S01]  /*4510*/  @!P0 FSEL R4, R55, -INF , !P1 ;  /* 0xff80000037048808 */ /* 0x000fe20004800000 */
[----:B------:R-:W-:Y:S01]  /*4520*/  MUFU.EX2 R64, R8 ;  /* 0x0000000800407308 */ /* 0x000fe20000000800 */
[----:B------:R-:W-:Y:S03]  /*4530*/  @!P0 ISETP.GE.AND P1, PT, R11, R7, PT ;  /* 0x000000070b00820c */ /* 0x000fe60003f26270 */
[----:B------:R-:W-:Y:S01]  /*4540*/  FFMA.FTZ R6, R4, c[0x0][0x23c], -R6 ;  /* 0x00008f0004067a23 */ /* 0x000fe20000010806 */
[----:B------:R-:W-:Y:S02]  /*4550*/  MOV R4, R59 ;  /* 0x0000003b00047202 */ /* 0x000fe40000000f00 */
[----:B------:R-:W-:Y:S02]  /*4560*/  @!P0 FSEL R4, R59, -INF , !P1 ;  /* 0xff8000003b048808 */ /* 0x000fe40004800000 */
[----:B------:R-:W-:Y:S01]  /*4570*/  @!P0 ISETP.GE.AND P1, PT, R10, R7, PT ;  /* 0x000000070a00820c */ /* 0x000fe20003f26270 */
[----:B------:R3:W4:Y:S01]  /*4580*/  MUFU.EX2 R63, R6 ;  /* 0x00000006003f7308 */ /* 0x0007220000000800 */
[----:B--2---:R-:W-:Y:S05]  /*4590*/  F2FP.PACK_AB R7, R65, R67 ;  /* 0x000000434107723e */ /* 0x004fea00000000ff */
[----:B------:R-:W-:Y:S01]  /*45a0*/  STS [R249+0x15000], R7 ;  /* 0x01500007f9007388 */ /* 0x000fe20000000800 */
[--C-:B---3--:R-:W-:Y:S01]  /*45b0*/  FFMA.FTZ R6, R4, c[0x0][0x23c], -R5.reuse ;  /* 0x00008f0004067a23 */ /* 0x108fe20000010805 */
[----:B------:R-:W-:Y:S02]  /*45c0*/  MOV R4, R58 ;  /* 0x0000003a00047202 */ /* 0x000fe40000000f00 */
[----:B------:R-:W-:Y:S01]  /*45d0*/  @!P0 FSEL R4, R58, -INF , !P1 ;  /* 0xff8000003a048808 */ /* 0x000fe20004800000 */
[----:B------:R1:W-:Y:S01]  /*45e0*/  MUFU.EX2 R68, R6 ;  /* 0x0000000600447308 */ /* 0x0003e20000000800 */
[----:B------:R-:W-:Y:S03]  /*45f0*/  IADD3 R52, P0, R248, UR10, RZ ;  /* 0x0000000af8347c10 */ /* 0x000fe6000ff1e0ff */
[----:B------:R-:W-:Y:S01]  /*4600*/  FFMA.FTZ R5, R4, c[0x0][0x23c], -R5 ;  /* 0x00008f0004057a23 */ /* 0x000fe20000010805 */
[----:B------:R-:W-:Y:S02]  /*4610*/  IADD3.X R53, R247, UR9, RZ, P0, !PT ;  /* 0x00000009f7357c10 */ /* 0x000fe400087fe4ff */
[C---:B------:R-:W-:Y:S03]  /*4620*/  LEA R238, P0, R71.reuse, R238, 0x2 ;  /* 0x000000ee47ee7211 */ /* 0x040fe600078010ff */
[----:B------:R4:W2:Y:S01]  /*4630*/  MUFU.EX2 R66, R5 ;  /* 0x0000000500427308 */ /* 0x0008a20000000800 */
[----:B------:R2:W3:Y:S01]  /*4640*/  LDG.E R54, [R52.64] ;  /* 0x0000000434367981 */ /* 0x0004e2000c1e1900 */
[----:B------:R-:W-:Y:S02]  /*4650*/  LEA.HI.X.SX32 R239, R71, R239, 0x2, P0 ;  /* 0x000000ef47ef7211 */ /* 0x000fe400000f16ff */
[----:B-1----:R-:W-:Y:S05]  /*4660*/  F2FP.PACK_AB R6, R69, R70 ;  /* 0x000000464506723e */ /* 0x002fea00000000ff */
[----:B------:R-:W-:Y:S01]  /*4670*/  STS [R252+0x15000], R6 ;  /* 0x01500006fc007388 */ /* 0x000fe20000000800 */
[----:B----4-:R-:W-:Y:S02]  /*4680*/  F2FP.PACK_AB R5, R63, R64 ;  /* 0x000000403f05723e */ /* 0x010fe400000000ff */
[----:B--2---:R-:W-:Y:S03]  /*4690*/  F2FP.PACK_AB R4, R66, R68 ;  /* 0x000000444204723e */ /* 0x004fe600000000ff */
[----:B------:R-:W2:Y:S06]  /*46a0*/  LDG.E R52, [R52.64+0x20] ;  /* 0x0000200434347981 */ /* 0x000eac000c1e1900 */
[----:B------:R-:W-:Y:S06]  /*46b0*/  STS [R250+0x15000], R5 ;  /* 0x01500005fa007388 */ /* 0x000fec0000000800 */
[----:B------:R-:W-:Y:S06]  /*46c0*/  STS [R251+0x15000], R4 ;  /* 0x01500004fb007388 */ /* 0x000fec0000000800 */
[----:B------:R-:W1:Y:S06]  /*46d0*/  LDSM.16.M88.4 R8, [R2+0x8000] ;  /* 0x008000000208783b */ /* 0x000e6c0000000200 */
[----:B------:R-:W4:Y:S06]  /*46e0*/  LDSM.16.M88.4 R44, [R3+0x8000] ;  /* 0x00800000032c783b */ /* 0x000f2c0000000200 */
[----:B------:R-:W4:Y:S01]  /*46f0*/  LDSM.16.M88.4 R48, [R228+0x8000] ;  /* 0x00800000e430783b */ /* 0x000f220000000200 */
[C---:B-1----:R-:W-:Y:S08]  /*4700*/  HMMA.16816.F32 R4, R8.reuse, R132, RZ ;  /* 0x000000840804723c */ /* 0x042ff000000018ff */
[----:B------:R-:W-:Y:S11]  /*4710*/  HMMA.16816.F32 R8, R8, R134, RZ ;  /* 0x000000860808723c */ /* 0x000ff600000018ff */
[----:B------:R-:W-:Y:S05]  /*4720*/  @!UPT UIADD3 URZ, URZ, URZ, URZ ;  /* 0x0000003f3f3ff290 */ /* 0x000fea000fffe03f */
[C---:B----4-:R-:W-:Y:S08]  /*4730*/  HMMA.16816.F32 R4, R44.reuse, R136, R4 ;  /* 0x000000882c04723c */ /* 0x050ff00000001804 */
[----:B------:R-:W-:Y:S01]  /*4740*/  HMMA.16816.F32 R8, R44, R138, R8 ;  /* 0x0000008a2c08723c */ /* 0x000fe20000001808 */
[----:B------:R-:W1:Y:S11]  /*4750*/  LDSM.16.M88.4 R44, [R227+0x8000] ;  /* 0x00800000e32c783b */ /* 0x000e760000000200 */
[----:B------:R-:W-:Y:S04]  /*4760*/  @!UPT UIADD3 URZ, URZ, URZ, URZ ;  /* 0x0000003f3f3ff290 */ /* 0x000fe8000fffe03f */
[C---:B------:R-:W-:Y:S08]  /*4770*/  HMMA.16816.F32 R4, R48.reuse, R140, R4 ;  /* 0x0000008c3004723c */ /* 0x040ff00000001804 */
[----:B------:R-:W-:Y:S01]  /*4780*/  HMMA.16816.F32 R8, R48, R142, R8 ;  /* 0x0000008e3008723c */ /* 0x000fe20000001808 */
[----:B------:R-:W4:Y:S11]  /*4790*/  LDSM.16.M88.4 R48, [R2+0xa000] ;  /* 0x00a000000230783b */ /* 0x000f360000000200 */
[----:B------:R-:W-:Y:S04]  /*47a0*/  @!UPT UIADD3 URZ, URZ, URZ, URZ ;  /* 0x0000003f3f3ff290 */ /* 0x000fe8000fffe03f */
[C---:B-1----:R-:W-:Y:S08]  /*47b0*/  HMMA.16816.F32 R4, R44.reuse, R144, R4 ;  /* 0x000000902c04723c */ /* 0x042ff00000001804 */
[----:B------:R-:W-:Y:S01]  /*47c0*/  HMMA.16816.F32 R8, R44, R146, R8 ;  /* 0x000000922c08723c */ /* 0x000fe20000001808 */
[----:B------:R-:W1:Y:S11]  /*47d0*/  LDSM.16.M88.4 R44, [R3+0xa000] ;  /* 0x00a00000032c783b */ /* 0x000e760000000200 */
[----:B------:R-:W-:Y:S04]  /*47e0*/  @!UPT UIADD3 URZ, URZ, URZ, URZ ;  /* 0x0000003f3f3ff290 */ /* 0x000fe8000fffe03f */
[C---:B----4-:R-:W-:Y:S08]  /*47f0*/  HMMA.16816.F32 R4, R48.reuse, R148, R4 ;  /* 0x000000943004723c */ /* 0x050ff00000001804 */
        /* <DEDUP_REMOVED lines=40> */
[----:B------:R-:W-:Y:S11]  /*4a80*/  HMMA.16816.F32 R8, R48, R190, R8 ;  /* 0x000000be3008723c */ /* 0x000ff60000001808 */
[----:B------:R-:W-:Y:S05]  /*4a90*/  @!UPT UIADD3 URZ, URZ, URZ, URZ ;  /* 0x0000003f3f3ff290 */ /* 0x000fea000fffe03f */
[C---:B-1----:R-:W-:Y:S08]  /*4aa0*/  HMMA.16816.F32 R4, R44.reuse, R192, R4 ;  /* 0x000000c02c04723c */ /* 0x042ff00000001804 */
[----:B------:R-:W-:Y:S07]  /*4ab0*/  HMMA.16816.F32 R8, R44, R194, R8 ;  /* 0x000000c22c08723c */ /* 0x000fee0000001808 */
[----:B------:R-:W-:Y:S02]  /*4ac0*/  FFMA.FTZ R45, -R55, R55, 1 ;  /* 0x3f800000372d7423 */ /* 0x000fe40000010137 */
[----:B------:R-:W-:Y:S03]  /*4ad0*/  FFMA.FTZ R46, -R56, R56, 1 ;  /* 0x3f800000382e7423 */ /* 0x000fe60000010138 */
[----:B------:R-:W-:Y:S02]  /*4ae0*/  FMUL.FTZ R45, R45, c[0x0][0x2ec] ;  /* 0x0000bb002d2d7a20 */ /* 0x000fe40000410000 */
[----:B------:R-:W-:Y:S02]  /*4af0*/  FMUL.FTZ R46, R46, c[0x0][0x2ec] ;  /* 0x0000bb002e2e7a20 */ /* 0x000fe40000410000 */
[C---:B---3--:R-:W-:Y:S02]  /*4b00*/  FADD.FTZ R44, -R54.reuse, R5 ;  /* 0x00000005362c7221 */ /* 0x048fe40000010100 */
[C---:B------:R-:W-:Y:S04]  /*4b10*/  FADD.FTZ R4, -R54.reuse, R4 ;  /* 0x0000000436047221 */ /* 0x040fe80000010100 */
[----:B------:R-:W-:Y:S02]  /*4b20*/  FMUL.FTZ R4, R67, R4 ;  /* 0x0000000443047220 */ /* 0x000fe40000410000 */
[----:B------:R-:W-:Y:S02]  /*4b30*/  FADD.FTZ R5, -R54, R8 ;  /* 0x0000000836057221 */ /* 0x000fe40000010100 */
[----:B------:R-:W-:Y:S02]  /*4b40*/  FMUL.FTZ R8, R65, R44 ;  /* 0x0000002c41087220 */ /* 0x000fe40000410000 */
[----:B------:R-:W-:Y:S02]  /*4b50*/  FFMA.FTZ R44, -R60, R60, 1 ;  /* 0x3f8000003c2c7423 */ /* 0x000fe4000001013c */
[----:B------:R-:W-:Y:S02]  /*4b60*/  FADD.FTZ R47, -R54, R9 ;  /* 0x00000009362f7221 */ /* 0x000fe40000010100 */
[----:B------:R-:W-:Y:S02]  /*4b70*/  FMUL.FTZ R9, R64, R5 ;  /* 0x0000000540097220 */ /* 0x000fe40000410000 */
[----:B------:R-:W-:Y:S02]  /*4b80*/  FFMA.FTZ R5, -R57, R57, 1 ;  /* 0x3f80000039057423 */ /* 0x000fe40000010139 */
[----:B------:R-:W-:Y:S02]  /*4b90*/  FMUL.FTZ R44, R44, c[0x0][0x2ec] ;  /* 0x0000bb002c2c7a20 */ /* 0x000fe40000410000 */
[----:B------:R-:W-:Y:S02]  /*4ba0*/  FMUL.FTZ R5, R5, c[0x0][0x2ec] ;  /* 0x0000bb0005057a20 */ /* 0x000fe40000410000 */
[----:B------:R-:W-:Y:S02]  /*4bb0*/  FMUL.FTZ R47, R63, R47 ;  /* 0x0000002f3f2f7220 */ /* 0x000fe40000410000 */
[----:B------:R-:W-:Y:S02]  /*4bc0*/  FMUL.FTZ R44, R4, R44 ;  /* 0x0000002c042c7220 */ /* 0x000fe40000410000 */
[----:B--2---:R-:W-:Y:S02]  /*4bd0*/  FADD.FTZ R4, -R52, R10 ;  /* 0x0000000a34047221 */ /* 0x004fe40000010100 */
[----:B------:R-:W-:Y:S02]  /*4be0*/  FMUL.FTZ R5, R8, R5 ;  /* 0x0000000508057220 */ /* 0x000fe40000410000 */
[C---:B------:R-:W-:Y:S02]  /*4bf0*/  FADD.FTZ R8, -R52.reuse, R6 ;  /* 0x0000000634087221 */ /* 0x040fe40000010100 */
[C---:B------:R-:W-:Y:S02]  /*4c00*/  FADD.FTZ R6, -R52.reuse, R7 ;  /* 0x0000000734067221 */ /* 0x040fe40000010100 */
[----:B------:R-:W-:Y:S02]  /*4c10*/  FMUL.FTZ R45, R47, R45 ;  /* 0x0000002d2f2d7220 */ /* 0x000fe40000410000 */
[----:B------:R-:W-:Y:S02]  /*4c20*/  FADD.FTZ R47, -R52, R11 ;  /* 0x0000000b342f7221 */ /* 0x000fe40000010100 */
[----:B------:R-:W-:Y:S02]  /*4c30*/  FMUL.FTZ R11, R68, R4 ;  /* 0x00000004440b7220 */ /* 0x000fe40000410000 */
[----:B------:R-:W-:Y:S02]  /*4c40*/  FFMA.FTZ R4, -R62, R62, 1 ;  /* 0x3f8000003e047423 */ /* 0x000fe4000001013e */
[----:B------:R-:W-:Y:S02]  /*4c50*/  FMUL.FTZ R10, R69, R6 ;  /* 0x00000006450a7220 */ /* 0x000fe40000410000 */
[----:B------:R-:W-:Y:S02]  /*4c60*/  FFMA.FTZ R6, -R61, R61, 1 ;  /* 0x3f8000003d067423 */ /* 0x000fe4000001013d */
[----:B------:R-:W-:Y:S02]  /*4c70*/  FMUL.FTZ R7, R70, R8 ;  /* 0x0000000846077220 */ /* 0x000fe40000410000 */
[----:B------:R-:W-:Y:S02]  /*4c80*/  FMUL.FTZ R4, R4, c[0x0][0x2ec] ;  /* 0x0000bb0004047a20 */ /* 0x000fe40000410000 */
[----:B------:R-:W-:Y:S02]  /*4c90*/  FMUL.FTZ R6, R6, c[0x0][0x2ec] ;  /* 0x0000bb0006067a20 */ /* 0x000fe40000410000 */
[----:B------:R-:W-:Y:S01]  /*4ca0*/  FMUL.FTZ R4, R7, R4 ;  /* 0x0000000407047220 */ /* 0x000fe20000410000 */
[----:B------:R-:W-:Y:S01]  /*4cb0*/  F2FP.PACK_AB R7, R5, R44 ;  /* 0x0000002c0507723e */ /* 0x000fe200000000ff */
[----:B------:R-:W-:Y:S02]  /*4cc0*/  FMUL.FTZ R6, R10, R6 ;  /* 0x000000060a067220 */ /* 0x000fe40000410000 */
[----:B------:R-:W-:Y:S02]  /*4cd0*/  FMUL.FTZ R46, R9, R46 ;  /* 0x0000002e092e7220 */ /* 0x000fe40000410000 */
[----:B------:R-:W-:Y:S01]  /*4ce0*/  STS [R249+0x14000], R7 ;  /* 0x01400007f9007388 */ /* 0x000fe20000000800 */
[----:B------:R-:W-:Y:S01]  /*4cf0*/  FFMA.FTZ R9, -R59, R59, 1 ;  /* 0x3f8000003b097423 */ /* 0x000fe2000001013b */
[----:B------:R-:W-:Y:S01]  /*4d00*/  F2FP.PACK_AB R6, R6, R4 ;  /* 0x000000040606723e */ /* 0x000fe200000000ff */
[----:B------:R-:W-:Y:S01]  /*4d10*/  FFMA.FTZ R8, -R58, R58, 1 ;  /* 0x3f8000003a087423 */ /* 0x000fe2000001013a */
[----:B------:R-:W-:Y:S01]  /*4d20*/  F2FP.PACK_AB R5, R45, R46 ;  /* 0x0000002e2d05723e */ /* 0x000fe200000000ff */
[----:B------:R-:W-:Y:S02]  /*4d30*/  FMUL.FTZ R47, R66, R47 ;  /* 0x0000002f422f7220 */ /* 0x000fe40000410000 */
[----:B------:R-:W-:Y:S01]  /*4d40*/  FMUL.FTZ R9, R9, c[0x0][0x2ec] ;  /* 0x0000bb0009097a20 */ /* 0x000fe20000410000 */
[----:B------:R-:W-:Y:S01]  /*4d50*/  STS [R252+0x14000], R6 ;  /* 0x01400006fc007388 */ /* 0x000fe20000000800 */
[----:B------:R-:W-:Y:S02]  /*4d60*/  FMUL.FTZ R8, R8, c[0x0][0x2ec] ;  /* 0x0000bb0008087a20 */ /* 0x000fe40000410000 */
[----:B------:R-:W-:Y:S02]  /*4d70*/  FMUL.FTZ R9, R11, R9 ;  /* 0x000000090b097220 */ /* 0x000fe40000410000 */
[----:B------:R-:W-:Y:S01]  /*4d80*/  FMUL.FTZ R8, R47, R8 ;  /* 0x000000082f087220 */ /* 0x000fe20000410000 */
[----:B------:R-:W-:Y:S04]  /*4d90*/  STS [R250+0x14000], R5 ;  /* 0x01400005fa007388 */ /* 0x000fe80000000800 */
[----:B------:R-:W-:Y:S05]  /*4da0*/  F2FP.PACK_AB R4, R8, R9 ;  /* 0x000000090804723e */ /* 0x000fea00000000ff */
[----:B------:R-:W-:Y:S06]  /*4db0*/  STS [R251+0x14000], R4 ;  /* 0x01400004fb007388 */ /* 0x000fec0000000800 */
[----:B------:R-:W-:Y:S06]  /*4dc0*/  BAR.SYNC.DEFER_BLOCKING 0x0 ;  /* 0x0000000000007b1d */ /* 0x000fec0000010000 */
[----:B------:R-:W-:Y:S06]  /*4dd0*/  LDSM.16.MT88.4 R4, [R226+0x15000] ;  /* 0x01500000e204783b */ /* 0x000fec0000004200 */
[----:B------:R-:W1:Y:S06]  /*4de0*/  LDSM.16.MT88.4 R8, [R0+0x8000] ;  /* 0x008000000008783b */ /* 0x000e6c0000004200 */
[----:B------:R-:W2:Y:S06]  /*4df0*/  LDSM.16.MT88.4 R44, [R224+0x15000] ;  /* 0x01500000e02c783b */ /* 0x000eac0000004200 */
[----:B------:R-:W3:Y:S06]  /*4e00*/  LDSM.16.MT88.4 R48, [R0+0xc000] ;  /* 0x00c000000030783b */ /* 0x000eec0000004200 */
[----:B------:R-:W-:Y:S06]  /*4e10*/  LDSM.16.MT88.4 R52, [R226+0x15400] ;  /* 0x01540000e234783b */ /* 0x000fec0000004200 */
[----:B------:R-:W4:Y:S06]  /*4e20*/  LDSM.16.MT88.4 R56, [R0+0x8800] ;  /* 0x008800000038783b */ /* 0x000f2c0000004200 */
[----:B------:R-:W3:Y:S06]  /*4e30*/  LDSM.16.MT88.4 R60, [R224+0x15400] ;  /* 0x01540000e03c783b */ /* 0x000eec0000004200 */
[----:B------:R-:W4:Y:S01]  /*4e40*/  LDSM.16.MT88.4 R64, [R0+0xc800] ;  /* 0x00c800000040783b */ /* 0x000f220000004200 */
        /* <DEDUP_REMOVED lines=10> */
[----:B------:R-:W1:Y:S06]  /*4ef0*/  LDSM.16.MT88.4 R4, [R226+0x15800] ;  /* 0x01580000e204783b */ /* 0x000e6c0000004200 */
[----:B------:R-:W2:Y:S01]  /*4f00*/  LDSM.16.MT88.4 R48, [R0+0xd000] ;  /* 0x00d000000030783b */ /* 0x000ea20000004200 */
        /* <DEDUP_REMOVED lines=10> */
[----:B------:R-:W3:Y:S06]  /*4fb0*/  LDSM.16.MT88.4 R52, [R226+0x15c00] ;  /* 0x015c0000e234783b */ /* 0x000eec0000004200 */
[----:B------:R-:W4:Y:S01]  /*4fc0*/  LDSM.16.MT88.4 R64, [R0+0xd800] ;  /* 0x00d800000040783b */ /* 0x000f220000004200 */
[-C--:B-1----:R-:W-:Y:S05]  /*4fd0*/  HMMA.16816.F32 R12, R4, R8.reuse, R12 ;  /* 0x00000008040c723c */ /* 0x082fea000000180c */
[----:B------:R-:W-:Y:S03]  /*4fe0*/  BAR.SYNC.DEFER_BLOCKING 0x0 ;  /* 0x0000000000007b1d */ /* 0x000fe60000010000 */
        /* <DEDUP_REMOVED lines=77> */
.L_x_63:
        /* <DEDUP_REMOVED lines=378> */
.L_x_64:
        /* <DEDUP_REMOVED lines=123> */
.L_x_66:
        /* <DEDUP_REMOVED lines=18> */
.L_x_67:
        /* <DEDUP_REMOVED lines=49> */
.L_x_69:
[----:B------:R-:W-:Y:S05]  /*7840*/  BSYNC B0 ;  /* 0x0000000000007941 */ /* 0x000fea0003800000 */
.L_x_68:
        /* <DEDUP_REMOVED lines=27> */
.L_x_50:
[----:B------:R-:W-:Y:S05]  /*7a00*/  BSYNC B1 ;  /* 0x0000000000017941 */ /* 0x000fea0003800000 */
.L_x_40:
        /* <DEDUP_REMOVED lines=12> */
.L_x_70:
[----:B------:R-:W-:Y:S05]  /*7ad0*/  EXIT ;  /* 0x000000000000794d */ /* 0x000fea0003800000 */
.L_x_72:
        /* <DEDUP_REMOVED lines=10> */
.L_x_1017:


//--------------------- .text._ZN5flash44flash_bwd_dq_dk_dv_loop_seqk_parallel_kernelI23Flash_bwd_kernel_traitsILi256ELi64ELi32ELi8ELi4ELi1ELi2ELb1ELb1EN7cutlass6half_tE19Flash_kernel_traitsILi256ELi64ELi32ELi8ES3_EELb0ELb1ELb0ELb0ELb0ELb1ELb0EEEvNS_16Flash_bwd_paramsE --------------------------
	.section	.text._ZN5flash44flash_bwd_dq_dk_dv_loop_seqk_parallel_kernelI23Flash_bwd_kernel_traitsILi256ELi64ELi32ELi8ELi4ELi1ELi2ELb1ELb1EN7cutlass6half_tE19Flash_kernel_traitsILi256ELi64ELi32ELi8ES3_EELb0ELb1ELb0ELb0ELb0ELb1ELb0EEEvNS_16Flash_bwd_paramsE,"ax",@progbits
	.sectioninfo	@"SHI_REGISTERS=255"
	.align	128
        .global         _ZN5flash44flash_bwd_dq_dk_dv_loop_seqk_parallel_kernelI23Flash_bwd_kernel_traitsILi256ELi64ELi32ELi8ELi4ELi1ELi2ELb1ELb1EN7cutlass6half_tE19Flash_kernel_traitsILi256ELi64ELi32ELi8ES3_EELb0ELb1ELb0ELb0ELb0ELb1ELb0EEEvNS_16Flash_bwd_paramsE
        .type           _ZN5flash44flash_bwd_dq_dk_dv_loop_seqk_parallel_kernelI23Flash_bwd_kernel_traitsILi256ELi64ELi32ELi8ELi4ELi1ELi2ELb1ELb1EN7cutlass6half_tE19Flash_kernel_traitsILi256ELi64ELi32ELi8ES3_EELb0ELb1ELb0ELb0ELb0ELb1ELb0EEEvNS_16Flash_bwd_paramsE,@function
        .size           _ZN5flash44flash_bwd_dq_dk_dv_loop_seqk_parallel_kernelI23Flash_bwd_kernel_traitsILi256ELi64ELi32ELi8ELi4ELi1ELi2ELb1ELb1EN7cutlass6half_tE19Flash_kernel_traitsILi256ELi64ELi32ELi8ES3_EELb0ELb1ELb0ELb0ELb0ELb1ELb0EEEvNS_16Flash_bwd_paramsE,(.L_x_1018 - _ZN5flash44flash_bwd_dq_dk_dv_loop_seqk_parallel_kernelI23Flash_bwd_kernel_traitsILi256ELi64ELi32ELi8ELi4ELi1ELi2ELb1ELb1EN7cutlass6half_tE19Flash_kernel_traitsILi256ELi64ELi32ELi8ES3_EELb0ELb1ELb0ELb0ELb0ELb1ELb0EEEvNS_16Flash_bwd_paramsE)
        .other          _ZN5flash44flash_bwd_dq_dk_dv_loop_seqk_parallel_kernelI23Flash_bwd_kernel_traitsILi256ELi64ELi32ELi8ELi4ELi1ELi2ELb1ELb1EN7cutlass6half_tE19Flash_kernel_traitsILi256ELi64ELi32ELi8ES3_EELb0ELb1ELb0ELb0ELb0ELb1ELb0EEEvNS_16Flash_bwd_paramsE,@"STO_CUDA_ENTRY STV_DEFAULT"
_ZN5flash44flash_bwd_dq_dk_dv_loop_seqk_parallel_kernelI23Flash_bwd_kernel_traitsILi256ELi64ELi32ELi8ELi4ELi1ELi2ELb1ELb1EN7cutlass6half_tE19Flash_kernel_traitsILi256ELi64ELi32ELi8ES3_EELb0ELb1ELb0ELb0ELb0ELb1ELb0EEEvNS_16Flash_bwd_paramsE:
.text._ZN5flash44flash_bwd_dq_dk_dv_loop_seqk_parallel_kernelI23Flash_bwd_kernel_traitsILi256ELi64ELi32ELi8ELi4ELi1ELi2ELb1ELb1EN7cutlass6half_tE19Flash_kernel_traitsILi256ELi64ELi32ELi8ES3_EELb0ELb1ELb0ELb0ELb0ELb1ELb0EEEvNS_16Flash_bwd_paramsE:
        /* <DEDUP_REMOVED lines=33> */
[CC--:B------:R-:W-:Y:S01]  /*0210*/  LEA.HI R10, R233.reuse, R11.reuse, RZ, 0x4 ;  /* 0x0000000be90a7211 */ /* 0x0c0fe200078f20ff */
[----:B------:R-:W-:Y:S01]  /*0220*/  ULDC UR13, c[0x0][0x1c0] ;  /* 0x00007000000d7ab9 */ /* 0x000fe20000000800 */
[----:B------:R-:W-:Y:S01]  /*0230*/  LEA.HI R12, R233, R11, RZ, 0x2 ;  /* 0x0000000be90c7211 */ /* 0x000fe200078f10ff */
[----:B------:R-:W-:Y:S01]  /*0240*/  ULDC UR11, c[0x0][0x1c0] ;  /* 0x00007000000b7ab9 */ /* 0x000fe20000000800 */
[----:B------:R-:W-:Y:S01]  /*0250*/  SHF.R.S32.HI R5, RZ, 0x3, R13 ;  /* 0x00000003ff057819 */ /* 0x000fe2000001140d */
[----:B------:R-:W-:Y:S01]  /*0260*/  UIMAD UR52, UR8, UR6, UR52 ;  /* 0x00000006083472a4 */ /* 0x000fe2000f8e0234 */
[----:B------:R-:W-:Y:S01]  /*0270*/  SHF.R.S32.HI R6, RZ, 0x4, R10 ;  /* 0x00000004ff067819 */ /* 0x000fe2000001140a */
[----:B---3--:R-:W-:Y:S01]  /*0280*/  UIMAD UR49, UR7, UR28, URZ ;  /* 0x0000001c073172a4 */ /* 0x008fe2000f8e023f */
[--C-:B------:R-:W-:Y:S01]  /*0290*/  SHF.R.S32.HI R8, RZ, 0x2, R12.reuse ;  /* 0x00000002ff087819 */ /* 0x100fe2000001140c */
[----:B------:R-:W-:Y:S01]  /*02a0*/  IMAD.SHL.U32 R5, R5, 0x40, RZ ;  /* 0x0000004005057824 */ /* 0x000fe200078e00ff */
[----:B------:R-:W-:Y:S01]  /*02b0*/  SHF.R.S32.HI R0, RZ, 0x1f, R12 ;  /* 0x0000001fff007819 */ /* 0x000fe2000001140c */
[----:B------:R-:W-:Y:S01]  /*02c0*/  UIMAD.WIDE.U32 UR40, UR28, UR14, URZ ;  /* 0x0000000e1c2872a5 */ /* 0x000fe2000f8e003f */
[----:B------:R-:W-:Y:S01]  /*02d0*/  LOP3.LUT R3, R13, 0xfffffff8, RZ, 0xc0, !PT ;  /* 0xfffffff80d037812 */ /* 0x000fe200078ec0ff */
[----:B------:R-:W-:Y:S01]  /*02e0*/  UIMAD UR6, UR28, UR11, UR31 ;  /* 0x0000000b1c0672a4 */ /* 0x000fe2000f8e021f */
[----:B------:R-:W-:Y:S01]  /*02f0*/  LEA.HI R4, R10, R6, RZ, 0x1 ;  /* 0x000000060a047211 */ /* 0x000fe200078f08ff */
[----:B------:R-:W-:Y:S01]  /*0300*/  @!UP5 UIMAD UR7, UR28, UR13, UR31 ;  /* 0x0000000d1c07d2a4 */ /* 0x000fe2000f8e021f */
[----:B------:R-:W-:Y:S01]  /*0310*/  LEA.HI R2, R0, R8, RZ, 0x3 ;  /* 0x0000000800027211 */ /* 0x000fe200078f18ff */
[----:B------:R-:W-:Y:S01]  /*0320*/  IMAD.IADD R0, R11, 0x1, -R3 ;  /* 0x000000010b007824 */ /* 0x000fe200078e0a03 */
[----:B------:R-:W-:Y:S01]  /*0330*/  LOP3.LUT R4, R4, 0xfffffffe, RZ, 0xc0, !PT ;  /* 0xfffffffe04047812 */ /* 0x000fe200078ec0ff */
[----:B------:R-:W-:Y:S01]  /*0340*/  USHF.L.U32 UR42, UR43, 0x6, URZ ;  /* 0x000000062b2a7899 */ /* 0x000fe2000800063f */
[----:B------:R-:W-:Y:S01]  /*0350*/  LOP3.LUT R3, R2, 0xfffffff8, RZ, 0xc0, !PT ;  /* 0xfffffff802037812 */ /* 0x000fe200078ec0ff */
[C---:B------:R-:W-:Y:S01]  /*0360*/  IMAD.SHL.U32 R14, R0.reuse, 0x8, RZ ;  /* 0x00000008000e7824 */ /* 0x040fe200078e00ff */
[----:B------:R-:W-:Y:S01]  /*0370*/  LOP3.LUT R2, R5, 0x1c0, RZ, 0xc0, !PT ;  /* 0x000001c005027812 */ /* 0x000fe200078ec0ff */
[C---:B------:R-:W-:Y:S01]  /*0380*/  IMAD.SHL.U32 R5, R0.reuse, 0x40, RZ ;  /* 0x0000004000057824 */ /* 0x040fe200078e00ff */
[----:B------:R-:W-:Y:S01]  /*0390*/  LOP3.LUT P4, RZ, R0, 0x2, RZ, 0xc0, !PT ;  /* 0x0000000200ff7812 */ /* 0x000fe2000788c0ff */
[----:B------:R-:W-:Y:S01]  /*03a0*/  IMAD.IADD R9, R6, 0x1, -R4 ;  /* 0x0000000106097824 */ /* 0x000fe200078e0a04 */
[----:B------:R-:W-:Y:S01]  /*03b0*/  SHF.R.U32.HI R4, RZ, 0x3, R2 ;  /* 0x00000003ff047819 */ /* 0x000fe20000011602 */
[----:B------:R-:W-:Y:S01]  /*03c0*/  IMAD.IADD R8, R8, 0x1, -R3 ;  /* 0x0000000108087824 */ /* 0x000fe200078e0a03 */
[----:B------:R-:W-:Y:S01]  /*03d0*/  LOP3.LUT R3, R2, 0x38, R14, 0xf8, !PT ;  /* 0x0000003802037812 */ /* 0x000fe200078ef80e */
[----:B------:R1:W-:Y:S01]  /*03e0*/  STL [R1+0x8], R14 ;  /* 0x0000080e01007387 */ /* 0x0003e20000100800 */
[----:B------:R-:W-:Y:S01]  /*03f0*/  LOP3.LUT R2, R5, 0x1c0, RZ, 0xc0, !PT ;  /* 0x000001c005027812 */ /* 0x000fe200078ec0ff */
[----:B------:R-:W-:Y:S01]  /*0400*/  ULDC UR46, c[0x0][0x214] ;  /* 0x00008500002e7ab9 */ /* 0x000fe20000000800 */
[----:B------:R-:W-:Y:S01]  /*0410*/  LOP3.LUT R7, R3, R4, RZ, 0x3c, !PT ;  /* 0x0000000403077212 */ /* 0x000fe200078e3cff */
[----:B------:R-:W-:Y:S01]  /*0420*/  ULDC UR53, c[0x0][0x1c8] ;  /* 0x0000720000357ab9 */ /* 0x000fe20000000800 */
[----:B------:R-:W-:Y:S01]  /*0430*/  LOP3.LUT R4, R2, 0x8, R13, 0xf8, !PT ;  /* 0x0000000802047812 */ /* 0x000fe200078ef80d */
[----:B------:R-:W-:Y:S01]  /*0440*/  ULDC.U8 UR10, c[0x0][0x3d0] ;  /* 0x0000f400000a7ab9 */ /* 0x000fe20000000000 */
[----:B------:R-:W-:Y:S01]  /*0450*/  SHF.R.U32.HI R3, RZ, 0x3, R2 ;  /* 0x00000003ff037819 */ /* 0x000fe20000011602 */
[----:B------:R-:W-:Y:S01]  /*0460*/  ULDC UR47, c[0x0][0x224] ;  /* 0x00008900002f7ab9 */ /* 0x000fe20000000800 */
[----:B------:R-:W-:Y:S01]  /*0470*/  LOP3.LUT R2, R8, 0x1, RZ, 0xc0, !PT ;  /* 0x0000000108027812 */ /* 0x000fe200078ec0ff */
[----:B------:R-:W-:Y:S01]  /*0480*/  @UP5 UIMAD UR51, UR28, UR46, URZ ;  /* 0x0000002e1c3352a4 */ /* 0x000fe2000f8e023f */
[----:B------:R-:W-:Y:S01]  /*0490*/  LOP3.LUT R6, R4, R3, RZ, 0x3c, !PT ;  /* 0x0000000304067212 */ /* 0x000fe200078e3cff */
[----:B------:R-:W-:Y:S01]  /*04a0*/  IMAD.SHL.U32 R3, R0, 0x20, RZ ;  /* 0x0000002000037824 */ /* 0x000fe200078e00ff */
[----:B------:R-:W-:Y:S01]  /*04b0*/  ISETP.NE.U32.AND P1, PT, R2, 0x1, PT ;  /* 0x000000010200780c */ /* 0x000fe20003f25070 */
[----:B------:R-:W-:Y:S01]  /*04c0*/  IMAD.SHL.U32 R2, R9, 0x100, RZ ;  /* 0x0000010009027824 */ /* 0x000fe200078e00ff */
[----:B------:R-:W-:Y:S01]  /*04d0*/  LOP3.LUT P3, RZ, R0, 0x4, RZ, 0xc0, !PT ;  /* 0x0000000400ff7812 */ /* 0x000fe2000786c0ff */
[----:B------:R-:W-:Y:S01]  /*04e0*/  ULDC.64 UR4, c[0x0][0x118] ;  /* 0x0000460000047ab9 */ /* 0x000fe20000000a00 */
[CC--:B------:R-:W-:Y:S01]  /*04f0*/  LEA.HI R4, R233.reuse, R11.reuse, RZ, 0x6 ;  /* 0x0000000be9047211 */ /* 0x0c0fe200078f30ff */
[----:B------:R-:W-:Y:S01]  /*0500*/  UMOV UR58, 0x4 ;  /* 0x00000004003a7882 */ /* 0x000fe20000000000 */
[----:B------:R-:W-:Y:S01]  /*0510*/  LOP3.LUT R0, R2, 0x100, RZ, 0xc0, !PT ;  /* 0x0000010002007812 */ /* 0x000fe200078ec0ff */
[----:B------:R-:W-:Y:S01]  /*0520*/  ULDC.64 UR60, c[0x0][0x3c8] ;  /* 0x0000f200003c7ab9 */ /* 0x000fe20000000a00 */
[-C--:B------:R-:W-:Y:S01]  /*0530*/  LEA.HI R2, R233, R11.reuse, RZ, 0x7 ;  /* 0x0000000be9027211 */ /* 0x080fe200078f38ff */
[----:B------:R-:W-:Y:S01]  /*0540*/  ULOP3.LUT UR53, UR31, UR53, URZ, 0x3c, !UPT ;  /* 0x000000351f357292 */ /* 0x000fe2000f8e3c3f */
[----:B------:R-:W-:Y:S01]  /*0550*/  LOP3.LUT R226, R0, 0xe0, R3, 0xf8, !PT ;  /* 0x000000e000e27812 */ /* 0x000fe200078ef803 */
[----:B------:R-:W-:Y:S01]  /*0560*/  USHF.R.S32.HI UR54, URZ, 0x1f, UR31 ;  /* 0x0000001f3f367899 */ /* 0x000fe2000801141f */
[----:B------:R-:W-:Y:S01]  /*0570*/  SHF.R.S32.HI R5, RZ, 0x7, R2 ;  /* 0x00000007ff057819 */ /* 0x000fe20000011402 */
[----:B------:R-:W-:Y:S01]  /*0580*/  IMAD.SHL.U32 R2, R9, 0x20, RZ ;  /* 0x0000002009027824 */ /* 0x000fe200078e00ff */
[----:B------:R-:W-:Y:S01]  /*0590*/  SHF.R.S32.HI R0, RZ, 0x6, R4 ;  /* 0x00000006ff007819 */ /* 0x000fe20000011404 */
[----:B------:R-:W-:Y:S01]  /*05a0*/  USHF.L.U32 UR59, UR28, 0x7, URZ ;  /* 0x000000071c3b7899 */ /* 0x000fe2000800063f */
[----:B------:R-:W-:Y:S01]  /*05b0*/  LEA.HI R233, R233, R11, RZ, 0x5 ;  /* 0x0000000be9e97211 */ /* 0x000fe200078f28ff */
[----:B------:R-:W-:Y:S01]  /*05c0*/  IMAD R3, R5, 0x2, R9 ;  /* 0x0000000205037824 */ /* 0x000fe200078e0209 */
[----:B------:R-:W-:Y:S01]  /*05d0*/  LOP3.LUT R2, R2, 0x20, RZ, 0xc0, !PT ;  /* 0x0000002002027812 */ /* 0x000fe200078ec0ff */
[C---:B------:R-:W-:Y:S01]  /*05e0*/  IMAD.SHL.U32 R4, R0.reuse, 0x8, RZ ;  /* 0x0000000800047824 */ /* 0x040fe200078e00ff */
[----:B------:R-:W-:Y:S01]  /*05f0*/  SHF.R.S32.HI R16, RZ, 0x5, R233 ;  /* 0x00000005ff107819 */ /* 0x000fe200000114e9 */
[----:B------:R-:W-:Y:S01]  /*0600*/  IMAD R237, R0, 0x200, R7 ;  /* 0x0000020000ed7824 */ /* 0x000fe200078e0207 */
[----:B------:R-:W-:Y:S01]  /*0610*/  LOP3.LUT P2, RZ, R8, 0x2, RZ, 0xc0, !PT ;  /* 0x0000000208ff7812 */ /* 0x000fe2000784c0ff */
[----:B------:R-:W-:Y:S01]  /*0620*/  IMAD.U32 R0, R3, 0x200, R6 ;  /* 0x0000020003007824 */ /* 0x000fe200078e0006 */
[----:B-1----:R-:W-:Y:S01]  /*0630*/  LOP3.LUT R14, R2, 0x18, R4, 0xf8, !PT ;  /* 0x00000018020e7812 */ /* 0x002fe200078ef804 */
[----:B------:R-:W-:Y:S01]  /*0640*/  IMAD.SHL.U32 R237, R237, 0x2, RZ ;  /* 0x00000002eded7824 */ /* 0x000fe200078e00ff */
[----:B------:R-:W-:Y:S01]  /*0650*/  LOP3.LUT R2, R10, 0xfffffff0, RZ, 0xc0, !PT ;  /* 0xfffffff00a027812 */ /* 0x000fe200078ec0ff */
[----:B------:R-:W-:Y:S01]  /*0660*/  IMAD.SHL.U32 R10, R11, 0x2, RZ ;  /* 0x000000020b0a7824 */ /* 0x000fe200078e00ff */
[----:B------:R-:W-:Y:S01]  /*0670*/  LOP3.LUT R3, R12, 0x7ffffffc, RZ, 0xc0, !PT ;  /* 0x7ffffffc0c037812 */ /* 0x000fe200078ec0ff */
[----:B------:R-:W-:Y:S01]  /*0680*/  IMAD.SHL.U32 R229, R0, 0x2, RZ ;  /* 0x0000000200e57824 */ /* 0x000fe200078e00ff */
[----:B------:R-:W-:Y:S01]  /*0690*/  LOP3.LUT R6, R233, 0xffffffe0, RZ, 0xc0, !PT ;  /* 0xffffffe0e9067812 */ /* 0x000fe200078ec0ff */
[----:B------:R-:W-:Y:S01]  /*06a0*/  IMAD.IADD R2, R11, 0x1, -R2 ;  /* 0x000000010b027824 */ /* 0x000fe200078e0a02 */
[----:B------:R-:W-:Y:S01]  /*06b0*/  SEL R232, R227, 0xffffffc0, !P3 ;  /* 0xffffffc0e3e87807 */ /* 0x000fe20005800000 */
[----:B------:R-:W-:Y:S01]  /*06c0*/  IMAD.IADD R12, R11, 0x1, -R3 ;  /* 0x000000010b0c7824 */ /* 0x000fe200078e0a03 */
[----:B------:R-:W-:Y:S01]  /*06d0*/  SEL R250, R250, 0x240, !P1 ;  /* 0x00000240fafa7807 */ /* 0x000fe20004800000 */
[----:B------:R-:W-:Y:S01]  /*06e0*/  IMAD.SHL.U32 R3, R5, 0x10, RZ ;  /* 0x0000001005037824 */ /* 0x000fe200078e00ff */
[----:B------:R-:W-:Y:S01]  /*06f0*/  SHF.R.S32.HI R4, RZ, 0x1f, R2 ;  /* 0x0000001fff047819 */ /* 0x000fe20000011402 */
[----:B------:R-:W-:Y:S01]  /*0700*/  IMAD.SHL.U32 R5, R9, 0x8, RZ ;  /* 0x0000000809057824 */ /* 0x000fe200078e00ff */
[----:B------:R-:W-:Y:S01]  /*0710*/  LOP3.LUT P0, RZ, R2, 0x4, RZ, 0xc0, !PT ;  /* 0x0000000402ff7812 */ /* 0x000fe2000780c0ff */
[----:B------:R-:W-:Y:S01]  /*0720*/  IMAD.IADD R15, R11, 0x1, -R6 ;  /* 0x000000010b0f7824 */ /* 0x000fe200078e0a06 */
[----:B------:R-:W-:Y:S01]  /*0730*/  LEA.HI R225, R4, R2, RZ, 0x3 ;  /* 0x0000000204e17211 */ /* 0x000fe200078f18ff */
[----:B------:R-:W-:Y:S01]  /*0740*/  IMAD.SHL.U32 R4, R8, 0x20, RZ ;  /* 0x0000002008047824 */ /* 0x000fe200078e00ff */
[----:B------:R-:W-:Y:S01]  /*0750*/  LOP3.LUT R11, R5, 0x8, RZ, 0xc0, !PT ;  /* 0x00000008050b7812 */ /* 0x000fe200078ec0ff */
[----:B------:R-:W-:Y:S01]  /*0760*/  IMAD.SHL.U32 R7, R2, 0x20, RZ ;  /* 0x0000002002077824 */ /* 0x000fe200078e00ff */
[----:B------:R-:W-:Y:S01]  /*0770*/  LOP3.LUT R6, R225, 0xfffffff8, RZ, 0xc0, !PT ;  /* 0xfffffff8e1067812 */ /* 0x000fe200078ec0ff */
[----:B------:R-:W-:Y:S01]  /*0780*/  STL [R1+0x14], R15 ;  /* 0x0000140f01007387 */ /* 0x000fe20000100800 */
[----:B------:R-:W-:Y:S01]  /*0790*/  LOP3.LUT R5, R4, 0xe0, RZ, 0xc0, !PT ;  /* 0x000000e004057812 */ /* 0x000fe200078ec0ff */
[----:B------:R-:W-:Y:S01]  /*07a0*/  IMAD.SHL.U32 R4, R2, 0x4, RZ ;  /* 0x0000000402047824 */ /* 0x000fe200078e00ff */
[----:B------:R-:W-:Y:S01]  /*07b0*/  IADD3 R236, R232, 0x14000, R229 ;  /* 0x00014000e8ec7810 */ /* 0x000fe20007ffe0e5 */
[----:B------:R-:W-:Y:S01]  /*07c0*/  IMAD.IADD R6, R2, 0x1, -R6 ;  /* 0x0000000102067824 */ /* 0x000fe200078e0a06 */
[----:B------:R-:W-:Y:S01]  /*07d0*/  LOP3.LUT R2, R11, 0x1e0, R7, 0xf8, !PT ;  /* 0x000001e00b027812 */ /* 0x000fe200078ef807 */
[----:B------:R-:W-:Y:S01]  /*07e0*/  IMAD.SHL.U32 R225, R225, 0x40, RZ ;  /* 0x00000040e1e17824 */ /* 0x000fe200078e00ff */
[----:B------:R-:W-:Y:S01]  /*07f0*/  LOP3.LUT R7, R3, 0x6, R10, 0xf8, !PT ;  /* 0x0000000603077812 */ /* 0x000fe200078ef80a */
[----:B------:R-:W-:Y:S01]  /*0800*/  IMAD.IADD R231, R229, 0x1, R232 ;  /* 0x00000001e5e77824 */ /* 0x000fe200078e02e8 */
[----:B------:R-:W-:Y:S01]  /*0810*/  LOP3.LUT R10, R2, 0x38, R4, 0x78, !PT ;  /* 0x00000038020a7812 */ /* 0x000fe200078e7804 */
[C---:B------:R-:W-:Y:S01]  /*0820*/  IMAD.SHL.U32 R2, R8.reuse, 0x40, RZ ;  /* 0x0000004008027824 */ /* 0x040fe200078e00ff */
[----:B------:R-:W-:Y:S01]  /*0830*/  LOP3.LUT R5, R5, 0x10, R3, 0xf8, !PT ;  /* 0x0000001005057812 */ /* 0x000fe200078ef803 */
[----:B------:R1:W-:Y:S01]  /*0840*/  STL [R1+0x4], R7 ;  /* 0x0000040701007387 */ /* 0x0003e20000100800 */
[----:B------:R-:W-:Y:S01]  /*0850*/  IMAD.SHL.U32 R4, R8, 0x4, RZ ;  /* 0x0000000408047824 */ /* 0x000fe200078e00ff */
[----:B------:R-:W-:Y:S01]  /*0860*/  LOP3.LUT P6, RZ, R6, 0x2, RZ, 0xc0, !PT ;  /* 0x0000000206ff7812 */ /* 0x000fe200078cc0ff */
[----:B------:R-:W-:Y:S01]  /*0870*/  UISETP.NE.AND UP6, UPT, UR10, URZ, UPT ;  /* 0x0000003f0a00728c */ /* 0x000fe2000bfc5270 */
[----:B------:R-:W-:Y:S01]  /*0880*/  LOP3.LUT R2, R2, 0x1c0, RZ, 0xc0, !PT ;  /* 0x000001c002027812 */ /* 0x000fe200078ec0ff */
[----:B------:R-:W-:Y:S01]  /*0890*/  USHF.R.S32.HI UR56, URZ, 0x1f, UR28 ;  /* 0x0000001f3f387899 */ /* 0x000fe2000801141c */
[----:B------:R-:W-:Y:S01]  /*08a0*/  LOP3.LUT R8, R5, 0x18, R4, 0x78, !PT ;  /* 0x0000001805087812 */ /* 0x000fe200078e7804 */
[----:B------:R-:W-:Y:S01]  /*08b0*/  USHF.R.S32.HI UR55, URZ, 0x1f, UR31 ;  /* 0x0000001f3f377899 */ /* 0x000fe2000801141f */
[----:B------:R-:W-:Y:S01]  /*08c0*/  SHF.R.U32.HI R3, RZ, 0x3, R2 ;  /* 0x00000003ff037819 */ /* 0x000fe20000011602 */
[----:B------:R-:W-:Y:S01]  /*08d0*/  UIMAD.WIDE.U32 UR38, UR32, UR40, URZ ;  /* 0x00000028202672a5 */ /* 0x000fe2000f8e003f */
[----:B------:R-:W-:Y:S01]  /*08e0*/  LOP3.LUT P5, RZ, R6, 0x4, RZ, 0xc0, !PT ;  /* 0x0000000406ff7812 */ /* 0x000fe200078ac0ff */
[----:B------:R-:W-:Y:S01]  /*08f0*/  UIMAD UR48, UR33, UR40, URZ ;  /* 0x00000028213072a4 */ /* 0x000fe2000f8e023f */
[----:B------:R-:W-:Y:S01]  /*0900*/  LOP3.LUT R225, R225, 0xfffffe00, RZ, 0xc0, !PT ;  /* 0xfffffe00e1e17812 */ /* 0x000fe200078ec0ff */
[----:B------:R-:W-:Y:S01]  /*0910*/  USHF.R.S32.HI UR50, URZ, 0x1f, UR44 ;  /* 0x0000001f3f327899 */ /* 0x000fe2000801142c */
[----:B------:R-:W-:Y:S01]  /*0920*/  SEL R227, R227, 0xffffffc0, !P5 ;  /* 0xffffffc0e3e37807 */ /* 0x000fe20006800000 */
[----:B------:R-:W-:-:S02]  /*0930*/  UIMAD UR47, UR6, UR47, URZ ;  /* 0x0000002f062f72a4 */ /* 0x000fc4000f8e023f */
[----:B------:R-:W-:Y:S02]  /*0940*/  @!UP5 UIMAD UR46, UR7, UR46, URZ ;  /* 0x0000002e072ed2a4 */ /* 0x000fe4000f8e023f */
[----:B------:R-:W-:Y:S01]  /*0950*/  USHF.R.S32.HI UR45, URZ, 0x1f, UR42 ;  /* 0x0000001f3f2d7899 */ /* 0x000fe2000801142a */
[----:B-1----:R-:W-:-:S05]  /*0960*/  IMAD.SHL.U32 R7, R16, 0x8, RZ ;  /* 0x0000000810077824 */ /* 0x002fca00078e00ff */
[----:B------:R-:W-:-:S04]  /*0970*/  LOP3.LUT R7, R7, 0x38, RZ, 0xc0, !PT ;  /* 0x0000003807077812 */ /* 0x000fc800078ec0ff */
[----:B------:R-:W-:Y:S02]  /*0980*/  LOP3.LUT R4, R3, R2, R7, 0x1e, !PT ;  /* 0x0000000203047212 */ /* 0x000fe400078e1e07 */
[----:B------:R-:W-:Y:S02]  /*0990*/  LOP3.LUT R2, R226, 0x8, R13, 0xf8, !PT ;  /* 0x00000008e2027812 */ /* 0x000fe400078ef80d */
[----:B------:R-:W-:Y:S02]  /*09a0*/  SHF.R.U32.HI R226, RZ, 0x3, R226 ;  /* 0x00000003ffe27819 */ /* 0x000fe400000116e2 */
[----:B------:R-:W-:Y:S02]  /*09b0*/  SHF.R.S32.HI R3, RZ, 0x1f, R233 ;  /* 0x0000001fff037819 */ /* 0x000fe400000114e9 */
[----:B------:R-:W-:Y:S02]  /*09c0*/  LOP3.LUT R226, R2, 0x38, R226, 0x78, !PT ;  /* 0x0000003802e27812 */ /* 0x000fe400078e78e2 */
[----:B------:R-:W-:-:S02]  /*09d0*/  LEA.HI R2, R3, R16, RZ, 0x2 ;  /* 0x0000001003027211 */ /* 0x000fc400078f10ff */
[----:B------:R-:W-:Y:S02]  /*09e0*/  LEA.HI R233, R233, R16, RZ, 0x1 ;  /* 0x00000010e9e97211 */ /* 0x000fe400078f08ff */
[----:B------:R-:W-:Y:S01]  /*09f0*/  LOP3.LUT R3, R2, 0xfffffffc, RZ, 0xc0, !PT ;  /* 0xfffffffc02037812 */ /* 0x000fe200078ec0ff */
[----:B------:R-:W-:Y:S01]  /*0a00*/  IMAD.SHL.U32 R2, R12, 0x2, RZ ;  /* 0x000000020c027824 */ /* 0x000fe200078e00ff */
[----:B------:R-:W-:-:S03]  /*0a10*/  LOP3.LUT R233, R233, 0x3ffffe, RZ, 0xc0, !PT ;  /* 0x003ffffee9e97812 */ /* 0x000fc600078ec0ff */
[----:B------:R-:W-:Y:S02]  /*0a20*/  IMAD.IADD R5, R16, 0x1, -R3 ;  /* 0x0000000110057824 */ /* 0x000fe400078e0a03 */
[----:B------:R-:W-:Y:S01]  /*0a30*/  IMAD.IADD R252, R2, 0x1, R4 ;  /* 0x0000000102fc7824 */ /* 0x000fe200078e0204 */
[----:B------:R-:W-:Y:S01]  /*0a40*/  SHF.R.S32.HI R4, RZ, 0x1f, R15 ;  /* 0x0000001fff047819 */ /* 0x000fe2000001140f */
[----:B------:R-:W-:Y:S02]  /*0a50*/  IMAD R3, R5, 0x200, R2 ;  /* 0x0000020005037824 */ /* 0x000fe400078e0202 */
[----:B------:R-:W-:Y:S01]  /*0a60*/  IMAD.SHL.U32 R2, R6, 0x40, RZ ;  /* 0x0000004006027824 */ /* 0x000fe200078e00ff */
[----:B------:R-:W-:Y:S01]  /*0a70*/  LEA.HI R4, R4, R15, RZ, 0x2 ;  /* 0x0000000f04047211 */ /* 0x000fe200078f10ff */
[----:B------:R-:W-:Y:S01]  /*0a80*/  IMAD.IADD R248, R3, 0x1, R8 ;  /* 0x0000000103f87824 */ /* 0x000fe200078e0208 */
[----:B------:R-:W-:Y:S01]  /*0a90*/  LEA R252, R252, 0x10000, 0x1 ;  /* 0x00010000fcfc7811 */ /* 0x000fe200078e08ff */
[----:B------:R-:W-:Y:S01]  /*0aa0*/  IMAD.IADD R233, R16, 0x1, -R233 ;  /* 0x0000000110e97824 */ /* 0x000fe200078e0ae9 */
[----:B------:R-:W-:Y:S01]  /*0ab0*/  SHF.R.S32.HI R6, RZ, 0x2, R4 ;  /* 0x00000002ff067819 */ /* 0x000fe20000011404 */
[----:B------:R-:W-:Y:S01]  /*0ac0*/  IMAD R4, R9, 0x1000, R225 ;  /* 0x0000100009047824 */ /* 0x000fe200078e02e1 */
[----:B------:R-:W-:Y:S01]  /*0ad0*/  LOP3.LUT R2, R2, 0x1c0, RZ, 0xc0, !PT ;  /* 0x000001c002027812 */ /* 0x000fe200078ec0ff */
[----:B------:R-:W-:-:S02]  /*0ae0*/  IMAD R233, R233, 0x200, R10 ;  /* 0x00000200e9e97824 */ /* 0x000fc400078e020a */
[----:B------:R-:W-:Y:S01]  /*0af0*/  IMAD R6, R5, 0x10, R6 ;  /* 0x0000001005067824 */ /* 0x000fe200078e0206 */
[----:B------:R-:W-:Y:S01]  /*0b00*/  SHF.R.U32.HI R3, RZ, 0x3, R2 ;  /* 0x00000003ff037819 */ /* 0x000fe20000011602 */
[----:B------:R-:W-:Y:S01]  /*0b10*/  IMAD.SHL.U32 R248, R248, 0x2, RZ ;  /* 0x00000002f8f87824 */ /* 0x000fe200078e00ff */
[----:B------:R-:W-:Y:S02]  /*0b20*/  LEA R233, R233, 0x14000, 0x1 ;  /* 0x00014000e9e97811 */ /* 0x000fe400078e08ff */
[CC--:B------:R-:W-:Y:S01]  /*0b30*/  LOP3.LUT R7, R3.reuse, R2.reuse, R7, 0x1e, !PT ;  /* 0x0000000203077212 */ /* 0x0c0fe200078e1e07 */
[----:B------:R1:W-:Y:S01]  /*0b40*/  STL [R1+0x10], R6 ;  /* 0x0000100601007387 */ /* 0x0003e20000100800 */
[C---:B------:R-:W-:Y:S01]  /*0b50*/  LOP3.LUT R8, R3.reuse, R2, R11, 0x1e, !PT ;  /* 0x0000000203087212 */ /* 0x040fe200078e1e0b */
[C---:B------:R-:W-:Y:S01]  /*0b60*/  IMAD.IADD R251, R248.reuse, 0x1, R250 ;  /* 0x00000001f8fb7824 */ /* 0x040fe200078e02fa */
[----:B------:R-:W-:Y:S01]  /*0b70*/  LOP3.LUT R3, R3, R14, R2, 0x1e, !PT ;  /* 0x0000000e03037212 */ /* 0x000fe200078e1e02 */
[----:B------:R-:W-:Y:S01]  /*0b80*/  IMAD R2, R5, 0x400, R225 ;  /* 0x0000040005027824 */ /* 0x000fe200078e02e1 */
[----:B------:R-:W-:Y:S01]  /*0b90*/  IADD3 R249, R248, 0x10, RZ ;  /* 0x00000010f8f97810 */ /* 0x000fe20007ffe0ff */
[----:B------:R-:W-:Y:S01]  /*0ba0*/  IMAD.IADD R4, R4, 0x1, R7 ;  /* 0x0000000104047824 */ /* 0x000fe200078e0207 */
[----:B------:R-:W-:Y:S01]  /*0bb0*/  LOP3.LUT R225, R3, R225, RZ, 0xfc, !PT ;  /* 0x000000e103e17212 */ /* 0x000fe200078efcff */
[----:B------:R-:W-:Y:S01]  /*0bc0*/  IMAD.MOV.U32 R3, RZ, RZ, 0x20 ;  /* 0x00000020ff037424 */ /* 0x000fe200078e00ff */
[----:B------:R-:W-:Y:S01]  /*0bd0*/  IADD3 R234, R233, 0x20, RZ ;  /* 0x00000020e9ea7810 */ /* 0x000fe20007ffe0ff */
[----:B------:R-:W-:Y:S01]  /*0be0*/  IMAD.IADD R2, R2, 0x1, R8 ;  /* 0x0000000102027824 */ /* 0x000fe200078e0208 */
[----:B------:R-:W-:-:S02]  /*0bf0*/  @P2 IADD3 R249, R248, -0x10, RZ ;  /* 0xfffffff0f8f92810 */ /* 0x000fc40007ffe0ff */
[C---:B------:R-:W-:Y:S01]  /*0c00*/  SEL R0, R3.reuse, 0xffffffe0, !P4 ;  /* 0xffffffe003007807 */ /* 0x040fe20006000000 */
[----:B------:R-:W-:Y:S01]  /*0c10*/  IMAD.SHL.U32 R2, R2, 0x2, RZ ;  /* 0x0000000202027824 */ /* 0x000fe200078e00ff */
[C---:B------:R-:W-:Y:S01]  /*0c20*/  SEL R224, R3.reuse, 0xffffffe0, !P3 ;  /* 0xffffffe003e07807 */ /* 0x040fe20005800000 */
[----:B------:R-:W-:Y:S01]  /*0c30*/  IMAD.IADD R250, R250, 0x1, R249 ;  /* 0x00000001fafa7824 */ /* 0x000fe200078e02f9 */
[----:B------:R-:W-:Y:S01]  /*0c40*/  SEL R3, R3, 0xffffffe0, !P6 ;  /* 0xffffffe003037807 */ /* 0x000fe20007000000 */
[----:B------:R-:W-:Y:S01]  /*0c50*/  IMAD.IADD R230, R229, 0x1, R0 ;  /* 0x00000001e5e67824 */ /* 0x000fe200078e0200 */
[----:B------:R-:W-:Y:S01]  /*0c60*/  @P0 IADD3 R234, R233, -0x20, RZ ;  /* 0xffffffe0e9ea0810 */ /* 0x000fe20007ffe0ff */
[----:B------:R-:W-:Y:S01]  /*0c70*/  IMAD.IADD R236, R0, 0x1, R236 ;  /* 0x0000000100ec7824 */ /* 0x000fe200078e02ec */
[----:B------:R-:W-:Y:S01]  /*0c80*/  LEA R225, R225, 0x10000, 0x1 ;  /* 0x00010000e1e17811 */ /* 0x000fe200078e08ff */
[----:B------:R-:W-:Y:S01]  /*0c90*/  IMAD.IADD R3, R2, 0x1, R3 ;  /* 0x0000000102037824 */ /* 0x000fe200078e0203 */
[----:B------:R-:W-:Y:S01]  /*0ca0*/  IADD3 R235, R234, 0x800, RZ ;  /* 0x00000800eaeb7810 */ /* 0x000fe20007ffe0ff */
[----:B------:R-:W-:-:S02]  /*0cb0*/  IMAD R224, R226, 0x2, R224 ;  /* 0x00000002e2e07824 */ /* 0x000fc400078e02e0 */
[--C-:B------:R-:W-:Y:S02]  /*0cc0*/  IMAD.IADD R228, R2, 0x1, R227.reuse ;  /* 0x0000000102e47824 */ /* 0x100fe400078e02e3 */
[----:B------:R-:W-:Y:S02]  /*0cd0*/  IMAD.IADD R232, R232, 0x1, R230 ;  /* 0x00000001e8e87824 */ /* 0x000fe400078e02e6 */
[----:B------:R-:W-:Y:S02]  /*0ce0*/  IMAD.SHL.U32 R226, R226, 0x2, RZ ;  /* 0x00000002e2e27824 */ /* 0x000fe400078e00ff */
[----:B------:R-:W-:Y:S02]  /*0cf0*/  IMAD.IADD R227, R3, 0x1, R227 ;  /* 0x0000000103e37824 */ /* 0x000fe400078e02e3 */
[----:B-1--4-:R-:W-:Y:S02]  /*0d00*/  IMAD.SHL.U32 R0, R4, 0x2, RZ ;  /* 0x0000000204007824 */ /* 0x012fe400078e00ff */
.L_x_89:
[----:B------:R-:W-:Y:S02]  /*0d10*/  ULDC.64 UR6, c[0x0][0x240] ;  /* 0x0000900000067ab9 */ /* 0x000fe40000000a00 */
[----:B------:R-:W-:-:S02]  /*0d20*/  UISETP.NE.U32.AND UP1, UPT, URZ, UR6, UPT ;  /* 0x000000063f00728c */ /* 0x000fc4000bf25070 */
[----:B------:R-:W-:Y:S02]  /*0d30*/  USHF.L.U32 UR13, UR28, 0x2, URZ ;  /* 0x000000021c0d7899 */ /* 0x000fe4000800063f */
[----:B------:R-:W-:Y:S02]  /*0d40*/  USHF.R.S32.HI UR37, URZ, 0x1f, UR28 ;  /* 0x0000001f3f257899 */ /* 0x000fe4000801141c */
[----:B------:R-:W-:Y:S02]  /*0d50*/  UISETP.NE.AND.EX UP1, UPT, URZ, UR7, UPT, UP1 ;  /* 0x000000073f00728c */ /* 0x000fe4000bf25310 */
[----:B------:R-:W-:Y:S02]  /*0d60*/  ULDC.64 UR10, c[0x0][0x250] ;  /* 0x00009400000a7ab9 */ /* 0x000fe40000000a00 */
[----:B------:R-:W-:Y:S02]  /*0d70*/  UISETP.NE.U32.AND UP3, UPT, URZ, UR10, UPT ;  /* 0x0000000a3f00728c */ /* 0x000fe4000bf65070 */
[----:B------:R-:W-:Y:S01]  /*0d80*/  USHF.L.U64.HI UR12, UR28, 0x2, UR37 ;  /* 0x000000021c0c7899 */ /* 0x000fe20008010225 */
[----:B------:R-:W-:Y:S01]  /*0d90*/  PLOP3.LUT P2, PT, PT, PT, UP1, 0x80, 0x0 ;  /* 0x000000000000781c */ /* 0x000fe20003f4f018 */
[----:B------:R-:W-:-:S02]  /*0da0*/  UIADD3 UR6, UP0, UR13, UR6, URZ ;  /* 0x000000060d067290 */ /* 0x000fc4000ff1e03f */
[----:B------:R-:W-:Y:S02]  /*0db0*/  UISETP.NE.AND.EX UP3, UPT, URZ, UR11, UPT, UP3 ;  /* 0x0000000b3f00728c */ /* 0x000fe4000bf65330 */
[----:B------:R-:W-:Y:S02]  /*0dc0*/  UIADD3.X UR7, UR12, UR7, URZ, UP0, !UPT ;  /* 0x000000070c077290 */ /* 0x000fe400087fe43f */
[----:B-1----:R-:W-:Y:S01]  /*0dd0*/  IMAD.U32 R4, RZ, RZ, UR6 ;  /* 0x00000006ff047e24 */ /* 0x002fe2000f8e00ff */
[----:B------:R-:W-:Y:S01]  /*0de0*/  ULDC.U8 UR14, c[0x0][0x312] ;  /* 0x0000c480000e7ab9 */ /* 0x000fe20000000000 */
[----:B------:R-:W-:Y:S01]  /*0df0*/  PLOP3.LUT P0, PT, PT, PT, UP3, 0x80, 0x0 ;  /* 0x000000000000781c */ /* 0x000fe20003f0f038 */
[----:B------:R-:W-:Y:S01]  /*0e00*/  ULDC.64 UR8, c[0x0][0x248] ;  /* 0x0000920000087ab9 */ /* 0x000fe20000000a00 */
[----:B------:R-:W-:Y:S01]  /*0e10*/  IMAD.U32 R5, RZ, RZ, UR7 ;  /* 0x00000007ff057e24 */ /* 0x000fe2000f8e00ff */
[----:B------:R-:W-:Y:S02]  /*0e20*/  UISETP.NE.AND UP4, UPT, UR14, URZ, UPT ;  /* 0x0000003f0e00728c */ /* 0x000fe4000bf85270 */
[----:B------:R-:W-:-:S02]  /*0e30*/  @UP3 UIADD3 UR6, UP0, UR13, UR10, URZ ;  /* 0x0000000a0d063290 */ /* 0x000fc4000ff1e03f */
[----:B--2---:R1:W2:Y:S01]  /*0e40*/  @P2 LDG.E R9, [R4.64] ;  /* 0x0000000404092981 */ /* 0x0042a2000c1e1900 */
[----:B------:R-:W-:Y:S02]  /*0e50*/  UISETP.EQ.U32.AND UP2, UPT, URZ, UR8, UPT ;  /* 0x000000083f00728c */ /* 0x000fe4000bf42070 */
[----:B------:R-:W-:Y:S01]  /*0e60*/  @UP3 UIADD3.X UR7, UR12, UR11, URZ, UP0, !UPT ;  /* 0x0000000b0c073290 */ /* 0x000fe200087fe43f */
[----:B------:R1:W3:Y:S01]  /*0e70*/  @P2 LDG.E R8, [R4.64+0x4] ;  /* 0x0000040404082981 */ /* 0x0002e2000c1e1900 */
[----:B------:R-:W-:Y:S01]  /*0e80*/  MOV R6, UR6 ;  /* 0x0000000600067c02 */ /* 0x000fe20008000f00 */
[----:B------:R-:W-:-:S03]  /*0e90*/  UISETP.EQ.OR.EX UP2, UPT, URZ, UR9, !UP4, UP2 ;  /* 0x000000093f00728c */ /* 0x000fc6000e742720 */
[----:B------:R-:W-:Y:S01]  /*0ea0*/  IMAD.U32 R7, RZ, RZ, UR7 ;  /* 0x00000007ff077e24 */ /* 0x000fe2000f8e00ff */
[----:B------:R-:W-:-:S04]  /*0eb0*/  UIADD3 UR8, UP0, UR13, UR8, URZ ;  /* 0x000000080d087290 */ /* 0x000fc8000ff1e03f */
[----:B-----5:R4:W5:Y:S01]  /*0ec0*/  @P0 LDG.E R6, [R6.64] ;  /* 0x0000000406060981 */ /* 0x020962000c1e1900 */
[----:B------:R-:W-:Y:S01]  /*0ed0*/  PLOP3.LUT P1, PT, PT, PT, UP2, 0x80, 0x0 ;  /* 0x000000000000781c */ /* 0x000fe20003f2f028 */
[----:B------:R-:W-:Y:S01]  /*0ee0*/  UIADD3.X UR9, UR12, UR9, URZ, UP0, !UPT ;  /* 0x000000090c097290 */ /* 0x000fe200087fe43f */
[----:B-1----:R-:W-:-:S05]  /*0ef0*/  IMAD.U32 R4, RZ, RZ, UR8 ;  /* 0x00000008ff047e24 */ /* 0x002fca000f8e00ff */
[----:B------:R-:W-:-:S06]  /*0f00*/  MOV R5, UR9 ;  /* 0x0000000900057c02 */ /* 0x000fcc0008000f00 */
[----:B----4-:R-:W4:Y:S01]  /*0f10*/  @!P1 LDG.E R7, [R4.64] ;  /* 0x0000000404079981 */ /* 0x010f22000c1e1900 */
[----:B------:R-:W-:Y:S02]  /*0f20*/  UMOV UR18, 0xffffffff ;  /* 0xffffffff00127882 */ /* 0x000fe40000000000 */
[----:B------:R-:W-:Y:S02]  /*0f30*/  UMOV UR17, URZ ;  /* 0x0000003f00117c82 */ /* 0x000fe40008000000 */
[----:B------:R-:W-:Y:S02]  /*0f40*/  UMOV UR24, 0xffffffff ;  /* 0xffffffff00187882 */ /* 0x000fe40000000000 */
[----:B------:R-:W-:Y:S01]  /*0f50*/  ULDC UR8, c[0x0][0x218] ;  /* 0x0000860000087ab9 */ /* 0x000fe20000000800 */
[----:B--2---:R-:W1:Y:S08]  /*0f60*/  @P2 R2UR UR18, R9 ;  /* 0x00000000091223c2 */ /* 0x004e7000000e0000 */
[----:B---3--:R-:W1:Y:S08]  /*0f70*/  @P2 R2UR UR6, R8 ;  /* 0x00000000080623c2 */ /* 0x008e7000000e0000 */
[----:B-----5:R2:W3:Y:S01]  /*0f80*/  @P0 R2UR UR17, R6 ;  /* 0x00000000061103c2 */ /* 0x0204e200000e0000 */
[----:B------:R-:W-:-:S04]  /*0f90*/  ISETP.NE.U32.AND P0, PT, RZ, c[0x0][0x248], PT ;  /* 0x00009200ff007a0c */ /* 0x000fc80003f05070 */
[----:B------:R-:W-:Y:S01]  /*0fa0*/  ISETP.NE.AND.EX P0, PT, RZ, c[0x0][0x24c], PT, P0 ;  /* 0x00009300ff007a0c */ /* 0x000fe20003f05300 */
[----:B-1----:R-:W-:Y:S02]  /*0fb0*/  @UP1 UIADD3 UR25, UR6, -UR18, URZ ;  /* 0x8000001206191290 */ /* 0x002fe4000fffe03f */
[----:B----4-:R2:W1:Y:S05]  /*0fc0*/  @!P1 R2UR UR24, R7 ;  /* 0x00000000071893c2 */ /* 0x01046a00000e0000 */
[----:B------:R-:W-:-:S05]  /*0fd0*/  @!UP1 ULDC UR25, c[0x0][0x214] ;  /* 0x0000850000199ab9 */ /* 0x000fca0000000800 */
        /* <DEDUP_REMOVED lines=8> */
.L_x_73:
        /* <DEDUP_REMOVED lines=21> */
[----:B-1----:R-:W-:Y:S02]  /*11b0*/  UISETP.NE.AND UP0, UPT, UR24, -0x1, UPT ;  /* 0xffffffff1800788c */ /* 0x002fe4000bf05270 */
[----:B------:R-:W-:Y:S02]  /*11c0*/  ULDC.64 UR12, c[0x0][0x178] ;  /* 0x00005e00000c7ab9 */ /* 0x000fe40000000a00 */
[----:B------:R-:W-:Y:S02]  /*11d0*/  UIMAD UR14, UR37, UR12, URZ ;  /* 0x0000000c250e72a4 */ /* 0x000fe4000f8e023f */
[----:B------:R-:W-:Y:S01]  /*11e0*/  UIMAD.WIDE.U32 UR10, UR28, UR12, URZ ;  /* 0x0000000c1c0a72a5 */ /* 0x000fe2000f8e003f */
[----:B------:R-:W-:Y:S01]  /*11f0*/  PLOP3.LUT P1, PT, PT, PT, UP0, 0x80, 0x0 ;  /* 0x000000000000781c */ /* 0x000fe20003f2f008 */
[----:B------:R-:W-:Y:S02]  /*1200*/  UIADD3 UR12, UR25, 0x3f, URZ ;  /* 0x0000003f190c7890 */ /* 0x000fe4000fffe03f */
[----:B------:R-:W-:-:S02]  /*1210*/  UIMAD UR21, UR28, UR13, UR14 ;  /* 0x0000000d1c1572a4 */ /* 0x000fc4000f8e020e */
[----:B------:R-:W-:Y:S02]  /*1220*/  USHF.R.S32.HI UR19, URZ, 0x1f, UR12 ;  /* 0x0000001f3f137899 */ /* 0x000fe4000801140c */
[----:B------:R-:W-:Y:S02]  /*1230*/  @UP0 UIADD3 UR13, UR17, UR24, URZ ;  /* 0x00000018110d0290 */ /* 0x000fe4000fffe03f */
[----:B------:R-:W-:Y:S02]  /*1240*/  ULEA.HI UR12, UR19, UR12, URZ, 0x6 ;  /* 0x0000000c130c7291 */ /* 0x000fe4000f8f303f */
[----:B------:R-:W-:Y:S02]  /*1250*/  ULDC.64 UR6, c[0x0][0x190] ;  /* 0x0000640000067ab9 */ /* 0x000fe40000000a00 */
[----:B------:R-:W-:Y:S02]  /*1260*/  UISETP.NE.AND UP2, UPT, UR18, -0x1, UPT ;  /* 0xffffffff1200788c */ /* 0x000fe4000bf45270 */
[----:B------:R-:W-:-:S02]  /*1270*/  ULDC.64 UR14, c[0x0][0x198] ;  /* 0x00006600000e7ab9 */ /* 0x000fc40000000a00 */
[----:B------:R-:W-:Y:S02]  /*1280*/  UIMAD.WIDE.U32 UR8, UR18, UR6, URZ ;  /* 0x00000006120872a5 */ /* 0x000fe4000f8e003f */
[----:B------:R-:W-:Y:S02]  /*1290*/  UIMAD UR22, UR18, UR7, URZ ;  /* 0x00000007121672a4 */ /* 0x000fe4000f8e023f */
[----:B------:R-:W-:Y:S02]  /*12a0*/  @UP0 UIMAD.WIDE.U32 UR6, UR13, UR14, URZ ;  /* 0x0000000e0d0602a5 */ /* 0x000fe4000f8e003f */
[----:B------:R-:W-:Y:S02]  /*12b0*/  USHF.R.S32.HI UR35, URZ, 0x6, UR12 ;  /* 0x000000063f237899 */ /* 0x000fe4000801140c */
[----:B------:R-:W-:Y:S02]  /*12c0*/  ULOP3.LUT UR12, UR12, 0xffffffc0, URZ, 0xc0, !UPT ;  /* 0xffffffc00c0c7892 */ /* 0x000fe4000f8ec03f */
[----:B------:R-:W-:-:S02]  /*12d0*/  @UP0 UIMAD UR34, UR13, UR15, UR7 ;  /* 0x0000000f0d2202a4 */ /* 0x000fc4000f8e0207 */
[----:B------:R-:W-:Y:S02]  /*12e0*/  UIADD3 UR13, UR12, -0x40, URZ ;  /* 0xffffffc00c0d7890 */ /* 0x000fe4000fffe03f */
[----:B------:R-:W-:Y:S02]  /*12f0*/  UIADD3 UR30, UR11, UR21, URZ ;  /* 0x000000150b1e7290 */ /* 0x000fe4000fffe03f */
[----:B------:R-:W-:Y:S02]  /*1300*/  @UP2 UIADD3 UR30, UR9, UR22, URZ ;  /* 0x00000016091e2290 */ /* 0x000fe4000fffe03f */
[----:B------:R-:W-:Y:S02]  /*1310*/  USEL UR36, UR10, UR8, !UP2 ;  /* 0x000000080a247287 */ /* 0x000fe4000d000000 */
[----:B------:R-:W-:Y:S02]  /*1320*/  USHF.R.S32.HI UR22, URZ, 0x1f, UR13 ;  /* 0x0000001f3f167899 */ /* 0x000fe4000801140d */
[----:B------:R-:W-:Y:S01]  /*1330*/  @UP0 UMOV UR29, UR6 ;  /* 0x00000006001d0c82 */ /* 0x000fe20008000000 */
        /* <DEDUP_REMOVED lines=13> */
.L_x_75:
        /* <DEDUP_REMOVED lines=18> */
.L_x_76:
[----:B------:R-:W-:Y:S01]  /*1530*/  IABS R8, c[0x0][0x1c8] ;  /* 0x0000720000087a13 */ /* 0x000fe20000000000 */
[----:B------:R-:W-:Y:S01]  /*1540*/  ULDC.64 UR8, c[0x0][0x370] ;  /* 0x0000dc0000087ab9 */ /* 0x000fe20000000a00 */
[----:B--2---:R-:W-:Y:S01]  /*1550*/  IABS R7, UR31 ;  /* 0x0000001f00077c13 */ /* 0x004fe20008000000 */
[----:B------:R-:W-:Y:S01]  /*1560*/  @UP2 UIMAD.WIDE.U32 UR6, UR18, UR8, URZ ;  /* 0x00000008120622a5 */ /* 0x000fe2000f8e003f */
[----:B------:R-:W1:Y:S01]  /*1570*/  I2F.RP R4, R8 ;  /* 0x0000000800047306 */ /* 0x000e620000209400 */
[----:B------:R-:W-:Y:S01]  /*1580*/  ULDC UR10, c[0x0][0x224] ;  /* 0x00008900000a7ab9 */ /* 0x000fe20000000800 */
[----:B------:R-:W-:Y:S01]  /*1590*/  ISETP.NE.AND P3, PT, RZ, c[0x0][0x1c8], PT ;  /* 0x00007200ff007a0c */ /* 0x000fe20003f65270 */
[----:B------:R-:W-:Y:S02]  /*15a0*/  @UP2 UIMAD UR21, UR18, UR9, UR7 ;  /* 0x00000009121522a4 */ /* 0x000fe4000f8e0207 */
[----:B------:R-:W-:-:S02]  /*15b0*/  ULDC UR11, c[0x0][0x234] ;  /* 0x00008d00000b7ab9 */ /* 0x000fc40000000800 */
        /* <DEDUP_REMOVED lines=23> */
[----:B------:R-:W-:Y:S01]  /*1730*/  UIMAD UR10, UR57, UR9, UR7 ;  /* 0x00000009390a72a4 */ /* 0x000fe2000f8e0207 */
[----:B------:R-:W-:Y:S01]  /*1740*/  IMAD.MOV.U32 R4, RZ, RZ, RZ ;  /* 0x000000ffff047224 */ /* 0x000fe200078e00ff */
[----:B------:R-:W-:Y:S02]  /*1750*/  USHF.L.U64.HI UR6, UR28, 0x7, UR37 ;  /* 0x000000071c067899 */ /* 0x000fe40008010225 */
[----:B------:R-:W-:Y:S01]  /*1760*/  USEL UR7, UR59, URZ, UP1 ;  /* 0x0000003f3b077287 */ /* 0x000fe20008800000 */
[----:B------:R-:W-:Y:S01]  /*1770*/  IMAD.HI.U32 R4, R5, R6, R4 ;  /* 0x0000000605047227 */ /* 0x000fe200078e0004 */
[----:B------:R-:W-:Y:S02]  /*1780*/  USEL UR6, UR6, URZ, UP1 ;  /* 0x0000003f06067287 */ /* 0x000fe40008800000 */
[----:B------:R-:W-:Y:S01]  /*1790*/  UIADD3 UR8, UP1, UR13, UR7, URZ ;  /* 0x000000070d087290 */ /* 0x000fe2000ff3e03f */
[----:B------:R-:W-:Y:S01]  /*17a0*/  IMAD.MOV.U32 R5, RZ, RZ, R7 ;  /* 0x000000ffff057224 */ /* 0x000fe200078e0007 */
[----:B------:R-:W-:-:S02]  /*17b0*/  USEL UR10, UR10, URZ, UP6 ;  /* 0x0000003f0a0a7287 */ /* 0x000fc4000b000000 */
[----:B------:R-:W-:Y:S01]  /*17c0*/  UIADD3.X UR7, UR22, UR6, URZ, UP1, !UPT ;  /* 0x0000000616077290 */ /* 0x000fe20008ffe43f */
[----:B------:R-:W-:Y:S01]  /*17d0*/  IMAD.HI.U32 R4, R4, R5, RZ ;  /* 0x0000000504047227 */ /* 0x000fe200078e00ff */
[----:B------:R-:W-:-:S03]  /*17e0*/  UIMAD UR6, UR33, UR8, URZ ;  /* 0x00000008210672a4 */ /* 0x000fc6000f8e023f */
[----:B------:R-:W-:Y:S01]  /*17f0*/  IMAD.MOV R6, RZ, RZ, -R4 ;  /* 0x000000ffff067224 */ /* 0x000fe200078e0a04 */
[----:B------:R-:W-:Y:S02]  /*1800*/  UIMAD UR9, UR32, UR7, UR6 ;  /* 0x00000007200972a4 */ /* 0x000fe4000f8e0206 */
[----:B------:R-:W-:Y:S01]  /*1810*/  @UP5 USEL UR6, UR51, UR18, !UP2 ;  /* 0x0000001233065287 */ /* 0x000fe2000d000000 */
[----:B------:R-:W-:-:S03]  /*1820*/  IMAD R5, R8, R6, R5 ;  /* 0x0000000608057224 */ /* 0x000fc600078e0205 */
[----:B------:R-:W-:Y:S02]  /*1830*/  @UP5 UIMAD UR11, UR31, UR11, UR6 ;  /* 0x0000000b1f0b52a4 */ /* 0x000fe4000f8e0206 */
[----:B------:R-:W-:Y:S01]  /*1840*/  ISETP.GT.U32.AND P2, PT, R8, R5, PT ;  /* 0x000000050800720c */ /* 0x000fe20003f44070 */
[----:B------:R-:W-:-:S04]  /*1850*/  UIMAD.WIDE.U32 UR6, UR32, UR8, URZ ;  /* 0x00000008200672a5 */ /* 0x000fc8000f8e003f */
[----:B------:R-:W-:Y:S02]  /*1860*/  UIADD3 UR9, UR7, UR9, URZ ;  /* 0x0000000907097290 */ /* 0x000fe4000fffe03f */
[----:B------:R-:W-:-:S06]  /*1870*/  @!UP5 UMOV UR11, UR46 ;  /* 0x0000002e000bdc82 */ /* 0x000fcc0008000000 */
[----:B------:R-:W-:Y:S01]  /*1880*/  @!P2 IMAD.IADD R5, R5, 0x1, -R8 ;  /* 0x000000010505a824 */ /* 0x000fe200078e0a08 */
[----:B------:R-:W-:Y:S02]  /*1890*/  @!P2 IADD3 R4, R4, 0x1, RZ ;  /* 0x000000010404a810 */ /* 0x000fe40007ffe0ff */
[----:B------:R-:W-:Y:S02]  /*18a0*/  ISETP.LE.AND P2, PT, RZ, UR53, PT ;  /* 0x00000035ff007c0c */ /* 0x000fe4000bf43270 */
[----:B------:R-:W-:-:S13]  /*18b0*/  ISETP.GE.U32.AND P0, PT, R5, R8, PT ;  /* 0x000000080500720c */ /* 0x000fda0003f06070 */
[----:B------:R-:W-:Y:S02]  /*18c0*/  @P0 IADD3 R4, R4, 0x1, RZ ;  /* 0x0000000104040810 */ /* 0x000fe40007ffe0ff */
[----:B------:R-:W-:-:S03]  /*18d0*/  PLOP3.LUT P0, PT, PT, PT, UP5, 0x80, 0x0 ;  /* 0x000000000000781c */ /* 0x000fc60003f0f058 */
[----:B------:R-:W-:Y:S01]  /*18e0*/  @!P2 IMAD.MOV R4, RZ, RZ, -R4 ;  /* 0x000000ffff04a224 */ /* 0x000fe200078e0a04 */
[----:B------:R-:W-:-:S04]  /*18f0*/  @!P3 LOP3.LUT R4, RZ, c[0x0][0x1c8], RZ, 0x33, !PT ;  /* 0x00007200ff04ba12 */ /* 0x000fc800078e33ff */
[----:B------:R-:W-:-:S05]  /*1900*/  SHF.R.S32.HI R16, RZ, 0x1f, R4 ;  /* 0x0000001fff107819 */ /* 0x000fca0000011404 */
[----:B------:R-:W-:Y:S05]  /*1910*/  @!P0 BRA `(.L_x_77) ;  /* 0x0000005000008947 */ /* 0x000fea0003800000 */
[----:B------:R-:W-:Y:S02]  /*1920*/  ULDC UR8, c[0x0][0x224] ;  /* 0x0000890000087ab9 */ /* 0x000fe40000000800 */
[----:B------:R-:W-:-:S04]  /*1930*/  @!UP2 UIMAD UR18, UR28, UR8, URZ ;  /* 0x000000081c12a2a4 */ /* 0x000fc8000f8e023f */
[----:B------:R-:W-:-:S04]  /*1940*/  ULEA UR8, UR28, UR18, 0x7 ;  /* 0x000000121c087291 */ /* 0x000fc8000f8e383f */
[----:B------:R-:W-:Y:S01]  /*1950*/  UIMAD UR8, UR52, UR31, UR8 ;  /* 0x0000001f340872a4 */ /* 0x000fe2000f8e0208 */
[----:B------:R-:W-:Y:S05]  /*1960*/  BRA `(.L_x_78) ;  /* 0x0000001000007947 */ /* 0x000fea0003800000 */
.L_x_77:
[----:B------:R-:W-:Y:S02]  /*1970*/  UMOV UR8, UR47 ;  /* 0x0000002f00087c82 */ /* 0x000fe40008000000 */
.L_x_78:
[----:B------:R-:W2:Y:S04]  /*1980*/  LDL.64 R6, [R1+0x8] ;  /* 0x0000080001067983 */ /* 0x000ea80000100a00 */
[----:B------:R1:W2:Y:S01]  /*1990*/  LDL.64 R24, [R1+0x8] ;  /* 0x0000080001187983 */ /* 0x0002a20000100a00 */
[----:B------:R-:W-:Y:S01]  /*19a0*/  UIADD3 UR6, UP4, UP3, UR6, UR42, UR44 ;  /* 0x0000002a06067290 */ /* 0x000fe2000fb9e02c */
[----:B------:R-:W-:Y:S02]  /*19b0*/  IMAD.U32 R13, RZ, RZ, UR5 ;  /* 0x00000005ff0d7e24 */ /* 0x000fe4000f8e00ff */
[----:B------:R-:W3:Y:S01]  /*19c0*/  LDL R18, [R1+0x14] ;  /* 0x0000140001127983 */ /* 0x000ee20000100800 */
[----:B------:R-:W-:Y:S01]  /*19d0*/  UIADD3 UR18, UP2, UP1, UR14, UR6, UR15 ;  /* 0x000000060e127290 */ /* 0x000fe2000f95e00f */
[----:B------:R-:W-:Y:S01]  /*19e0*/  IMAD.U32 R12, RZ, RZ, UR4 ;  /* 0x00000004ff0c7e24 */ /* 0x000fe2000f8e00ff */
[----:B------:R-:W-:Y:S01]  /*19f0*/  UIADD3.X UR6, UR9, UR45, UR50, UP4, UP3 ;  /* 0x0000002d09067290 */ /* 0x000fe2000a7e6432 */
[----:B------:R-:W4:Y:S03]  /*1a00*/  S2R R22, SR_TID.X ;  /* 0x0000000000167919 */ /* 0x000f260000002100 */
[----:B------:R-:W-:Y:S01]  /*1a10*/  UIADD3.X UR15, UR10, UR6, UR12, UP2, UP1 ;  /* 0x000000060a0f7290 */ /* 0x000fe200097e240c */
[----:B------:R-:W5:Y:S02]  /*1a20*/  S2R R23, SR_TID.X ;  /* 0x0000000000177919 */ /* 0x000f640000002100 */
[----:B------:R-:W-:-:S02]  /*1a30*/  ULDC.64 UR6, c[0x0][0x1a8] ;  /* 0x00006a0000067ab9 */ /* 0x000fc40000000a00 */
[----:B------:R-:W-:Y:S01]  /*1a40*/  UIMAD UR6, UR54, UR6, URZ ;  /* 0x00000006360672a4 */ /* 0x000fe2000f8e023f */
[----:B------:R-:W1:Y:S03]  /*1a50*/  S2R R15, SR_TID.X ;  /* 0x00000000000f7919 */ /* 0x000e660000002100 */
[----:B------:R-:W-:Y:S01]  /*1a60*/  UIMAD UR14, UR31, UR7, UR6 ;  /* 0x000000071f0e72a4 */ /* 0x000fe2000f8e0206 */
[----:B------:R-:W1:Y:S02]  /*1a70*/  S2R R17, SR_TID.X ;  /* 0x0000000000117919 */ /* 0x000e640000002100 */
[----:B------:R-:W-:Y:S02]  /*1a80*/  ULDC.64 UR6, c[0x0][0x378] ;  /* 0x0000de0000067ab9 */ /* 0x000fe40000000a00 */
[----:B------:R-:W-:-:S04]  /*1a90*/  UIMAD UR6, UR54, UR6, URZ ;  /* 0x00000006360672a4 */ /* 0x000fc8000f8e023f */
[----:B------:R-:W-:Y:S01]  /*1aa0*/  UIMAD UR9, UR31, UR7, UR6 ;  /* 0x000000071f0972a4 */ /* 0x000fe2000f8e0206 */
[----:B----4-:R-:W-:Y:S02]  /*1ab0*/  SHF.R.S32.HI R22, RZ, 0x1f, R22 ;  /* 0x0000001fff167819 */ /* 0x010fe40000011416 */
[----:B------:R-:W-:Y:S02]  /*1ac0*/  ULDC.64 UR6, c[0x0][0x370] ;  /* 0x0000dc0000067ab9 */ /* 0x000fe40000000a00 */
[----:B------:R-:W-:Y:S01]  /*1ad0*/  UIMAD UR6, UR22, UR6, URZ ;  /* 0x00000006160672a4 */ /* 0x000fe2000f8e023f */
[----:B-----5:R-:W-:-:S03]  /*1ae0*/  LEA.HI R22, R22, R23, RZ, 0x3 ;  /* 0x0000001716167211 */ /* 0x020fc600078f18ff */
[----:B------:R-:W-:Y:S01]  /*1af0*/  UIMAD UR7, UR13, UR7, UR6 ;  /* 0x000000070d0772a4 */ /* 0x000fe2000f8e0206 */
[----:B------:R-:W-:Y:S01]  /*1b00*/  SHF.R.S32.HI R22, RZ, 0x3, R22 ;  /* 0x00000003ff167819 */ /* 0x000fe20000011416 */
[----:B------:R-:W-:-:S03]  /*1b10*/  UIADD3 UR6, -UR16, UR25, UR23 ;  /* 0x0000001910067290 */ /* 0x000fc6000fffe117 */
[----:B------:R-:W-:Y:S02]  /*1b20*/  IADD3 R5, P2, R22, UR13, RZ ;  /* 0x0000000d16057c10 */ /* 0x000fe4000ff5e0ff */
[----:B------:R-:W-:Y:S01]  /*1b30*/  SHF.R.S32.HI R14, RZ, 0x1f, R22 ;  /* 0x0000001fff0e7819 */ /* 0x000fe20000011416 */
[----:B------:R-:W-:Y:S01]  /*1b40*/  ULDC UR5, c[0x0][0x2e8] ;  /* 0x0000ba0000057ab9 */ /* 0x000fe20000000800 */
[----:B------:R-:W-:Y:S01]  /*1b50*/  IMAD.U32 R10, RZ, RZ, UR13 ;  /* 0x0000000dff0a7e24 */ /* 0x000fe2000f8e00ff */
[----:B------:R-:W-:Y:S01]  /*1b60*/  UIADD3 UR6, UR6, -UR5, URZ ;  /* 0x8000000506067290 */ /* 0x000fe2000fffe03f */
[----:B------:R-:W-:Y:S02]  /*1b70*/  IADD3.X R11, R14, UR22, RZ, P2, !PT ;  /* 0x000000160e0b7c10 */ /* 0x000fe400097fe4ff */
[----:B-1----:R-:W-:Y:S01]  /*1b80*/  SHF.R.S32.HI R15, RZ, 0x1f, R15 ;  /* 0x0000001fff0f7819 */ /* 0x002fe2000001140f */
[----:B------:R-:W-:Y:S02]  /*1b90*/  USHF.R.S32.HI UR12, URZ, 0x1f, UR6 ;  /* 0x0000001f3f0c7899 */ /* 0x000fe40008011406 */
[----:B------:R-:W-:Y:S01]  /*1ba0*/  IMAD R11, R11, c[0x0][0x190], RZ ;  /* 0x000064000b0b7a24 */ /* 0x000fe200078e02ff */
[----:B------:R-:W-:Y:S01]  /*1bb0*/  LEA.HI R15, R15, R17, RZ, 0x5 ;  /* 0x000000110f0f7211 */ /* 0x000fe200078f28ff */
[----:B------:R-:W-:-:S03]  /*1bc0*/  ULEA.HI UR12, UR12, UR6, URZ, 0x6 ;  /* 0x000000060c0c7291 */ /* 0x000fc6000f8f303f */
[----:B------:R-:W-:Y:S01]  /*1bd0*/  SHF.R.S32.HI R15, RZ, 0x5, R15 ;  /* 0x00000005ff0f7819 */ /* 0x000fe2000001140f */
[----:B------:R-:W-:-:S04]  /*1be0*/  USHF.R.S32.HI UR12, URZ, 0x6, UR12 ;  /* 0x000000063f0c7899 */ /* 0x000fc8000801140c */
[----:B------:R-:W-:-:S04]  /*1bf0*/  UISETP.LT.AND UP1, UPT, URZ, UR12, UPT ;  /* 0x0000000c3f00728c */ /* 0x000fc8000bf21270 */
[----:B------:R-:W-:-:S04]  /*1c00*/  USEL UR12, URZ, UR12, !UP1 ;  /* 0x0000000c3f0c7287 */ /* 0x000fc8000c800000 */
[----:B------:R-:W-:Y:S02]  /*1c10*/  UISETP.GT.AND UP1, UPT, UR35, UR12, UPT ;  /* 0x0000000c2300728c */ /* 0x000fe4000bf24270 */
[----:B------:R-:W-:Y:S02]  /*1c20*/  UIADD3 UR10, UR13, UR8, URZ ;  /* 0x000000080d0a7290 */ /* 0x000fe4000fffe03f */
[----:B------:R-:W-:Y:S02]  /*1c30*/  UIADD3 UR8, UR13, UR11, URZ ;  /* 0x0000000b0d087290 */ /* 0x000fe4000fffe03f */
[----:B------:R-:W-:Y:S02]  /*1c40*/  ULDC.64 UR4, c[0x0][0x200] ;  /* 0x0000800000047ab9 */ /* 0x000fe40000000a00 */
[----:B------:R-:W-:Y:S01]  /*1c50*/  UIMAD.WIDE UR10, UR10, UR58, UR60 ;  /* 0x0000003a0a0a72a5 */ /* 0x000fe2000f8e023c */
[----:B------:R-:W-:Y:S01]  /*1c60*/  BSSY B0, `(.L_x_74) ;  /* 0x000046f000007945 */ /* 0x000fe20003800000 */
[----:B------:R-:W-:Y:S01]  /*1c70*/  UIADD3 UR6, UR35, -0x1, URZ ;  /* 0xffffffff23067890 */ /* 0x000fe2000fffe03f */
[----:B--2---:R-:W-:-:S05]  /*1c80*/  IMAD.MOV.U32 R24, RZ, RZ, R6 ;  /* 0x000000ffff187224 */ /* 0x004fca00078e0006 */
[----:B------:R-:W-:Y:S02]  /*1c90*/  IADD3 R6, P0, R24, UR19, RZ ;  /* 0x0000001318067c10 */ /* 0x000fe4000ff1e0ff */
[----:B------:R-:W-:-:S04]  /*1ca0*/  SHF.R.S32.HI R25, RZ, 0x1f, R24 ;  /* 0x0000001fff197819 */ /* 0x000fc80000011418 */
[----:B------:R-:W-:Y:S01]  /*1cb0*/  IADD3.X R7, R25, UR21, RZ, P0, !PT ;  /* 0x0000001519077c10 */ /* 0x000fe200087fe4ff */
[----:B------:R-:W-:-:S04]  /*1cc0*/  IMAD.WIDE.U32 R8, R5, c[0x0][0x190], R24 ;  /* 0x0000640005087a25 */ /* 0x000fc800078e0018 */
[----:B------:R-:W-:Y:S01]  /*1cd0*/  IMAD.WIDE.U32 R6, R10, c[0x0][0x370], R6 ;  /* 0x0000dc000a067a25 */ /* 0x000fe200078e0006 */
[----:B------:R-:W-:-:S03]  /*1ce0*/  IADD3 R8, P0, R8, UR36, RZ ;  /* 0x0000002408087c10 */ /* 0x000fc6000ff1e0ff */
[----:B------:R-:W-:Y:S01]  /*1cf0*/  IMAD R5, R5, c[0x0][0x194], R11 ;  /* 0x0000650005057a24 */ /* 0x000fe200078e020b */
[----:B------:R-:W-:Y:S01]  /*1d00*/  IADD3 R7, R7, UR7, RZ ;  /* 0x0000000707077c10 */ /* 0x000fe2000fffe0ff */
[----:B------:R-:W-:-:S03]  /*1d10*/  IMAD.U32 R10, RZ, RZ, UR31 ;  /* 0x0000001fff0a7e24 */ /* 0x000fc6000f8e00ff */
[----:B------:R-:W-:Y:S01]  /*1d20*/  IADD3.X R9, R9, UR30, R5, P0, !PT ;  /* 0x0000001e09097c10 */ /* 0x000fe200087fe405 */
[----:B------:R-:W-:-:S04]  /*1d30*/  IMAD.WIDE.U32 R6, R10, c[0x0][0x378], R6 ;  /* 0x0000de000a067a25 */ /* 0x000fc800078e0006 */
[----:B------:R-:W-:Y:S02]  /*1d40*/  IMAD.U32 R5, RZ, RZ, UR31 ;  /* 0x0000001fff057e24 */ /* 0x000fe4000f8e00ff */
[----:B---3--:R-:W-:Y:S02]  /*1d50*/  IMAD R10, R15, UR43, R18 ;  /* 0x0000002b0f0a7c24 */ /* 0x008fe4000f8e0212 */
[----:B------:R-:W-:-:S03]  /*1d60*/  IMAD.WIDE.U32 R8, R5, c[0x0][0x1a8], R8 ;  /* 0x00006a0005087a25 */ /* 0x000fc600078e0008 */
[C---:B------:R-:W-:Y:S01]  /*1d70*/  IADD3 R5, P0, R10.reuse, UR18, RZ ;  /* 0x000000120a057c10 */ /* 0x040fe2000ff1e0ff */
[----:B------:R1:W-:Y:S03]  /*1d80*/  STL [R1+0xc], R25 ;  /* 0x00000c1901007387 */ /* 0x0003e60000100800 */
[----:B------:R-:W-:Y:S02]  /*1d90*/  LEA.HI.X.SX32 R10, R10, UR15, 0x1, P0 ;  /* 0x0000000f0a0a7c11 */ /* 0x000fe400080f0eff */
[----:B------:R-:W-:Y:S01]  /*1da0*/  LEA R238, P0, R5, c[0x0][0x350], 0x2 ;  /* 0x0000d40005ee7a11 */ /* 0x000fe200078010ff */
[----:B------:R-:W-:Y:S01]  /*1db0*/  IMAD R11, R14, c[0x0][0x370], RZ ;  /* 0x0000dc000e0b7a24 */ /* 0x000fe200078e02ff */
[----:B------:R-:W-:Y:S02]  /*1dc0*/  IADD3 R7, R7, UR9, RZ ;  /* 0x0000000907077c10 */ /* 0x000fe4000fffe0ff */
[----:B------:R-:W-:-:S02]  /*1dd0*/  LEA.HI.X R239, R5, c[0x0][0x354], R10, 0x2, P0 ;  /* 0x0000d50005ef7a11 */ /* 0x000fc400000f140a */
[----:B------:R-:W-:Y:S01]  /*1de0*/  PLOP3.LUT P0, PT, PT, PT, UP1, 0x80, 0x0 ;  /* 0x000000000000781c */ /* 0x000fe20003f0f018 */
[----:B------:R-:W-:Y:S01]  /*1df0*/  UIMAD.WIDE UR8, UR8, UR58, UR4 ;  /* 0x0000003a080872a5 */ /* 0x000fe2000f8e0204 */
[C---:B------:R-:W-:Y:S02]  /*1e00*/  IMAD R11, R22.reuse, c[0x0][0x374], R11 ;  /* 0x0000dd00160b7a24 */ /* 0x040fe400078e020b */
[----:B------:R-:W-:Y:S01]  /*1e10*/  IMAD.WIDE.U32 R6, R22, c[0x0][0x370], R6 ;  /* 0x0000dc0016067a25 */ /* 0x000fe200078e0006 */
[----:B------:R-:W-:Y:S01]  /*1e20*/  IADD3 R9, R9, UR14, RZ ;  /* 0x0000000e09097c10 */ /* 0x000fe2000fffe0ff */
[----:B------:R1:W2:Y:S01]  /*1e30*/  R2UR UR5, R13 ;  /* 0x000000000d0573c2 */ /* 0x0002a200000e0000 */
[----:B------:R-:W-:Y:S01]  /*1e40*/  LEA R242, P3, R8, c[0x0][0x160], 0x1 ;  /* 0x0000580008f27a11 */ /* 0x000fe200078608ff */
[----:B------:R-:W-:Y:S01]  /*1e50*/  IMAD.IADD R5, R7, 0x1, R11 ;  /* 0x0000000107057824 */ /* 0x000fe200078e020b */
[----:B------:R-:W-:Y:S01]  /*1e60*/  LEA R240, P2, R6, c[0x0][0x330], 0x1 ;  /* 0x0000cc0006f07a11 */ /* 0x000fe200078408ff */
[----:B------:R-:W-:-:S02]  /*1e70*/  UMOV UR7, UR9 ;  /* 0x0000000900077c82 */ /* 0x000fc40008000000 */
[----:B------:R-:W-:Y:S02]  /*1e80*/  UMOV UR9, UR11 ;  /* 0x0000000b00097c82 */ /* 0x000fe40008000000 */
[----:B------:R1:W3:Y:S01]  /*1e90*/  R2UR UR4, R12 ;  /* 0x000000000c0473c2 */ /* 0x0002e200000e0000 */
[----:B------:R-:W-:Y:S02]  /*1ea0*/  LEA.HI.X R243, R8, c[0x0][0x164], R9, 0x1, P3 ;  /* 0x0000590008f37a11 */ /* 0x000fe400018f0c09 */
[----:B------:R-:W-:Y:S01]  /*1eb0*/  LEA.HI.X R241, R6, c[0x0][0x334], R5, 0x1, P2 ;  /* 0x0000cd0006f17a11 */ /* 0x000fe200010f0c05 */
[----:B-123--:R-:W-:Y:S05]  /*1ec0*/  @P0 BRA `(.L_x_79) ;  /* 0x000004d000000947 */ /* 0x00efea0003800000 */
        /* <DEDUP_REMOVED lines=18> */
.L_x_80:
        /* <DEDUP_REMOVED lines=18> */
.L_x_81:
[----:B------:R-:W-:-:S06]  /*2110*/  UIMAD UR6, UR20, -0x20, UR16 ;  /* 0xffffffe0140678a4 */ /* 0x000fcc000f8e0210 */
[----:B------:R-:W-:-:S13]  /*2120*/  ISETP.GE.AND P0, PT, R22, UR6, PT ;  /* 0x0000000616007c0c */ /* 0x000fda000bf06270 */
[----:B------:R-:W-:Y:S05]  /*2130*/  @P0 BRA `(.L_x_82) ;  /* 0x0000421000000947 */ /* 0x000fea0003800000 */
[----:B------:R-:W-:Y:S01]  /*2140*/  IMAD.U32 R5, RZ, RZ, UR23 ;  /* 0x00000017ff057e24 */ /* 0x000fe2000f8e00ff */
[----:B------:R-:W-:Y:S01]  /*2150*/  IADD3 R4, P0, R22, UR23, RZ ;  /* 0x0000001716047c10 */ /* 0x000fe2000ff1e0ff */
[----:B------:R-:W-:Y:S02]  /*2160*/  ULDC.64 UR6, c[0x0][0x3b8] ;  /* 0x0000ee0000067ab9 */ /* 0x000fe40000000a00 */
[----:B------:R-:W-:Y:S01]  /*2170*/  UIMAD UR6, UR54, UR6, URZ ;  /* 0x00000006360672a4 */ /* 0x000fe2000f8e023f */
[----:B------:R-:W-:Y:S01]  /*2180*/  LEA.HI.X.SX32 R5, R5, R14, 0x1, P0 ;  /* 0x0000000e05057211 */ /* 0x000fe200000f0eff */
[C-C-:B------:R-:W-:Y:S02]  /*2190*/  IMAD.WIDE.U32 R8, R4.reuse, c[0x0][0x3a0], R24.reuse ;  /* 0x0000e80004087a25 */ /* 0x140fe400078e0018 */
[----:B------:R-:W-:Y:S02]  /*21a0*/  UIMAD UR9, UR31, UR7, UR6 ;  /* 0x000000071f0972a4 */ /* 0x000fe4000f8e0206 */
[----:B------:R-:W-:Y:S01]  /*21b0*/  IMAD R10, R5, c[0x0][0x3a0], RZ ;  /* 0x0000e800050a7a24 */ /* 0x000fe200078e02ff */
[----:B------:R-:W-:Y:S01]  /*21c0*/  ULDC.64 UR6, c[0x0][0x3c0] ;  /* 0x0000f00000067ab9 */ /* 0x000fe20000000a00 */
[----:B------:R-:W-:Y:S01]  /*21d0*/  IMAD.WIDE.U32 R6, R4, c[0x0][0x3a8], R24 ;  /* 0x0000ea0004067a25 */ /* 0x000fe200078e0018 */
[----:B------:R-:W-:-:S03]  /*21e0*/  UIMAD UR6, UR54, UR6, URZ ;  /* 0x00000006360672a4 */ /* 0x000fc6000f8e023f */
[----:B------:R-:W-:Y:S01]  /*21f0*/  IMAD R11, R4, c[0x0][0x3a4], R10 ;  /* 0x0000e900040b7a24 */ /* 0x000fe200078e020a */
[----:B------:R-:W-:Y:S01]  /*2200*/  IADD3 R10, P0, R8, UR12, RZ ;  /* 0x0000000c080a7c10 */ /* 0x000fe2000ff1e0ff */
[----:B------:R-:W-:Y:S01]  /*2210*/  IMAD R5, R5, c[0x0][0x3a8], RZ ;  /* 0x0000ea0005057a24 */ /* 0x000fe200078e02ff */
[----:B------:R-:W-:Y:S02]  /*2220*/  UIMAD UR6, UR31, UR7, UR6 ;  /* 0x000000071f0672a4 */ /* 0x000fe4000f8e0206 */
[----:B------:R-:W-:Y:S01]  /*2230*/  IADD3.X R11, R9, UR13, R11, P0, !PT ;  /* 0x0000000d090b7c10 */ /* 0x000fe200087fe40b */
[----:B------:R-:W-:Y:S01]  /*2240*/  IMAD R4, R4, c[0x0][0x3ac], R5 ;  /* 0x0000eb0004047a24 */ /* 0x000fe200078e0205 */
[----:B------:R-:W-:Y:S01]  /*2250*/  IADD3 R8, P0, R6, UR8, RZ ;  /* 0x0000000806087c10 */ /* 0x000fe2000ff1e0ff */
[----:B------:R-:W-:-:S03]  /*2260*/  IMAD.U32 R5, RZ, RZ, UR31 ;  /* 0x0000001fff057e24 */ /* 0x000fc6000f8e00ff */
[----:B------:R-:W-:Y:S01]  /*2270*/  IADD3.X R9, R7, UR11, R4, P0, !PT ;  /* 0x0000000b07097c10 */ /* 0x000fe200087fe404 */
[----:B------:R-:W-:Y:S02]  /*2280*/  IMAD.U32 R4, RZ, RZ, UR31 ;  /* 0x0000001fff047e24 */ /* 0x000fe4000f8e00ff */
[----:B------:R-:W-:-:S04]  /*2290*/  IMAD.WIDE.U32 R10, R5, c[0x0][0x3b8], R10 ;  /* 0x0000ee00050a7a25 */ /* 0x000fc800078e000a */
[----:B------:R-:W-:Y:S01]  /*22a0*/  IMAD.WIDE.U32 R8, R4, c[0x0][0x3c0], R8 ;  /* 0x0000f00004087a25 */ /* 0x000fe200078e0008 */
[----:B------:R-:W-:Y:S02]  /*22b0*/  IADD3 R5, R11, UR9, RZ ;  /* 0x000000090b057c10 */ /* 0x000fe4000fffe0ff */
[----:B------:R-:W-:Y:S02]  /*22c0*/  LEA R6, P1, R10, c[0x0][0x340], 0x1 ;  /* 0x0000d0000a067a11 */ /* 0x000fe400078208ff */
[----:B------:R-:W-:Y:S02]  /*22d0*/  IADD3 R9, R9, UR6, RZ ;  /* 0x0000000609097c10 */ /* 0x000fe4000fffe0ff */
[----:B------:R-:W-:Y:S02]  /*22e0*/  LEA R4, P0, R8, c[0x0][0x348], 0x1 ;  /* 0x0000d20008047a11 */ /* 0x000fe400078008ff */
[----:B------:R-:W-:Y:S02]  /*22f0*/  LEA.HI.X R7, R10, c[0x0][0x344], R5, 0x1, P1 ;  /* 0x0000d1000a077a11 */ /* 0x000fe400008f0c05 */
[----:B------:R-:W-:-:S03]  /*2300*/  LEA.HI.X R5, R8, c[0x0][0x34c], R9, 0x1, P0 ;  /* 0x0000d30008057a11 */ /* 0x000fc600000f0c09 */
[----:B------:R1:W-:Y:S04]  /*2310*/  STG.E.128 [R6.64], RZ ;  /* 0x000000ff06007986 */ /* 0x0003e8000c101d04 */
[----:B------:R1:W-:Y:S04]  /*2320*/  STG.E.128 [R6.64+0x80], RZ ;  /* 0x000080ff06007986 */ /* 0x0003e8000c101d04 */
[----:B------:R1:W-:Y:S04]  /*2330*/  STG.E.128 [R6.64+0x100], RZ ;  /* 0x000100ff06007986 */ /* 0x0003e8000c101d04 */
[----:B------:R1:W-:Y:S04]  /*2340*/  STG.E.128 [R6.64+0x180], RZ ;  /* 0x000180ff06007986 */ /* 0x0003e8000c101d04 */
[----:B------:R1:W-:Y:S04]  /*2350*/  STG.E.128 [R4.64], RZ ;  /* 0x000000ff04007986 */ /* 0x0003e8000c101d04 */
[----:B------:R1:W-:Y:S04]  /*2360*/  STG.E.128 [R4.64+0x80], RZ ;  /* 0x000080ff04007986 */ /* 0x0003e8000c101d04 */
[----:B------:R1:W-:Y:S04]  /*2370*/  STG.E.128 [R4.64+0x100], RZ ;  /* 0x000100ff04007986 */ /* 0x0003e8000c101d04 */
[----:B------:R1:W-:Y:S01]  /*2380*/  STG.E.128 [R4.64+0x180], RZ ;  /* 0x000180ff04007986 */ /* 0x0003e2000c101d04 */
[----:B------:R-:W-:Y:S05]  /*2390*/  BRA `(.L_x_82) ;  /* 0x00003fb000007947 */ /* 0x000fea0003800000 */
.L_x_79:
[----:B------:R-:W2:Y:S01]  /*23a0*/  LDL R21, [R1+0x10] ;  /* 0x0000100001157983 */ /* 0x000ea20000100800 */
[----:B------:R-:W-:Y:S01]  /*23b0*/  UIMAD UR11, UR20, -0x20, UR16 ;  /* 0xffffffe0140b78a4 */ /* 0x000fe2000f8e0210 */
[----:B------:R-:W-:Y:S01]  /*23c0*/  IADD3 R5, R22, 0x20, RZ ;  /* 0x0000002016057810 */ /* 0x000fe20007ffe0ff */
[----:B------:R-:W-:-:S02]  /*23d0*/  IMAD.MOV.U32 R20, RZ, RZ, 0x40 ;  /* 0x00000040ff147424 */ /* 0x000fc400078e00ff */
[----:B------:R-:W-:Y:S02]  /*23e0*/  IMAD.MOV.U32 R244, RZ, RZ, 0x7f800000 ;  /* 0x7f800000fff47424 */ /* 0x000fe400078e00ff */
[----:B------:R-:W-:Y:S01]  /*23f0*/  ISETP.GE.AND P2, PT, R22, UR11, PT ;  /* 0x0000000b16007c0c */ /* 0x000fe2000bf46270 */
[----:B------:R-:W-:Y:S01]  /*2400*/  UIMAD UR11, UR6, -0x40, UR25 ;  /* 0xffffffc0060b78a4 */ /* 0x000fe2000f8e0219 */
[----:B------:R-:W-:-:S04]  /*2410*/  IMAD.WIDE.U32 R18, R20, c[0x0][0x370], RZ ;  /* 0x0000dc0014127a25 */ /* 0x000fc800078e00ff */
[----:B------:R-:W-:Y:S01]  /*2420*/  IMAD R15, R20, c[0x0][0x374], RZ ;  /* 0x0000dd00140f7a24 */ /* 0x000fe200078e02ff */
[----:B------:R-:W-:Y:S01]  /*2430*/  ISETP.GE.AND P1, PT, R5, UR11, PT ;  /* 0x0000000b05007c0c */ /* 0x000fe2000bf26270 */
[----:B------:R-:W-:Y:S02]  /*2440*/  IMAD.U32 R5, RZ, RZ, UR23 ;  /* 0x00000017ff057e24 */ /* 0x000fe4000f8e00ff */
[----:B------:R-:W-:-:S03]  /*2450*/  IMAD.MOV.U32 R245, RZ, RZ, 0x7f800000 ;  /* 0x7f800000fff57424 */ /* 0x000fc600078e00ff */
[C---:B------:R-:W-:Y:S02]  /*2460*/  @!P2 IADD3 R11, P3, R22.reuse, UR23, RZ ;  /* 0x00000017160bac10 */ /* 0x040fe4000ff7e0ff */
[----:B------:R-:W-:Y:S02]  /*2470*/  @!P2 IADD3 R12, P0, R22, UR23, RZ ;  /* 0x00000017160cac10 */ /* 0x000fe4000ff1e0ff */
[-C--:B------:R-:W-:Y:S01]  /*2480*/  @!P2 LEA.HI.X.SX32 R6, R5, R14.reuse, 0x1, P3 ;  /* 0x0000000e0506a211 */ /* 0x080fe200018f0eff */
[--C-:B------:R-:W-:Y:S01]  /*2490*/  @!P2 IMAD.WIDE.U32 R8, R11, c[0x0][0x1a0], R24.reuse ;  /* 0x000068000b08aa25 */ /* 0x100fe200078e0018 */
[----:B------:R-:W-:Y:S02]  /*24a0*/  @!P2 LEA.HI.X.SX32 R13, R5, R14, 0x1, P0 ;  /* 0x0000000e050da211 */ /* 0x000fe400000f0eff */
[----:B------:R-:W-:Y:S01]  /*24b0*/  @!P1 IADD3 R10, P0, R240, R18, RZ ;  /* 0x00000012f00a9210 */ /* 0x000fe20007f1e0ff */
[----:B------:R-:W-:Y:S01]  /*24c0*/  @!P2 IMAD R5, R6, c[0x0][0x1a0], RZ ;  /* 0x000068000605aa24 */ /* 0x000fe200078e02ff */
[----:B------:R-:W-:Y:S01]  /*24d0*/  @!P2 IADD3 R14, P3, R8, UR26, RZ ;  /* 0x0000001a080eac10 */ /* 0x000fe2000ff7e0ff */
[----:B------:R-:W-:-:S04]  /*24e0*/  @!P2 IMAD.WIDE.U32 R6, R12, c[0x0][0x198], R24 ;  /* 0x000066000c06aa25 */ /* 0x000fc800078e0018 */
[----:B------:R-:W-:Y:S02]  /*24f0*/  @!P2 IMAD R13, R13, c[0x0][0x198], RZ ;  /* 0x000066000d0daa24 */ /* 0x000fe400078e02ff */
[----:B------:R-:W-:Y:S01]  /*2500*/  @!P2 IMAD R5, R11, c[0x0][0x1a4], R5 ;  /* 0x000069000b05aa24 */ /* 0x000fe200078e0205 */
[----:B------:R-:W-:Y:S01]  /*2510*/  @!P1 IADD3.X R11, R241, R19, R15, P0, !PT ;  /* 0x00000013f10b9210 */ /* 0x000fe200007fe40f */
[----:B------:R-:W-:Y:S01]  /*2520*/  @!P2 IMAD R13, R12, c[0x0][0x19c], R13 ;  /* 0x000067000c0daa24 */ /* 0x000fe200078e020d */
[----:B------:R-:W-:Y:S01]  /*2530*/  @!P2 IADD3 R12, P0, R6, UR29, RZ ;  /* 0x0000001d060cac10 */ /* 0x000fe2000ff1e0ff */
[C---:B------:R-:W-:Y:S01]  /*2540*/  @!P2 IMAD R6, R16.reuse, c[0x0][0x1b8], RZ ;  /* 0x00006e001006aa24 */ /* 0x040fe200078e02ff */
[----:B------:R-:W-:Y:S01]  /*2550*/  @!P2 IADD3.X R15, R9, UR27, R5, P3, !PT ;  /* 0x0000001b090fac10 */ /* 0x000fe20009ffe405 */
[----:B------:R-:W-:Y:S01]  /*2560*/  @!P2 IMAD R5, R16, c[0x0][0x1b0], RZ ;  /* 0x00006c001005aa24 */ /* 0x000fe200078e02ff */
[----:B------:R-:W-:Y:S01]  /*2570*/  @!P2 IADD3.X R13, R7, UR34, R13, P0, !PT ;  /* 0x00000022070dac10 */ /* 0x000fe200087fe40d */
[C---:B------:R-:W-:Y:S01]  /*2580*/  @!P2 IMAD R9, R4.reuse, c[0x0][0x1bc], R6 ;  /* 0x00006f000409aa24 */ /* 0x040fe200078e0206 */
[----:B------:R-:W-:Y:S01]  /*2590*/  PLOP3.LUT P0, PT, PT, PT, UP6, 0x80, 0x0 ;  /* 0x000000000000781c */ /* 0x000fe20003f0f068 */
[----:B------:R-:W-:-:S02]  /*25a0*/  @!P2 IMAD R7, R4, c[0x0][0x1b4], R5 ;  /* 0x00006d000407aa24 */ /* 0x000fc400078e0205 */
[----:B------:R-:W-:-:S04]  /*25b0*/  @!P2 IMAD.WIDE.U32 R12, R4, c[0x0][0x1b0], R12 ;  /* 0x00006c00040caa25 */ /* 0x000fc800078e000c */
[----:B------:R-:W-:Y:S01]  /*25c0*/  @!P2 IMAD.WIDE.U32 R14, R4, c[0x0][0x1b8], R14 ;  /* 0x00006e00040eaa25 */ /* 0x000fe200078e000e */
[----:B------:R-:W-:-:S03]  /*25d0*/  @!P2 LEA R4, P3, R12, c[0x0][0x168], 0x1 ;  /* 0x00005a000c04aa11 */ /* 0x000fc600078608ff */
[----:B------:R-:W-:Y:S01]  /*25e0*/  @!P2 IMAD.IADD R13, R13, 0x1, R7 ;  /* 0x000000010d0da824 */ /* 0x000fe200078e0207 */
[----:B------:R-:W-:Y:S01]  /*25f0*/  @!P2 LEA R8, P5, R14, c[0x0][0x170], 0x1 ;  /* 0x00005c000e08aa11 */ /* 0x000fe200078a08ff */
[----:B------:R-:W-:Y:S01]  /*2600*/  @P0 BAR.SYNC.DEFER_BLOCKING 0x0 ;  /* 0x0000000000000b1d */ /* 0x000fe20000010000 */
[----:B------:R-:W-:Y:S02]  /*2610*/  @!P2 IMAD.IADD R9, R15, 0x1, R9 ;  /* 0x000000010f09a824 */ /* 0x000fe400078e0209 */
[----:B------:R-:W-:-:S03]  /*2620*/  IMAD.WIDE.U32 R16, R20, c[0x0][0x190], RZ ;  /* 0x0000640014107a25 */ /* 0x000fc600078e00ff */
[----:B------:R-:W-:Y:S01]  /*2630*/  @!P2 LEA.HI.X R9, R14, c[0x0][0x174], R9, 0x1, P5 ;  /* 0x00005d000e09aa11 */ /* 0x000fe200028f0c09 */
[----:B------:R-:W-:Y:S01]  /*2640*/  IMAD R20, R20, c[0x0][0x194], RZ ;  /* 0x0000650014147a24 */ /* 0x000fe200078e02ff */
[----:B------:R-:W-:-:S04]  /*2650*/  @!P1 IADD3 R6, P4, R242, R16, RZ ;  /* 0x00000010f2069210 */ /* 0x000fc80007f9e0ff */
[----:B------:R-:W-:Y:S01]  /*2660*/  @!P1 IADD3.X R7, R243, R17, R20, P4, !PT ;  /* 0x00000011f3079210 */ /* 0x000fe200027fe414 */
[----:B------:R1:W-:Y:S04]  /*2670*/  @P2 STS.128 [R237+0x14000], RZ ;  /* 0x014000ffed002388 */ /* 0x0003e80000000c00 */
[----:B------:R1:W-:Y:S04]  /*2680*/  @P2 STS.128 [R237+0x15000], RZ ;  /* 0x015000ffed002388 */ /* 0x0003e80000000c00 */
[----:B------:R1:W-:Y:S04]  /*2690*/  @P2 STS.128 [R237+0x16000], RZ ;  /* 0x016000ffed002388 */ /* 0x0003e80000000c00 */
[----:B------:R1:W-:Y:S04]  /*26a0*/  @P2 STS.128 [R237+0x17000], RZ ;  /* 0x017000ffed002388 */ /* 0x0003e80000000c00 */
[----:B------:R-:W-:Y:S01]  /*26b0*/  @!PT LDS RZ, [RZ] ;  /* 0x00000000fffff984 */ /* 0x000fe20000000800 */
[----:B------:R-:W-:Y:S01]  /*26c0*/  @!PT LDS RZ, [RZ] ;  /* 0x00000000fffff984 */ /* 0x000fe20000000800 */
[----:B------:R-:W-:Y:S01]  /*26d0*/  @!PT LDS RZ, [RZ] ;  /* 0x00000000fffff984 */ /* 0x000fe20000000800 */
[----:B------:R3:W-:Y:S04]  /*26e0*/  @!P2 LDGSTS.E.BYPASS.LTC128B.128 [R237+0x14000], [R8.64] ;  /* 0x1400000008edafae */ /* 0x0007e8000b901d44 */
[----:B------:R3:W-:Y:S04]  /*26f0*/  @!P2 LDGSTS.E.BYPASS.LTC128B.128 [R237+0x15000], [R8.64+0x80] ;  /* 0x1500008008edafae */ /* 0x0007e8000b901d44 */
[----:B------:R3:W-:Y:S04]  /*2700*/  @!P2 LDGSTS.E.BYPASS.LTC128B.128 [R237+0x16000], [R8.64+0x100] ;  /* 0x1600010008edafae */ /* 0x0007e8000b901d44 */
[----:B------:R3:W-:Y:S04]  /*2710*/  @!P2 LDGSTS.E.BYPASS.LTC128B.128 [R237+0x17000], [R8.64+0x180] ;  /* 0x1700018008edafae */ /* 0x0007e8000b901d44 */
[----:B------:R-:W0:Y:S01]  /*2720*/  LDGDEPBAR ;  /* 0x00000000000079af */ /* 0x000e220000000000 */
[----:B------:R-:W-:Y:S01]  /*2730*/  UIADD3 UR15, UR25, 0x20, UR23 ;  /* 0x00000020190f7890 */ /* 0x000fe2000fffe017 */
        /* <DEDUP_REMOVED lines=31> */
[C---:B--2---:R-:W-:Y:S01]  /*2930*/  IADD3 R5, R21.reuse, 0x8, RZ ;  /* 0x0000000815057810 */ /* 0x044fe20007ffe0ff */
[----:B------:R-:W-:Y:S01]  /*2940*/  IMAD.SHL.U32 R247, R21, 0x4, RZ ;  /* 0x0000000415f77824 */ /* 0x000fe200078e00ff */
[----:B---3--:R-:W-:Y:S02]  /*2950*/  SHF.R.S32.HI R8, RZ, 0x1f, R21 ;  /* 0x0000001fff087819 */ /* 0x008fe40000011415 */
[----:B------:R-:W-:Y:S02]  /*2960*/  ISETP.GE.AND P6, PT, R5, UR11, PT ;  /* 0x0000000b05007c0c */ /* 0x000fe4000bfc6270 */
[----:B------:R-:W-:Y:S02]  /*2970*/  @!P2 LEA.HI.X R5, R12, c[0x0][0x16c], R13, 0x1, P3 ;  /* 0x00005b000c05aa11 */ /* 0x000fe400018f0c0d */
[----:B------:R-:W-:Y:S02]  /*2980*/  ISETP.GE.AND P3, PT, R22, UR11, PT ;  /* 0x0000000b16007c0c */ /* 0x000fe4000bf66270 */
[----:B------:R-:W-:-:S11]  /*2990*/  SHF.L.U64.HI R246, R21, 0x2, R8 ;  /* 0x0000000215f67819 */ /* 0x000fd60000010208 */
        /* <DEDUP_REMOVED lines=22> */
[----:B------:R1:W-:Y:S04]  /*2b00*/  @P3 STS.128 [R237], RZ ;  /* 0x000000ffed003388 */ /* 0x0003e80000000c00 */
[----:B------:R1:W-:Y:S04]  /*2b10*/  @P3 STS.128 [R237+0x2000], RZ ;  /* 0x002000ffed003388 */ /* 0x0003e80000000c00 */
[----:B------:R1:W-:Y:S04]  /*2b20*/  @P3 STS.128 [R237+0x4000], RZ ;  /* 0x004000ffed003388 */ /* 0x0003e80000000c00 */
[----:B------:R1:W-:Y:S04]  /*2b30*/  @P3 STS.128 [R237+0x6000], RZ ;  /* 0x006000ffed003388 */ /* 0x0003e80000000c00 */
[----:B------:R-:W-:Y:S01]  /*2b40*/  @!PT LDS RZ, [RZ] ;  /* 0x00000000fffff984 */ /* 0x000fe20000000800 */
[----:B------:R-:W-:Y:S01]  /*2b50*/  @!PT LDS RZ, [RZ] ;  /* 0x00000000fffff984 */ /* 0x000fe20000000800 */
[----:B------:R-:W-:Y:S01]  /*2b60*/  @!PT LDS RZ, [RZ] ;  /* 0x00000000fffff984 */ /* 0x000fe20000000800 */
[----:B------:R1:W-:Y:S04]  /*2b70*/  @!P3 LDGSTS.E.BYPASS.LTC128B.128 [R237], [R242.64] ;  /* 0x00000000f2edbfae */ /* 0x0003e8000b901d44 */
        /* <DEDUP_REMOVED lines=13> */
[----:B------:R2:W-:Y:S01]  /*2c50*/  @!P1 LDGSTS.E.BYPASS.LTC128B.128 [R237+0x7000], [R6.64+0x180] ;  /* 0x0700018006ed9fae */ /* 0x0005e2000b901d44 */
[----:B------:R-:W-:-:S03]  /*2c60*/  ISETP.GE.AND P1, PT, R21, UR11, PT ;  /* 0x0000000b15007c0c */ /* 0x000fc6000bf26270 */
        /* <DEDUP_REMOVED lines=8> */
[----:B------:R3:W-:Y:S01]  /*2cf0*/  @!P2 LDGSTS.E.BYPASS.LTC128B.128 [R237+0x11000], [R4.64+0x80] ;  /* 0x1100008004edafae */ /* 0x0007e2000b901d44 */
[----:B--2---:R-:W-:-:S03]  /*2d00*/  IADD3 R6, P0, R247, UR8, RZ ;  /* 0x00000008f7067c10 */ /* 0x004fc6000ff1e0ff */
[----:B------:R3:W-:Y:S01]  /*2d10*/  @!P2 LDGSTS.E.BYPASS.LTC128B.128 [R237+0x12000], [R4.64+0x100] ;  /* 0x1200010004edafae */ /* 0x0007e2000b901d44 */
[----:B------:R-:W-:-:S03]  /*2d20*/  IADD3.X R7, R246, UR7, RZ, P0, !PT ;  /* 0x00000007f6077c10 */ /* 0x000fc600087fe4ff */
[----:B------:R3:W-:Y:S04]  /*2d30*/  @!P2 LDGSTS.E.BYPASS.LTC128B.128 [R237+0x13000], [R4.64+0x180] ;  /* 0x1300018004edafae */ /* 0x0007e8000b901d44 */
[----:B------:R-:W0:Y:S04]  /*2d40*/  LDGDEPBAR ;  /* 0x00000000000079af */ /* 0x000e280000000000 */
[----:B------:R1:W5:Y:S04]  /*2d50*/  @!P1 LDG.E R244, [R6.64] ;  /* 0x0000000406f49981 */ /* 0x000368000c1e1900 */
[----:B------:R1:W5:Y:S01]  /*2d60*/  @!P6 LDG.E R245, [R6.64+0x20] ;  /* 0x0000200406f5e981 */ /* 0x000362000c1e1900 */
[----:B------:R-:W-:Y:S01]  /*2d70*/  CS2R R22, SRZ ;  /* 0x0000000000167805 */ /* 0x000fe2000001ff00 */
[----:B------:R-:W-:Y:S01]  /*2d80*/  CS2R R12, SRZ ;  /* 0x00000000000c7805 */ /* 0x000fe2000001ff00 */
[----:B---3--:R-:W-:Y:S01]  /*2d90*/  IMAD.U32 R4, RZ, RZ, UR25 ;  /* 0x00000019ff047e24 */ /* 0x008fe2000f8e00ff */
[----:B------:R-:W-:-:S04]  /*2da0*/  DEPBAR.LE SB0, 0x1 ;  /* 0x000080400000791a */ /* 0x000fc80000000000 */
[----:B------:R-:W-:Y:S01]  /*2db0*/  BAR.SYNC.DEFER_BLOCKING 0x0 ;  /* 0x0000000000007b1d */ /* 0x000fe20000010000 */
[----:B------:R-:W-:Y:S02]  /*2dc0*/  IADD3 R5, R21, 0x1, RZ ;  /* 0x0000000115057810 */ /* 0x000fe40007ffe0ff */
[----:B------:R-:W-:Y:S02]  /*2dd0*/  CS2R R20, SRZ ;  /* 0x0000000000147805 */ /* 0x000fe4000001ff00 */
[----:B------:R-:W-:-:S05]  /*2de0*/  IADD3 R4, R5, UR16, -R4 ;  /* 0x0000001005047c10 */ /* 0x000fca000fffe804 */
[----:B------:R1:W-:Y:S04]  /*2df0*/  STL [R1], R4 ;  /* 0x0000000401007387 */ /* 0x0003e80000100800 */
[----:B------:R1:W2:Y:S04]  /*2e00*/  LDSM.16.M88.4 R132, [R229+0x14000] ;  /* 0x01400000e584783b */ /* 0x0002a80000000200 */
[----:B------:R1:W3:Y:S04]  /*2e10*/  LDSM.16.M88.4 R136, [R230+0x14000] ;  /* 0x01400000e688783b */ /* 0x0002e80000000200 */
[----:B------:R1:W4:Y:S04]  /*2e20*/  LDSM.16.M88.4 R140, [R231+0x14000] ;  /* 0x01400000e78c783b */ /* 0x0003280000000200 */
        /* <DEDUP_REMOVED lines=13> */
.L_x_85:
[----:B------:R-:W0:Y:S01]  /*2f00*/  LDGDEPBAR ;  /* 0x00000000000079af */ /* 0x000e220000000000 */
[----:B------:R-:W-:Y:S01]  /*2f10*/  USHF.L.U32 UR11, UR6, 0x6, URZ ;  /* 0x00000006060b7899 */ /* 0x000fe2000800063f */
[----:B-----5:R-:W-:Y:S01]  /*2f20*/  FSETP.NEU.FTZ.AND P1, PT, R244, -INF , PT ;  /* 0xff800000f400780b */ /* 0x020fe20003f3d000 */
[----:B------:R-:W-:Y:S02]  /*2f30*/  UISETP.GT.AND UP2, UPT, UR6, UR12, UPT ;  /* 0x0000000c0600728c */ /* 0x000fe4000bf44270 */
[----:B------:R-:W2:Y:S01]  /*2f40*/  LDL R69, [R1] ;  /* 0x0000000001457983 */ /* 0x000ea20000100800 */
[----:B------:R-:W-:Y:S03]  /*2f50*/  UISETP.GE.AND UP0, UPT, UR11, UR15, UPT ;  /* 0x0000000f0b00728c */ /* 0x000fe6000bf06270 */
[----:B------:R-:W-:Y:S01]  /*2f60*/  PLOP3.LUT P3, PT, PT, PT, UP2, 0x80, 0x0 ;  /* 0x000000000000781c */ /* 0x000fe20003f6f028 */
[----:B------:R-:W3:Y:S01]  /*2f70*/  LDL R68, [R1+0x4] ;  /* 0x0000040001447983 */ /* 0x000ee20000100800 */
[----:B------:R-:W-:Y:S06]  /*2f80*/  UISETP.LT.AND UP0, UPT, UR14, UR16, UP0 ;  /* 0x000000100e00728c */ /* 0x000fec0008701270 */
[----:B------:R-:W-:Y:S01]  /*2f90*/  PLOP3.LUT P0, PT, PT, PT, UP0, 0x80, 0x0 ;  /* 0x000000000000781c */ /* 0x000fe20003f0f008 */
[----:B------:R-:W-:Y:S04]  /*2fa0*/  DEPBAR.LE SB0, 0x0 ;  /* 0x000080000000791a */ /* 0x000fe80000000000 */
[----:B------:R-:W-:Y:S06]  /*2fb0*/  BAR.SYNC.DEFER_BLOCKING 0x0 ;  /* 0x0000000000007b1d */ /* 0x000fec0000010000 */
[----:B-1----:R-:W-:Y:S05]  /*2fc0*/  LDSM.16.M88.4 R8, [R2] ;  /* 0x000000000208783b */ /* 0x002fea0000000200 */
[----:B------:R-:W1:Y:S05]  /*2fd0*/  LDSM.16.M88.4 R44, [R229+0x10000] ;  /* 0x01000000e52c783b */ /* 0x000e6a0000000200 */
[----:B------:R-:W-:Y:S05]  /*2fe0*/  LDSM.16.M88.4 R48, [R3] ;  /* 0x000000000330783b */ /* 0x000fea0000000200 */
[----:B------:R-:W4:Y:S05]  /*2ff0*/  LDSM.16.M88.4 R52, [R230+0x10000] ;  /* 0x01000000e634783b */ /* 0x000f2a0000000200 */
[----:B------:R-:W-:Y:S05]  /*3000*/  LDSM.16.M88.4 R56, [R228] ;  /* 0x00000000e438783b */ /* 0x000fea0000000200 */
[----:B------:R-:W4:Y:S05]  /*3010*/  LDSM.16.M88.4 R60, [R231+0x10000] ;  /* 0x01000000e73c783b */ /* 0x000f2a0000000200 */
[----:B------:R-:W-:Y:S01]  /*3020*/  LDSM.16.M88.4 R64, [R232+0x10000] ;  /* 0x01000000e840783b */ /* 0x000fe20000000200 */
[C---:B-1----:R-:W-:Y:S08]  /*3030*/  HMMA.16816.F32 R4, R8.reuse, R44, RZ ;  /* 0x0000002c0804723c */ /* 0x042ff000000018ff */
[----:B------:R-:W-:Y:S01]  /*3040*/  HMMA.16816.F32 R8, R8, R46, RZ ;  /* 0x0000002e0808723c */ /* 0x000fe200000018ff */
[----:B------:R-:W1:Y:S11]  /*3050*/  LDSM.16.M88.4 R44, [R227] ;  /* 0x00000000e32c783b */ /* 0x000e760000000200 */
[----:B------:R-:W-:Y:S04]  /*3060*/  @!UPT UIADD3 URZ, URZ, URZ, URZ ;  /* 0x0000003f3f3ff290 */ /* 0x000fe8000fffe03f */
        /* <DEDUP_REMOVED lines=51> */
[----:B------:R-:W-:Y:S04]  /*33a0*/  IMAD.U32 R48, RZ, RZ, UR20 ;  /* 0x00000014ff307e24 */ /* 0x000fe8000f8e00ff */
[C---:B------:R-:W-:Y:S01]  /*33b0*/  @!P0 IMNMX R50, R51.reuse, UR16, PT ;  /* 0x0000001033328c17 */ /* 0x040fe2000b800200 */
[----:B---3--:R-:W-:Y:S01]  /*33c0*/  @!P0 IMAD R48, R48, 0x20, R68 ;  /* 0x0000002030308824 */ /* 0x008fe200078e0244 */
[----:B------:R-:W-:Y:S01]  /*33d0*/  @!P0 IADD3 R51, R51, 0x8, RZ ;  /* 0x0000000833338810 */ /* 0x000fe20007ffe0ff */
[----:B------:R-:W-:Y:S01]  /*33e0*/  FMUL.FTZ R49, R244, 1.4426950216293334961 ;  /* 0x3fb8aa3bf4317820 */ /* 0x000fe20000410000 */
[C---:B--2---:R-:W-:Y:S01]  /*33f0*/  HMMA.16816.F32 R4, R56.reuse, R60, R4 ;  /* 0x0000003c3804723c */ /* 0x044fe20000001804 */
[----:B------:R-:W-:Y:S04]  /*3400*/  IMAD.MOV.U32 R68, RZ, RZ, c[0x0][0x22c] ;  /* 0x00008b00ff447624 */ /* 0x000fe800078e00ff */
        /* <DEDUP_REMOVED lines=17> */
[----:B------:R-:W-:Y:S09]  /*3520*/  @!P0 FSEL R6, R6, -INF , !P2 ;  /* 0xff80000006068808 */ /* 0x000ff20005000000 */
        /* <DEDUP_REMOVED lines=180> */
[----:B------:R-:W-:Y:S01]  /*4070*/  IMAD.MOV.U32 R6, RZ, RZ, c[0x0][0x370] ;  /* 0x0000dc00ff067624 */ /* 0x000fe200078e00ff */
[----:B------:R-:W-:Y:S03]  /*4080*/  MOV R7, c[0x0][0x374] ;  /* 0x0000dd0000077a02 */ /* 0x000fe60000000f00 */
[----:B------:R-:W-:Y:S05]  /*4090*/  IMAD.U32 R4, R6, -0x40, RZ ;  /* 0xffffffc006047824 */ /* 0x000fea00078e00ff */
[C---:B------:R-:W-:Y:S04]  /*40a0*/  LEA R5, P0, R4.reuse, R240, 0x1 ;  /* 0x000000f004057211 */ /* 0x040fe800078008ff */
[----:B------:R-:W-:Y:S01]  /*40b0*/  LEA.HI.X.SX32 R4, R4, R241, 0x1, P0 ;  /* 0x000000f104047211 */ /* 0x000fe200000f0eff */
[----:B------:R-:W-:Y:S03]  /*40c0*/  IMAD.MOV.U32 R240, RZ, RZ, R5 ;  /* 0x000000fffff07224 */ /* 0x000fe600078e0005 */
[----:B------:R-:W-:Y:S02]  /*40d0*/  MOV R241, R4 ;  /* 0x0000000400f17202 */ /* 0x000fe40000000f00 */
[C---:B------:R-:W-:Y:S03]  /*40e0*/  LEA R4, P0, R6.reuse, R240, 0x6 ;  /* 0x000000f006047211 */ /* 0x040fe600078030ff */
[----:B------:R-:W-:Y:S01]  /*40f0*/  @!PT LDS RZ, [RZ] ;  /* 0x00000000fffff984 */ /* 0x000fe20000000800 */
[----:B------:R-:W-:Y:S01]  /*4100*/  @!PT LDS RZ, [RZ] ;  /* 0x00000000fffff984 */ /* 0x000fe20000000800 */
[----:B------:R-:W-:Y:S01]  /*4110*/  @!PT LDS RZ, [RZ] ;  /* 0x00000000fffff984 */ /* 0x000fe20000000800 */
[----:B------:R1:W-:Y:S01]  /*4120*/  LDGSTS.E.BYPASS.LTC128B.128 [R237+0x8000], [R240.64] ;  /* 0x08000000f0ed7fae */ /* 0x0003e2000b901d44 */
[----:B------:R-:W-:Y:S03]  /*4130*/  LEA.HI.X R5, R6, R241, R7, 0x6, P0 ;  /* 0x000000f106057211 */ /* 0x000fe600000f3407 */
[----:B------:R1:W-:Y:S04]  /*4140*/  LDGSTS.E.BYPASS.LTC128B.128 [R237+0xa000], [R240.64+0x80] ;  /* 0x0a000080f0ed7fae */ /* 0x0003e8000b901d44 */
[----:B------:R1:W-:Y:S04]  /*4150*/  LDGSTS.E.BYPASS.LTC128B.128 [R237+0xc000], [R240.64+0x100] ;  /* 0x0c000100f0ed7fae */ /* 0x0003e8000b901d44 */
[----:B------:R1:W-:Y:S04]  /*4160*/  LDGSTS.E.BYPASS.LTC128B.128 [R237+0xe000], [R240.64+0x180] ;  /* 0x0e000180f0ed7fae */ /* 0x0003e8000b901d44 */
[----:B------:R1:W-:Y:S04]  /*4170*/  LDGSTS.E.BYPASS.LTC128B.128 [R237+0x9000], [R4.64] ;  /* 0x0900000004ed7fae */ /* 0x0003e8000b901d44 */
[----:B------:R1:W-:Y:S04]  /*4180*/  LDGSTS.E.BYPASS.LTC128B.128 [R237+0xb000], [R4.64+0x80] ;  /* 0x0b00008004ed7fae */ /* 0x0003e8000b901d44 */
[----:B------:R1:W-:Y:S04]  /*4190*/  LDGSTS.E.BYPASS.LTC128B.128 [R237+0xd000], [R4.64+0x100] ;  /* 0x0d00010004ed7fae */ /* 0x0003e8000b901d44 */
[----:B------:R1:W-:Y:S04]  /*41a0*/  LDGSTS.E.BYPASS.LTC128B.128 [R237+0xf000], [R4.64+0x180] ;  /* 0x0f00018004ed7fae */ /* 0x0003e8000b901d44 */
[----:B------:R-:W0:Y:S02]  /*41b0*/  LDGDEPBAR ;  /* 0x00000000000079af */ /* 0x000e240000000000 */
.L_x_83:
        /* <DEDUP_REMOVED lines=104> */
[----:B------:R-:W-:Y:S04]  /*4840*/  RED.E.ADD.F32.FTZ.RN.STRONG.GPU [R48.64], R45 ;  /* 0x0000002d3000798e */ /* 0x000fe8000c10e784 */
[----:B------:R-:W-:Y:S01]  /*4850*/  LDSM.16.MT88.4 R48, [R0+0x4000] ;  /* 0x004000000030783b */ /* 0x000fe20000004200 */
        /* <DEDUP_REMOVED lines=136> */
[----:B------:R2:W-:Y:S04]  /*50e0*/  RED.E.ADD.F32.FTZ.RN.STRONG.GPU [R10.64], R89 ;  /* 0x000000590a00798e */ /* 0x0005e8000c10e784 */
[----:B------:R3:W-:Y:S01]  /*50f0*/  RED.E.ADD.F32.FTZ.RN.STRONG.GPU [R6.64], R90 ;  /* 0x0000005a0600798e */ /* 0x0007e2000c10e784 */
[CC--:B-1----:R-:W-:Y:S04]  /*5100*/  LEA R8, P0, R5.reuse, R238.reuse, 0x2 ;  /* 0x000000ee05087211 */ /* 0x0c2fe800078010ff */
[-C--:B------:R-:W-:Y:S02]  /*5110*/  LEA.HI.X.SX32 R9, R5, R239.reuse, 0x2, P0 ;  /* 0x000000ef05097211 */ /* 0x080fe400000f16ff */
[-C--:B--2---:R-:W-:Y:S01]  /*5120*/  LEA R10, P0, R4, R238.reuse, 0x2 ;  /* 0x000000ee040a7211 */ /* 0x084fe200078010ff */
[----:B---3--:R-:W-:Y:S02]  /*5130*/  IMAD.IADD R6, R204, 0x1, R4 ;  /* 0x00000001cc067824 */ /* 0x008fe400078e0204 */
[----:B------:R1:W-:Y:S01]  /*5140*/  RED.E.ADD.F32.FTZ.RN.STRONG.GPU [R8.64], R91 ;  /* 0x0000005b0800798e */ /* 0x0003e2000c10e784 */
[-C--:B------:R-:W-:Y:S03]  /*5150*/  LEA.HI.X.SX32 R11, R4, R239.reuse, 0x2, P0 ;  /* 0x000000ef040b7211 */ /* 0x080fe600000f16ff */
[----:B------:R-:W-:Y:S01]  /*5160*/  RED.E.ADD.F32.FTZ.RN.STRONG.GPU [R238.64+0x380], R96 ;  /* 0x00038060ee00798e */ /* 0x000fe2000c10e784 */
[CC--:B------:R-:W-:Y:S03]  /*5170*/  LEA R46, P0, R6.reuse, R238.reuse, 0x2 ;  /* 0x000000ee062e7211 */ /* 0x0c0fe600078010ff */
[----:B------:R-:W-:Y:S01]  /*5180*/  RED.E.ADD.F32.FTZ.RN.STRONG.GPU [R196.64+0x380], R97 ;  /* 0x00038061c400798e */ /* 0x000fe2000c10e784 */
[-C--:B------:R-:W-:Y:S03]  /*5190*/  LEA.HI.X.SX32 R47, R6, R239.reuse, 0x2, P0 ;  /* 0x000000ef062f7211 */ /* 0x080fe600000f16ff */
[----:B------:R2:W-:Y:S04]  /*51a0*/  RED.E.ADD.F32.FTZ.RN.STRONG.GPU [R10.64], R98 ;  /* 0x000000620a00798e */ /* 0x0005e8000c10e784 */
[----:B------:R-:W-:Y:S01]  /*51b0*/  RED.E.ADD.F32.FTZ.RN.STRONG.GPU [R46.64], R99 ;  /* 0x000000632e00798e */ /* 0x000fe2000c10e784 */
[C---:B-1----:R-:W-:Y:S04]  /*51c0*/  IMAD.IADD R8, R204.reuse, 0x1, R6 ;  /* 0x00000001cc087824 */ /* 0x042fe800078e0206 */
[----:B------:R-:W-:Y:S01]  /*51d0*/  IMAD.IADD R5, R204, 0x1, R8 ;  /* 0x00000001cc057824 */ /* 0x000fe200078e0208 */
[-C--:B------:R-:W-:Y:S03]  /*51e0*/  LEA R44, P0, R8, R238.reuse, 0x2 ;  /* 0x000000ee082c7211 */ /* 0x080fe600078010ff */
[----:B------:R-:W-:Y:S01]  /*51f0*/  IMAD.IADD R4, R204, 0x1, R5 ;  /* 0x00000001cc047824 */ /* 0x000fe200078e0205 */
[-C--:B------:R-:W-:Y:S02]  /*5200*/  LEA.HI.X.SX32 R45, R8, R239.reuse, 0x2, P0 ;  /* 0x000000ef082d7211 */ /* 0x080fe400000f16ff */
[CC--:B--2---:R-:W-:Y:S01]  /*5210*/  LEA R10, P2, R5.reuse, R238.reuse, 0x2 ;  /* 0x000000ee050a7211 */ /* 0x0c4fe200078410ff */
[----:B------:R-:W-:Y:S01]  /*5220*/  IMAD.IADD R7, R204, 0x1, R4 ;  /* 0x00000001cc077824 */ /* 0x000fe200078e0204 */
[CC--:B------:R-:W-:Y:S01]  /*5230*/  LEA R8, P1, R4.reuse, R238.reuse, 0x2 ;  /* 0x000000ee04087211 */ /* 0x0c0fe200078210ff */
[----:B------:R-:W-:Y:S01]  /*5240*/  RED.E.ADD.F32.FTZ.RN.STRONG.GPU [R44.64], R92 ;  /* 0x0000005c2c00798e */ /* 0x000fe2000c10e784 */
[-C--:B------:R-:W-:Y:S02]  /*5250*/  LEA.HI.X.SX32 R11, R5, R239.reuse, 0x2, P2 ;  /* 0x000000ef050b7211 */ /* 0x080fe400010f16ff */
[C---:B------:R-:W-:Y:S01]  /*5260*/  LEA R6, P0, R7.reuse, R238, 0x2 ;  /* 0x000000ee07067211 */ /* 0x040fe200078010ff */
[----:B------:R-:W-:Y:S01]  /*5270*/  LDSM.16.MT88.4 R44, [R224+0x14000] ;  /* 0x01400000e02c783b */ /* 0x000fe20000004200 */
[-C--:B------:R-:W-:Y:S02]  /*5280*/  LEA.HI.X.SX32 R9, R4, R239.reuse, 0x2, P1 ;  /* 0x000000ef04097211 */ /* 0x080fe400008f16ff */
[----:B------:R-:W-:Y:S01]  /*5290*/  LEA.HI.X.SX32 R7, R7, R239, 0x2, P0 ;  /* 0x000000ef07077211 */ /* 0x000fe200000f16ff */
[----:B------:R-:W-:Y:S04]  /*52a0*/  RED.E.ADD.F32.FTZ.RN.STRONG.GPU [R10.64], R93 ;  /* 0x0000005d0a00798e */ /* 0x000fe8000c10e784 */
[----:B------:R-:W-:Y:S04]  /*52b0*/  RED.E.ADD.F32.FTZ.RN.STRONG.GPU [R8.64], R94 ;  /* 0x0000005e0800798e */ /* 0x000fe8000c10e784 */
[----:B------:R-:W-:Y:S04]  /*52c0*/  LDSM.16.MT88.4 R8, [R0] ;  /* 0x000000000008783b */ /* 0x000fe80000004200 */
[----:B------:R-:W-:Y:S04]  /*52d0*/  RED.E.ADD.F32.FTZ.RN.STRONG.GPU [R6.64], R95 ;  /* 0x0000005f0600798e */ /* 0x000fe8000c10e784 */
[----:B------:R-:W1:Y:S02]  /*52e0*/  LDSM.16.MT88.4 R4, [R226+0x14000] ;  /* 0x01400000e204783b */ /* 0x000e640000004200 */
[-C--:B-1----:R-:W-:Y:S08]  /*52f0*/  HMMA.16816.F32 R100, R4, R8.reuse, R100 ;  /* 0x000000080464723c */ /* 0x082ff00000001864 */
        /* <DEDUP_REMOVED lines=52> */
[----:B------:R1:W-:Y:S01]  /*5640*/  LDGSTS.E.BYPASS.LTC128B.128 [R237], [R242.64] ;  /* 0x00000000f2ed7fae */ /* 0x0003e2000b901d44 */
        /* <DEDUP_REMOVED lines=9> */
.L_x_84:
[----:B------:R-:W-:Y:S02]  /*56e0*/  UISETP.GT.AND UP0, UPT, UR6, UR12, UPT ;  /* 0x0000000c0600728c */ /* 0x000fe4000bf04270 */
[----:B------:R-:W-:Y:S04]  /*56f0*/  UIADD3 UR6, UR6, -0x1, URZ ;  /* 0xffffffff06067890 */ /* 0x000fe8000fffe03f */
[----:B------:R-:W-:Y:S11]  /*5700*/  PLOP3.LUT P0, PT, PT, PT, UP0, 0x80, 0x0 ;  /* 0x000000000000781c */ /* 0x000ff60003f0f008 */
[----:B------:R-:W-:Y:S02]  /*5710*/  @!UPT UIADD3 URZ, URZ, URZ, URZ ;  /* 0x0000003f3f3ff290 */ /* 0x000fe4000fffe03f */
[----:B------:R-:W-:-:S05]  /*5720*/  @P0 BRA `(.L_x_85) ;  /* 0xffffd7d000000947 */ /* 0x000fca000383ffff */
        /* <DEDUP_REMOVED lines=60> */
[----:B-1----:R-:W-:Y:S01]  /*5af0*/  FMUL.FTZ R5, R125, c[0x0][0x2e0] ;  /* 0x0000b8007d057a20 */ /* 0x002fe20000410000 */
[----:B------:R-:W-:Y:S01]  /*5b00*/  F2FP.PACK_AB R6, R6, R130 ;  /* 0x000000820606723e */ /* 0x000fe200000000ff */
[----:B------:R-:W-:Y:S01]  /*5b10*/  FMUL.FTZ R126, R126, c[0x0][0x2e0] ;  /* 0x0000b8007e7e7a20 */ /* 0x000fe20000410000 */
[----:B------:R1:W-:Y:S01]  /*5b20*/  STS [R252+0x4000], R47 ;  /* 0x0040002ffc007388 */ /* 0x0003e20000000800 */
[----:B------:R-:W-:Y:S01]  /*5b30*/  FMUL.FTZ R4, R127, c[0x0][0x2e0] ;  /* 0x0000b8007f047a20 */ /* 0x000fe20000410000 */
[----:B------:R-:W-:Y:S01]  /*5b40*/  F2FP.PACK_AB R5, R5, R124 ;  /* 0x0000007c0505723e */ /* 0x000fe200000000ff */
[----:B------:R-:W-:Y:S01]  /*5b50*/  ULDC.64 UR10, c[0x0][0x3a0] ;  /* 0x0000e800000a7ab9 */ /* 0x000fe20000000a00 */
[----:B------:R1:W-:Y:S01]  /*5b60*/  STS [R252+0x4400], R46 ;  /* 0x0044002efc007388 */ /* 0x0003e20000000800 */
[----:B------:R-:W-:-:S02]  /*5b70*/  PLOP3.LUT P0, PT, PT, PT, UP0, 0x80, 0x0 ;  /* 0x000000000000781c */ /* 0x000fc40003f0f008 */
[----:B------:R-:W-:Y:S01]  /*5b80*/  F2FP.PACK_AB R4, R4, R126 ;  /* 0x0000007e0404723e */ /* 0x000fe200000000ff */
[----:B------:R1:W-:Y:S01]  /*5b90*/  STS [R252+0x5000], R24 ;  /* 0x00500018fc007388 */ /* 0x0003e20000000800 */
[----:B------:R-:W-:-:S03]  /*5ba0*/  @UP0 UIADD3 UR8, UR17, UR24, URZ ;  /* 0x0000001811080290 */ /* 0x000fc6000fffe03f */
[----:B------:R1:W-:Y:S01]  /*5bb0*/  STS [R252+0x5400], R26 ;  /* 0x0054001afc007388 */ /* 0x0003e20000000800 */
[----:B------:R-:W-:-:S03]  /*5bc0*/  @UP0 UIMAD.WIDE.U32 UR6, UR8, UR10, URZ ;  /* 0x0000000a080602a5 */ /* 0x000fc6000f8e003f */
[----:B------:R1:W-:Y:S01]  /*5bd0*/  STS [R252+0x4800], R45 ;  /* 0x0048002dfc007388 */ /* 0x0003e20000000800 */
[----:B------:R-:W-:-:S03]  /*5be0*/  @UP0 UIMAD UR13, UR8, UR11, UR7 ;  /* 0x0000000b080d02a4 */ /* 0x000fc6000f8e0207 */
[----:B------:R1:W-:Y:S01]  /*5bf0*/  STS [R252+0x4c00], R44 ;  /* 0x004c002cfc007388 */ /* 0x0003e20000000800 */
[----:B------:R-:W-:-:S03]  /*5c00*/  @UP0 UMOV UR12, UR6 ;  /* 0x00000006000c0c82 */ /* 0x000fc60008000000 */
        /* <DEDUP_REMOVED lines=39> */
.L_x_86:
        /* <DEDUP_REMOVED lines=18> */
.L_x_87:
[----:B-1----:R-:W1:Y:S01]  /*5fa0*/  S2R R5, SR_TID.X ;  /* 0x0000000000057919 */ /* 0x002e620000002100 */
[----:B------:R-:W-:-:S03]  /*5fb0*/  UIMAD UR6, UR20, -0x20, UR16 ;  /* 0xffffffe0140678a4 */ /* 0x000fc6000f8e0210 */
[----:B------:R-:W2:Y:S04]  /*5fc0*/  S2R R6, SR_TID.X ;  /* 0x0000000000067919 */ /* 0x000ea80000002100 */
[----:B------:R-:W-:Y:S01]  /*5fd0*/  BAR.SYNC.DEFER_BLOCKING 0x0 ;  /* 0x0000000000007b1d */ /* 0x000fe20000010000 */
[----:B-1----:R-:W-:-:S04]  /*5fe0*/  SHF.R.S32.HI R5, RZ, 0x1f, R5 ;  /* 0x0000001fff057819 */ /* 0x002fc80000011405 */
[----:B--2---:R-:W-:-:S04]  /*5ff0*/  LEA.HI R5, R5, R6, RZ, 0x3 ;  /* 0x0000000605057211 */ /* 0x004fc800078f18ff */
[----:B------:R-:W-:-:S04]  /*6000*/  SHF.R.S32.HI R5, RZ, 0x3, R5 ;  /* 0x00000003ff057819 */ /* 0x000fc80000011405 */
[----:B------:R-:W-:-:S13]  /*6010*/  ISETP.GE.AND P0, PT, R5, UR6, PT ;  /* 0x0000000605007c0c */ /* 0x000fda000bf06270 */
[----:B------:R-:W-:Y:S05]  /*6020*/  @P0 BRA `(.L_x_82) ;  /* 0x0000032000000947 */ /* 0x000fea0003800000 */
[----:B------:R-:W2:Y:S01]  /*6030*/  LDL.64 R8, [R1+0x8] ;  /* 0x0000080001087983 */ /* 0x000ea20000100a00 */
[----:B------:R-:W-:Y:S01]  /*6040*/  USHF.L.U32 UR6, UR20, 0x5, URZ ;  /* 0x0000000514067899 */ /* 0x000fe2000800063f */
[----:B------:R-:W-:Y:S02]  /*6050*/  SHF.R.S32.HI R4, RZ, 0x1f, R5 ;  /* 0x0000001fff047819 */ /* 0x000fe40000011405 */
[----:B------:R-:W1:Y:S03]  /*6060*/  LDS.128 R40, [R237+0x12000] ;  /* 0x01200000ed287984 */ /* 0x000e660000000c00 */
[----:B------:R-:W-:Y:S01]  /*6070*/  IMAD.U32 R7, RZ, RZ, UR6 ;  /* 0x00000006ff077e24 */ /* 0x000fe2000f8e00ff */
[----:B------:R-:W-:Y:S01]  /*6080*/  IADD3 R6, P0, R5, UR6, RZ ;  /* 0x0000000605067c10 */ /* 0x000fe2000ff1e0ff */
[----:B------:R-:W3:Y:S01]  /*6090*/  LDS.128 R32, [R237+0x11000] ;  /* 0x01100000ed207984 */ /* 0x000ee20000000c00 */
[----:B------:R-:W-:-:S02]  /*60a0*/  ULDC.64 UR6, c[0x0][0x3b8] ;  /* 0x0000ee0000067ab9 */ /* 0x000fc40000000a00 */
[----:B------:R-:W-:Y:S01]  /*60b0*/  LEA.HI.X.SX32 R7, R7, R4, 0x1, P0 ;  /* 0x0000000407077211 */ /* 0x000fe200000f0eff */
[----:B------:R-:W4:Y:S01]  /*60c0*/  LDS.128 R28, [R237+0x10000] ;  /* 0x01000000ed1c7984 */ /* 0x000f220000000c00 */
[----:B------:R-:W-:-:S03]  /*60d0*/  UIMAD UR6, UR55, UR6, URZ ;  /* 0x00000006370672a4 */ /* 0x000fc6000f8e023f */
[----:B------:R-:W1:Y:S01]  /*60e0*/  LDS.128 R36, [R237+0x13000] ;  /* 0x01300000ed247984 */ /* 0x000e620000000c00 */
[C---:B------:R-:W-:Y:S01]  /*60f0*/  IMAD R10, R7.reuse, c[0x0][0x3a0], RZ ;  /* 0x0000e800070a7a24 */ /* 0x040fe200078e02ff */
[----:B------:R-:W-:Y:S01]  /*6100*/  UIMAD UR9, UR31, UR7, UR6 ;  /* 0x000000071f0972a4 */ /* 0x000fe2000f8e0206 */
[----:B------:R-:W-:Y:S01]  /*6110*/  IMAD R7, R7, c[0x0][0x3a8], RZ ;  /* 0x0000ea0007077a24 */ /* 0x000fe200078e02ff */
[----:B------:R-:W1:Y:S01]  /*6120*/  LDS.128 R20, [R237+0x16000] ;  /* 0x01600000ed147984 */ /* 0x000e620000000c00 */
[C---:B------:R-:W-:Y:S01]  /*6130*/  IMAD R10, R6.reuse, c[0x0][0x3a4], R10 ;  /* 0x0000e900060a7a24 */ /* 0x040fe200078e020a */
[----:B------:R-:W-:Y:S01]  /*6140*/  ULDC.64 UR6, c[0x0][0x3c0] ;  /* 0x0000f00000067ab9 */ /* 0x000fe20000000a00 */
[----:B------:R-:W-:Y:S01]  /*6150*/  IMAD R7, R6, c[0x0][0x3ac], R7 ;  /* 0x0000eb0006077a24 */ /* 0x000fe200078e0207 */
[----:B------:R-:W1:Y:S01]  /*6160*/  LDS.128 R16, [R237+0x15000] ;  /* 0x01500000ed107984 */ /* 0x000e620000000c00 */
[----:B------:R-:W-:-:S03]  /*6170*/  UIMAD UR6, UR55, UR6, URZ ;  /* 0x00000006370672a4 */ /* 0x000fc6000f8e023f */
[----:B------:R-:W1:Y:S01]  /*6180*/  LDS.128 R12, [R237+0x14000] ;  /* 0x01400000ed0c7984 */ /* 0x000e620000000c00 */
[----:B------:R-:W-:-:S03]  /*6190*/  UIMAD UR6, UR31, UR7, UR6 ;  /* 0x000000071f0672a4 */ /* 0x000fc6000f8e0206 */
[----:B------:R-:W1:Y:S01]  /*61a0*/  LDS.128 R24, [R237+0x17000] ;  /* 0x01700000ed187984 */ /* 0x000e620000000c00 */
[--C-:B--2---:R-:W-:Y:S01]  /*61b0*/  SHF.R.S32.HI R5, RZ, 0x1f, R8.reuse ;  /* 0x0000001fff057819 */ /* 0x104fe20000011408 */
[----:B------:R-:W-:-:S04]  /*61c0*/  IMAD.MOV.U32 R4, RZ, RZ, R8 ;  /* 0x000000ffff047224 */ /* 0x000fc800078e0008 */
[----:B------:R-:W-:-:S04]  /*61d0*/  IMAD.WIDE.U32 R8, R6, c[0x0][0x3a0], R4 ;  /* 0x0000e80006087a25 */ /* 0x000fc800078e0004 */
[----:B------:R-:W-:Y:S01]  /*61e0*/  IMAD.WIDE.U32 R4, R6, c[0x0][0x3a8], R4 ;  /* 0x0000ea0006047a25 */ /* 0x000fe200078e0004 */
[----:B------:R-:W-:-:S04]  /*61f0*/  IADD3 R8, P1, R8, UR12, RZ ;  /* 0x0000000c08087c10 */ /* 0x000fc8000ff3e0ff */
[----:B------:R-:W-:Y:S01]  /*6200*/  IADD3 R6, P0, R4, UR8, RZ ;  /* 0x0000000804067c10 */ /* 0x000fe2000ff1e0ff */
[----:B------:R-:W-:Y:S01]  /*6210*/  IMAD.U32 R4, RZ, RZ, UR31 ;  /* 0x0000001fff047e24 */ /* 0x000fe2000f8e00ff */
[----:B------:R-:W-:Y:S01]  /*6220*/  IADD3.X R9, R9, UR13, R10, P1, !PT ;  /* 0x0000000d09097c10 */ /* 0x000fe20008ffe40a */
[----:B------:R-:W-:Y:S01]  /*6230*/  IMAD.U32 R10, RZ, RZ, UR31 ;  /* 0x0000001fff0a7e24 */ /* 0x000fe2000f8e00ff */
[----:B------:R-:W-:-:S03]  /*6240*/  IADD3.X R7, R5, UR11, R7, P0, !PT ;  /* 0x0000000b05077c10 */ /* 0x000fc600087fe407 */
[----:B------:R-:W-:-:S04]  /*6250*/  IMAD.WIDE.U32 R4, R4, c[0x0][0x3b8], R8 ;  /* 0x0000ee0004047a25 */ /* 0x000fc800078e0008 */
[----:B------:R-:W-:Y:S01]  /*6260*/  IMAD.WIDE.U32 R8, R10, c[0x0][0x3c0], R6 ;  /* 0x0000f0000a087a25 */ /* 0x000fe200078e0006 */
[----:B------:R-:W-:Y:S02]  /*6270*/  IADD3 R5, R5, UR9, RZ ;  /* 0x0000000905057c10 */ /* 0x000fe4000fffe0ff */
[----:B------:R-:W-:-:S04]  /*6280*/  LEA R6, P0, R4, c[0x0][0x340], 0x1 ;  /* 0x0000d00004067a11 */ /* 0x000fc800078008ff */
[----:B------:R-:W-:Y:S02]  /*6290*/  LEA.HI.X R7, R4, c[0x0][0x344], R5, 0x1, P0 ;  /* 0x0000d10004077a11 */ /* 0x000fe400000f0c05 */
[----:B------:R-:W-:Y:S02]  /*62a0*/  IADD3 R5, R9, UR6, RZ ;  /* 0x0000000609057c10 */ /* 0x000fe4000fffe0ff */
[C---:B------:R-:W-:Y:S01]  /*62b0*/  LEA R4, P0, R8.reuse, c[0x0][0x348], 0x1 ;  /* 0x0000d20008047a11 */ /* 0x040fe200078008ff */
[----:B-1----:R1:W-:Y:S03]  /*62c0*/  STG.E.128 [R6.64+0x100], R40 ;  /* 0x0001002806007986 */ /* 0x0023e6000c101d04 */
[----:B------:R-:W-:Y:S01]  /*62d0*/  LEA.HI.X R5, R8, c[0x0][0x34c], R5, 0x1, P0 ;  /* 0x0000d30008057a11 */ /* 0x000fe200000f0c05 */
[----:B---3--:R1:W-:Y:S04]  /*62e0*/  STG.E.128 [R6.64+0x80], R32 ;  /* 0x0000802006007986 */ /* 0x0083e8000c101d04 */
[----:B----4-:R1:W-:Y:S04]  /*62f0*/  STG.E.128 [R6.64], R28 ;  /* 0x0000001c06007986 */ /* 0x0103e8000c101d04 */
[----:B------:R1:W-:Y:S04]  /*6300*/  STG.E.128 [R6.64+0x180], R36 ;  /* 0x0001802406007986 */ /* 0x0003e8000c101d04 */
[----:B------:R1:W-:Y:S04]  /*6310*/  STG.E.128 [R4.64+0x100], R20 ;  /* 0x0001001404007986 */ /* 0x0003e8000c101d04 */
[----:B------:R1:W-:Y:S04]  /*6320*/  STG.E.128 [R4.64+0x80], R16 ;  /* 0x0000801004007986 */ /* 0x0003e8000c101d04 */
[----:B------:R1:W-:Y:S04]  /*6330*/  STG.E.128 [R4.64], R12 ;  /* 0x0000000c04007986 */ /* 0x0003e8000c101d04 */
[----:B------:R1:W-:Y:S02]  /*6340*/  STG.E.128 [R4.64+0x180], R24 ;  /* 0x0001801804007986 */ /* 0x0003e4000c101d04 */
.L_x_82:
[----:B------:R-:W-:Y:S05]  /*6350*/  BSYNC B0 ;  /* 0x0000000000007941 */ /* 0x000fea0003800000 */
.L_x_74:
        /* <DEDUP_REMOVED lines=12> */
.L_x_88:
[----:B------:R-:W-:Y:S05]  /*6420*/  EXIT ;  /* 0x000000000000794d */ /* 0x000fea0003800000 */
.L_x_90:
        /* <DEDUP_REMOVED lines=13> */
.L_x_1018:


//--------------------- .text._ZN5flash44flash_bwd_dq_dk_dv_loop_seqk_parallel_kernelI23Flash_bwd_kernel_traitsILi256ELi64ELi32ELi8ELi4ELi1ELi2ELb1ELb1EN7cutlass6half_tE19Flash_kernel_traitsILi256ELi64ELi32ELi8ES3_EELb0ELb1ELb0ELb0ELb0ELb1ELb1EEEvNS_16Flash_bwd_paramsE --------------------------
	.section	.text._ZN5flash44flash_bwd_dq_dk_dv_loop_seqk_parallel_kernelI23Flash_bwd_kernel_traitsILi256ELi64ELi32ELi8ELi4ELi1ELi2ELb1ELb1EN7cutlass6half_tE19Flash_kernel_traitsILi256ELi64ELi32ELi8ES3_EELb0ELb1ELb0ELb0ELb0ELb1ELb1EEEvNS_16Flash_bwd_paramsE,"ax",@progbits
	.sectioninfo	@"SHI_REGISTERS=255"
	.align	128
        .global         _ZN5flash44flash_bwd_dq_dk_dv_loop_seqk_parallel_kernelI23Flash_bwd_kernel_traitsILi256ELi64ELi32ELi8ELi4ELi1ELi2ELb1ELb1EN7cutlass6half_tE19Flash_kernel_traitsILi256ELi64ELi32ELi8ES3_EELb0ELb1ELb0ELb0ELb0ELb1ELb1EEEvNS_16Flash_bwd_paramsE
        .type           _ZN5flash44flash_bwd_dq_dk_dv_loop_seqk_parallel_kernelI23Flash_bwd_kernel_traitsILi256ELi64ELi32ELi8ELi4ELi1ELi2ELb1ELb1EN7cutlass6half_tE19Flash_kernel_traitsILi256ELi64ELi32ELi8ES3_EELb0ELb1ELb0ELb0ELb0ELb1ELb1EEEvNS_16Flash_bwd_paramsE,@function
        .size           _ZN5flash44flash_bwd_dq_dk_dv_loop_seqk_parallel_kernelI23Flash_bwd_kernel_traitsILi256ELi64ELi32ELi8ELi4ELi1ELi2ELb1ELb1EN7cutlass6half_tE19Flash_kernel_traitsILi256ELi64ELi32ELi8ES3_EELb0ELb1ELb0ELb0ELb0ELb1ELb1EEEvNS_16Flash_bwd_paramsE,(.L_x_1019 - _ZN5flash44flash_bwd_dq_dk_dv_loop_seqk_parallel_kernelI23Flash_bwd_kernel_traitsILi256ELi64ELi32ELi8ELi4ELi1ELi2ELb1ELb1EN7cutlass6half_tE19Flash_kernel_traitsILi256ELi64ELi32ELi8ES3_EELb0ELb1ELb0ELb0ELb0ELb1ELb1EEEvNS_16Flash_bwd_paramsE)
        .other          _ZN5flash44flash_bwd_dq_dk_dv_loop_seqk_parallel_kernelI23Flash_bwd_kernel_traitsILi256ELi64ELi32ELi8ELi4ELi1ELi2ELb1ELb1EN7cutlass6half_tE19Flash_kernel_traitsILi256ELi64ELi32ELi8ES3_EELb0ELb1ELb0ELb0ELb0ELb1ELb1EEEvNS_16Flash_bwd_paramsE,@"STO_CUDA_ENTRY STV_DEFAULT"
_ZN5flash44flash_bwd_dq_dk_dv_loop_seqk_parallel_kernelI23Flash_bwd_kernel_traitsILi256ELi64ELi32ELi8ELi4ELi1ELi2ELb1ELb1EN7cutlass6half_tE19Flash_kernel_traitsILi256ELi64ELi32ELi8ES3_EELb0ELb1ELb0ELb0ELb0ELb1ELb1EEEvNS_16Flash_bwd_paramsE:
.text._ZN5flash44flash_bwd_dq_dk_dv_loop_seqk_parallel_kernelI23Flash_bwd_kernel_traitsILi256ELi64ELi32ELi8ELi4ELi1ELi2ELb1ELb1EN7cutlass6half_tE19Flash_kernel_traitsILi256ELi64ELi32ELi8ES3_EELb0ELb1ELb0ELb0ELb0ELb1ELb1EEEvNS_16Flash_bwd_paramsE:
        /* <DEDUP_REMOVED lines=209> */
.L_x_107:
        /* <DEDUP_REMOVED lines=53> */
.L_x_91:
        /* <DEDUP_REMOVED lines=59> */
.L_x_93:
        /* <DEDUP_REMOVED lines=18> */
.L_x_94:
        /* <DEDUP_REMOVED lines=68> */
.L_x_95:
[----:B------:R-:W-:Y:S02]  /*1970*/  UMOV UR8, UR47 ;  /* 0x0000002f00087c82 */ /* 0x000fe40008000000 */
.L_x_96:
        /* <DEDUP_REMOVED lines=103> */
.L_x_98:
        /* <DEDUP_REMOVED lines=18> */
.L_x_99:
        /* <DEDUP_REMOVED lines=41> */
.L_x_97:
        /* <DEDUP_REMOVED lines=182> */
.L_x_103:
[----:B------:R-:W0:Y:S01]  /*2f00*/  LDGDEPBAR ;  /* 0x00000000000079af */ /* 0x000e220000000000 */
[----:B------:R-:W-:Y:S01]  /*2f10*/  USHF.L.U32 UR11, UR6, 0x6, URZ ;  /* 0x00000006060b7899 */ /* 0x000fe2000800063f */
[----:B-----5:R-:W-:Y:S01]  /*2f20*/  FSETP.NEU.FTZ.AND P1, PT, R244, -INF , PT ;  /* 0xff800000f400780b */ /* 0x020fe20003f3d000 */
[----:B------:R-:W-:Y:S01]  /*2f30*/  UISETP.GT.AND UP2, UPT, UR6, UR12, UPT ;  /* 0x0000000c0600728c */ /* 0x000fe2000bf44270 */
[----:B------:R-:W-:Y:S01]  /*2f40*/  MOV R71, c[0x0][0x22c] ;  /* 0x00008b0000477a02 */ /* 0x000fe20000000f00 */
[----:B------:R-:W-:Y:S01]  /*2f50*/  UISETP.GE.AND UP0, UPT, UR11, UR15, UPT ;  /* 0x0000000f0b00728c */ /* 0x000fe2000bf06270 */
[----:B------:R-:W2:Y:S03]  /*2f60*/  LDL R69, [R1] ;  /* 0x0000000001457983 */ /* 0x000ea60000100800 */
[----:B------:R-:W-:Y:S01]  /*2f70*/  UISETP.LT.AND UP0, UPT, UR14, UR16, UP0 ;  /* 0x000000100e00728c */ /* 0x000fe20008701270 */
[----:B------:R-:W-:Y:S01]  /*2f80*/  PLOP3.LUT P3, PT, PT, PT, UP2, 0x80, 0x0 ;  /* 0x000000000000781c */ /* 0x000fe20003f6f028 */
[----:B------:R-:W-:Y:S01]  /*2f90*/  IMAD R71, R71, c[0x0][0x1c0], RZ ;  /* 0x0000700047477a24 */ /* 0x000fe200078e02ff */
[----:B------:R-:W3:Y:S03]  /*2fa0*/  LDL R68, [R1+0x4] ;  /* 0x0000040001447983 */ /* 0x000ee60000100800 */
[----:B------:R-:W-:Y:S02]  /*2fb0*/  PLOP3.LUT P0, PT, PT, PT, UP0, 0x80, 0x0 ;  /* 0x000000000000781c */ /* 0x000fe40003f0f008 */
[----:B------:R-:W-:Y:S01]  /*2fc0*/  LEA R71, -R71, RZ, 0x6 ;  /* 0x000000ff47477211 */ /* 0x000fe200078e31ff */
[----:B------:R-:W-:Y:S04]  /*2fd0*/  DEPBAR.LE SB0, 0x0 ;  /* 0x000080000000791a */ /* 0x000fe80000000000 */
[----:B------:R-:W-:Y:S06]  /*2fe0*/  BAR.SYNC.DEFER_BLOCKING 0x0 ;  /* 0x0000000000007b1d */ /* 0x000fec0000010000 */
[----:B-1----:R-:W-:Y:S06]  /*2ff0*/  LDSM.16.M88.4 R8, [R2] ;  /* 0x000000000208783b */ /* 0x002fec0000000200 */
[----:B------:R-:W1:Y:S06]  /*3000*/  LDSM.16.M88.4 R44, [R229+0x10000] ;  /* 0x01000000e52c783b */ /* 0x000e6c0000000200 */
[----:B------:R-:W-:Y:S06]  /*3010*/  LDSM.16.M88.4 R48, [R3] ;  /* 0x000000000330783b */ /* 0x000fec0000000200 */
[----:B------:R-:W4:Y:S06]  /*3020*/  LDSM.16.M88.4 R52, [R230+0x10000] ;  /* 0x01000000e634783b */ /* 0x000f2c0000000200 */
[----:B------:R-:W-:Y:S06]  /*3030*/  LDSM.16.M88.4 R56, [R228] ;  /* 0x00000000e438783b */ /* 0x000fec0000000200 */
[----:B------:R-:W4:Y:S06]  /*3040*/  LDSM.16.M88.4 R60, [R231+0x10000] ;  /* 0x01000000e73c783b */ /* 0x000f2c0000000200 */
[----:B------:R-:W-:Y:S01]  /*3050*/  LDSM.16.M88.4 R64, [R232+0x10000] ;  /* 0x01000000e840783b */ /* 0x000fe20000000200 */
[C---:B-1----:R-:W-:Y:S08]  /*3060*/  HMMA.16816.F32 R4, R8.reuse, R44, RZ ;  /* 0x0000002c0804723c */ /* 0x042ff000000018ff */
[----:B------:R-:W-:Y:S01]  /*3070*/  HMMA.16816.F32 R8, R8, R46, RZ ;  /* 0x0000002e0808723c */ /* 0x000fe200000018ff */
[----:B------:R-:W1:Y:S11]  /*3080*/  LDSM.16.M88.4 R44, [R227] ;  /* 0x00000000e32c783b */ /* 0x000e760000000200 */
[----:B------:R-:W-:Y:S04]  /*3090*/  @!UPT UIADD3 URZ, URZ, URZ, URZ ;  /* 0x0000003f3f3ff290 */ /* 0x000fe8000fffe03f */
        /* <DEDUP_REMOVED lines=59> */
[----:B------:R1:W2:Y:S01]  /*3450*/  MUFU.TANH R60, R4 ;  /* 0x00000004003c7308 */ /* 0x0002a20000002400 */
[----:B------:R-:W-:Y:S02]  /*3460*/  FMUL.FTZ R6, R6, c[0x0][0x2ec] ;  /* 0x0000bb0006067a20 */ /* 0x000fe40000410000 */
[----:B------:R-:W-:Y:S02]  /*3470*/  FMUL.FTZ R5, R5, c[0x0][0x2ec] ;  /* 0x0000bb0005057a20 */ /* 0x000fe40000410000 */
[----:B------:R-:W-:Y:S02]  /*3480*/  FMUL.FTZ R8, R8, c[0x0][0x2ec] ;  /* 0x0000bb0008087a20 */ /* 0x000fe40000410000 */
[----:B------:R-:W-:Y:S02]  /*3490*/  FMUL.FTZ R9, R9, c[0x0][0x2ec] ;  /* 0x0000bb0009097a20 */ /* 0x000fe40000410000 */
[----:B------:R-:W-:Y:S01]  /*34a0*/  FMUL.FTZ R10, R10, c[0x0][0x2ec] ;  /* 0x0000bb000a0a7a20 */ /* 0x000fe20000410000 */
[----:B------:R4:W-:Y:S01]  /*34b0*/  MUFU.TANH R61, R7 ;  /* 0x00000007003d7308 */ /* 0x0009e20000002400 */
[----:B------:R-:W-:Y:S09]  /*34c0*/  FMUL.FTZ R11, R11, c[0x0][0x2ec] ;  /* 0x0000bb000b0b7a20 */ /* 0x000ff20000410000 */
[----:B------:R2:W-:Y:S01]  /*34d0*/  MUFU.TANH R56, R8 ;  /* 0x0000000800387308 */ /* 0x0005e20000002400 */
[----:B-1----:R-:W-:Y:S04]  /*34e0*/  MOV R4, UR20 ;  /* 0x0000001400047c02 */ /* 0x002fe80008000f00 */
[----:B---3--:R-:W-:Y:S05]  /*34f0*/  @!P0 LEA R4, R4, R68, 0x5 ;  /* 0x0000004404048211 */ /* 0x008fea00078e28ff */
[----:B------:R1:W-:Y:S01]  /*3500*/  MUFU.TANH R62, R6 ;  /* 0x00000006003e7308 */ /* 0x0003e20000002400 */
[----:B----4-:R-:W-:Y:S09]  /*3510*/  @!P0 IADD3 R7, R69, UR11, RZ ;  /* 0x0000000b45078c10 */ /* 0x010ff2000fffe0ff */
[----:B------:R3:W4:Y:S01]  /*3520*/  MUFU.TANH R57, R5 ;  /* 0x0000000500397308 */ /* 0x0007220000002400 */
[C---:B--2---:R-:W-:Y:S02]  /*3530*/  @!P0 IMNMX R8, R7.reuse, UR16, PT ;  /* 0x0000001007088c17 */ /* 0x044fe4000b800200 */
[----:B------:R-:W-:Y:S02]  /*3540*/  @!P0 IADD3 R7, R7, 0x8, RZ ;  /* 0x0000000807078810 */ /* 0x000fe40007ffe0ff */
[----:B------:R-:W-:Y:S05]  /*3550*/  @!P0 ISETP.GE.AND P2, PT, R4, R8, PT ;  /* 0x000000080400820c */ /* 0x000fea0003f46270 */
[----:B------:R2:W2:Y:S01]  /*3560*/  MUFU.TANH R55, R9 ;  /* 0x0000000900377308 */ /* 0x0004a20000002400 */
[----:B------:R-:W-:Y:S01]  /*3570*/  @!P0 IMNMX R7, R7, UR16, PT ;  /* 0x0000001007078c17 */ /* 0x000fe2000b800200 */
[----:B-1----:R-:W-:Y:S05]  /*3580*/  FMUL.FTZ R6, R244, 1.4426950216293334961 ;  /* 0x3fb8aa3bf4067820 */ /* 0x002fea0000410000 */
[----:B------:R-:W-:Y:S03]  /*3590*/  FSEL R6, R6, RZ, P1 ;  /* 0x000000ff06067208 */ /* 0x000fe60000800000 */
[----:B------:R1:W1:Y:S01]  /*35a0*/  MUFU.TANH R59, R10 ;  /* 0x0000000a003b7308 */ /* 0x0002620000002400 */
[----:B---3--:R-:W-:Y:S02]  /*35b0*/  MOV R5, R60 ;  /* 0x0000003c00057202 */ /* 0x008fe40000000f00 */
[----:B------:R-:W-:Y:S02]  /*35c0*/  @!P0 FSEL R5, R60, -INF , !P2 ;  /* 0xff8000003c058808 */ /* 0x000fe40005000000 */
[C---:B------:R-:W-:Y:S05]  /*35d0*/  @!P0 ISETP.GE.AND P2, PT, R4.reuse, R7, PT ;  /* 0x000000070400820c */ /* 0x040fea0003f46270 */
[----:B------:R3:W-:Y:S01]  /*35e0*/  MUFU.TANH R58, R11 ;  /* 0x0000000b003a7308 */ /* 0x0007e20000002400 */
[--C-:B--2---:R-:W-:Y:S01]  /*35f0*/  FFMA.FTZ R9, R5, c[0x0][0x23c], -R6.reuse ;  /* 0x00008f0005097a23 */ /* 0x104fe20000010806 */
[----:B----4-:R-:W-:Y:S08]  /*3600*/  MOV R5, R57 ;  /* 0x0000003900057202 */ /* 0x010ff00000000f00 */
[----:B------:R2:W-:Y:S01]  /*3610*/  MUFU.EX2 R67, R9 ;  /* 0x0000000900437308 */ /* 0x0005e20000000800 */
[----:B-1----:R-:W-:Y:S04]  /*3620*/  @!P0 IADD3 R10, R4, 0x1, RZ ;  /* 0x00000001040a8810 */ /* 0x002fe80007ffe0ff */
[C---:B------:R-:W-:Y:S04]  /*3630*/  @!P0 ISETP.GE.AND P1, PT, R10.reuse, R8, PT ;  /* 0x000000080a00820c */ /* 0x040fe80003f26270 */
[----:B------:R-:W-:Y:S01]  /*3640*/  @!P0 FSEL R5, R57, -INF , !P1 ;  /* 0xff80000039058808 */ /* 0x000fe20004800000 */
[C---:B---3--:R-:W-:Y:S01]  /*3650*/  FMUL.FTZ R11, R245.reuse, 1.4426950216293334961 ;  /* 0x3fb8aa3bf50b7820 */ /* 0x048fe20000410000 */
[----:B------:R-:W-:Y:S03]  /*3660*/  FSETP.NEU.FTZ.AND P1, PT, R245, -INF , PT ;  /* 0xff800000f500780b */ /* 0x000fe60003f3d000 */
[--C-:B------:R-:W-:Y:S01]  /*3670*/  FFMA.FTZ R44, R5, c[0x0][0x23c], -R6.reuse ;  /* 0x00008f00052c7a23 */ /* 0x100fe20000010806 */
[----:B------:R-:W-:Y:S02]  /*3680*/  FSEL R5, R11, RZ, P1 ;  /* 0x000000ff0b057208 */ /* 0x000fe40000800000 */
[----:B------:R-:W-:Y:S01]  /*3690*/  @!P0 ISETP.GE.AND P1, PT, R10, R7, PT ;  /* 0x000000070a00820c */ /* 0x000fe20003f26270 */
[----:B------:R1:W3:Y:S01]  /*36a0*/  MUFU.EX2 R65, R44 ;  /* 0x0000002c00417308 */ /* 0x0002e20000000800 */
[----:B------:R-:W-:Y:S02]  /*36b0*/  @!P0 IADD3 R11, R4, 0x8, RZ ;  /* 0x00000008040b8810 */ /* 0x000fe40007ffe0ff */
[----:B--2---:R-:W-:Y:S02]  /*36c0*/  MOV R9, R62 ;  /* 0x0000003e00097202 */ /* 0x004fe40000000f00 */
[----:B------:R-:W-:Y:S05]  /*36d0*/  @!P0 FSEL R9, R62, -INF , !P2 ;  /* 0xff8000003e098808 */ /* 0x000fea0005000000 */
        /* <DEDUP_REMOVED lines=9> */
[----:B--2---:R-:W-:Y:S02]  /*3770*/  @!P0 IADD3 R10, R4, 0x9, RZ ;  /* 0x00000009040a8810 */ /* 0x004fe40007ffe0ff */
        /* <DEDUP_REMOVED lines=11> */
[----:B---3--:R-:W-:Y:S05]  /*3830*/  F2FP.PACK_AB R7, R65, R67 ;  /* 0x000000434107723e */ /* 0x008fea00000000ff */
[----:B------:R-:W-:Y:S01]  /*3840*/  STS [R248+0x15000], R7 ;  /* 0x01500007f8007388 */ /* 0x000fe20000000800 */
[--C-:B--2---:R-:W-:Y:S01]  /*3850*/  FFMA.FTZ R6, R4, c[0x0][0x23c], -R5.reuse ;  /* 0x00008f0004067a23 */ /* 0x104fe20000010805 */
        /* <DEDUP_REMOVED lines=200> */
.L_x_101:
        /* <DEDUP_REMOVED lines=338> */
.L_x_102:
        /* <DEDUP_REMOVED lines=122> */
.L_x_104:
        /* <DEDUP_REMOVED lines=18> */
.L_x_105:
        /* <DEDUP_REMOVED lines=59> */
.L_x_100:
[----:B------:R-:W-:Y:S05]  /*6670*/  BSYNC B0 ;  /* 0x0000000000007941 */ /* 0x000fea0003800000 */
.L_x_92:
        /* <DEDUP_REMOVED lines=12> */
.L_x_106:
[----:B------:R-:W-:Y:S05]  /*6740*/  EXIT ;  /* 0x000000000000794d */ /* 0x000fea0003800000 */
.L_x_108:
        /* <DEDUP_REMOVED lines=11> */
.L_x_1019:


//--------------------- .text._ZN5flash44flash_bwd_dq_dk_dv_loop_seqk_parallel_kernelI23Flash_bwd_kernel_traitsILi256ELi64ELi32ELi8ELi4ELi1ELi2ELb1ELb1EN7cutlass6half_tE19Flash_kernel_traitsILi256ELi64ELi32ELi8ES3_EELb0ELb1ELb0ELb1ELb0ELb0ELb0EEEvNS_16Flash_bwd_paramsE --------------------------
	.section	.text._ZN5flash44flash_bwd_dq_dk_dv_loop_seqk_parallel_kernelI23Flash_bwd_kernel_traitsILi256ELi64ELi32ELi8ELi4ELi1ELi2ELb1ELb1EN7cutlass6half_tE19Flash_kernel_traitsILi256ELi64ELi32ELi8ES3_EELb0ELb1ELb0ELb1ELb0ELb0ELb0EEEvNS_16Flash_bwd_paramsE,"ax",@progbits
	.sectioninfo	@"SHI_REGISTERS=255"
	.align	128
        .global         _ZN5flash44flash_bwd_dq_dk_dv_loop_seqk_parallel_kernelI23Flash_bwd_kernel_traitsILi256ELi64ELi32ELi8ELi4ELi1ELi2ELb1ELb1EN7cutlass6half_tE19Flash_kernel_traitsILi256ELi64ELi32ELi8ES3_EELb0ELb1ELb0ELb1ELb0ELb0ELb0EEEvNS_16Flash_bwd_paramsE
        .type           _ZN5flash44flash_bwd_dq_dk_dv_loop_seqk_parallel_kernelI23Flash_bwd_kernel_traitsILi256ELi64ELi32ELi8ELi4ELi1ELi2ELb1ELb1EN7cutlass6half_tE19Flash_kernel_traitsILi256ELi64ELi32ELi8ES3_EELb0ELb1ELb0ELb1ELb0ELb0ELb0EEEvNS_16Flash_bwd_paramsE,@function
        .size           _ZN5flash44flash_bwd_dq_dk_dv_loop_seqk_parallel_kernelI23Flash_bwd_kernel_traitsILi256ELi64ELi32ELi8ELi4ELi1ELi2ELb1ELb1EN7cutlass6half_tE19Flash_kernel_traitsILi256ELi64ELi32ELi8ES3_EELb0ELb1ELb0ELb1ELb0ELb0ELb0EEEvNS_16Flash_bwd_paramsE,(.L_x_1020 - _ZN5flash44flash_bwd_dq_dk_dv_loop_seqk_parallel_kernelI23Flash_bwd_kernel_traitsILi256ELi64ELi32ELi8ELi4ELi1ELi2ELb1ELb1EN7cutlass6half_tE19Flash_kernel_traitsILi256ELi64ELi32ELi8ES3_EELb0ELb1ELb0ELb1ELb0ELb0ELb0EEEvNS_16Flash_bwd_paramsE)
        .other          _ZN5flash44flash_bwd_dq_dk_dv_loop_seqk_parallel_kernelI23Flash_bwd_kernel_traitsILi256ELi64ELi32ELi8ELi4ELi1ELi2ELb1ELb1EN7cutlass6half_tE19Flash_kernel_traitsILi256ELi64ELi32ELi8ES3_EELb0ELb1ELb0ELb1ELb0ELb0ELb0EEEvNS_16Flash_bwd_paramsE,@"STO_CUDA_ENTRY STV_DEFAULT"
_ZN5flash44flash_bwd_dq_dk_dv_loop_seqk_parallel_kernelI23Flash_bwd_kernel_traitsILi256ELi64ELi32ELi8ELi4ELi1ELi2ELb1ELb1EN7cutlass6half_tE19Flash_kernel_traitsILi256ELi64ELi32ELi8ES3_EELb0ELb1ELb0ELb1ELb0ELb0ELb0EEEvNS_16Flash_bwd_paramsE:
.text._ZN5flash44flash_bwd_dq_dk_dv_loop_seqk_parallel_kernelI23Flash_bwd_kernel_traitsILi256ELi64ELi32ELi8ELi4ELi1ELi2ELb1ELb1EN7cutlass6half_tE19Flash_kernel_traitsILi256ELi64ELi32ELi8ES3_EELb0ELb1ELb0ELb1ELb0ELb0ELb0EEEvNS_16Flash_bwd_paramsE:
        /* <DEDUP_REMOVED lines=13> */
[----:B------:R-:W-:Y:S01]  /*00d0*/  IMAD.MOV.U32 R227, RZ, RZ, 0x40 ;  /* 0x00000040ffe37424 */ /* 0x000fe200078e00ff */
[----:B------:R-:W2:Y:S01]  /*00e0*/  S2UR UR34, SR_CTAID.Z ;  /* 0x00000000002279c3 */ /* 0x000ea20000002700 */
[----:B------:R-:W-:Y:S02]  /*00f0*/  ULDC.U8 UR9, c[0x0][0x328] ;  /* 0x0000ca0000097ab9 */ /* 0x000fe40000000000 */
[----:B------:R-:W-:Y:S02]  /*0100*/  UISETP.NE.AND UP5, UPT, UR9, URZ, UPT ;  /* 0x0000003f0900728c */ /* 0x000fe4000bfa5270 */
[----:B------:R-:W-:Y:S02]  /*0110*/  ULDC UR14, c[0x0][0x224] ;  /* 0x00008900000e7ab9 */ /* 0x000fe40000000800 */
[----:B------:R-:W-:Y:S01]  /*0120*/  ULDC UR45, c[0x0][0x22c] ;  /* 0x00008b00002d7ab9 */ /* 0x000fe20000000800 */
[----:B------:R-:W3:Y:S01]  /*0130*/  S2UR UR32, SR_CTAID.Y ;  /* 0x00000000002079c3 */ /* 0x000ee20000002600 */
[----:B------:R-:W-:-:S02]  /*0140*/  ULDC UR36, c[0x0][0x1c0] ;  /* 0x0000700000247ab9 */ /* 0x000fc40000000800 */
[----:B------:R-:W-:Y:S02]  /*0150*/  ULDC UR12, c[0x0][0x1c0] ;  /* 0x00007000000c7ab9 */ /* 0x000fe40000000800 */
[----:B------:R-:W-:Y:S02]  /*0160*/  USHF.R.S32.HI UR7, URZ, 0x1f, UR14 ;  /* 0x0000001f3f077899 */ /* 0x000fe4000801140e */
[----:B------:R-:W-:Y:S01]  /*0170*/  UIMAD.WIDE UR36, UR45, UR36, URZ ;  /* 0x000000242d2472a5 */ /* 0x000fe2000f8e023f */
[----:B------:R-:W4:Y:S01]  /*0180*/  S2UR UR59, SR_CTAID.X ;  /* 0x00000000003b79c3 */ /* 0x000f220000002500 */
[----:B------:R-:W-:Y:S02]  /*0190*/  UMOV UR8, 0x80 ;  /* 0x0000008000087882 */ /* 0x000fe40000000000 */
[----:B------:R-:W-:Y:S02]  /*01a0*/  ULDC UR6, c[0x0][0x210] ;  /* 0x0000840000067ab9 */ /* 0x000fe40000000800 */
[----:B------:R-:W-:Y:S01]  /*01b0*/  ULDC UR54, c[0x0][0x234] ;  /* 0x00008d0000367ab9 */ /* 0x000fe20000000800 */
[----:B-1----:R-:W-:Y:S01]  /*01c0*/  SHF.R.S32.HI R0, RZ, 0x1f, R9 ;  /* 0x0000001fff007819 */ /* 0x002fe20000011409 */
[----:B------:R-:W-:-:S02]  /*01d0*/  ULDC UR13, c[0x0][0x1c0] ;  /* 0x00007000000d7ab9 */ /* 0x000fc40000000800 */
[----:B--2---:R-:W-:Y:S01]  /*01e0*/  UIMAD UR46, UR34, UR45, URZ ;  /* 0x0000002d222e72a4 */ /* 0x004fe2000f8e023f */
[CC--:B------:R-:W-:Y:S01]  /*01f0*/  LEA.HI R2, R0.reuse, R9.reuse, RZ, 0x2 ;  /* 0x0000000900027211 */ /* 0x0c0fe200078f10ff */
[----:B------:R-:W-:Y:S01]  /*0200*/  UIMAD UR45, UR45, UR12, URZ ;  /* 0x0000000c2d2d72a4 */ /* 0x000fe2000f8e023f */
[CC--:B------:R-:W-:Y:S01]  /*0210*/  LEA.HI R4, R0.reuse, R9.reuse, RZ, 0x4 ;  /* 0x0000000900047211 */ /* 0x0c0fe200078f20ff */
[----:B------:R-:W-:Y:S01]  /*0220*/  ULDC UR11, c[0x0][0x1c0] ;  /* 0x00007000000b7ab9 */ /* 0x000fe20000000800 */
[CC--:B------:R-:W-:Y:S01]  /*0230*/  LEA.HI R14, R0.reuse, R9.reuse, RZ, 0x3 ;  /* 0x00000009000e7211 */ /* 0x0c0fe200078f18ff */
[----:B------:R-:W-:Y:S01]  /*0240*/  UIMAD UR54, UR8, UR6, UR54 ;  /* 0x00000006083672a4 */ /* 0x000fe2000f8e0236 */
[CC--:B------:R-:W-:Y:S01]  /*0250*/  LEA.HI R11, R0.reuse, R9.reuse, RZ, 0x5 ;  /* 0x00000009000b7211 */ /* 0x0c0fe200078f28ff */
[----:B---3--:R-:W-:Y:S01]  /*0260*/  UIMAD UR51, UR7, UR32, URZ ;  /* 0x00000020073372a4 */ /* 0x008fe2000f8e023f */
[CC--:B------:R-:W-:Y:S01]  /*0270*/  LEA.HI R12, R0.reuse, R9.reuse, RZ, 0x7 ;  /* 0x00000009000c7211 */ /* 0x0c0fe200078f38ff */
[----:B------:R-:W-:Y:S01]  /*0280*/  UIMAD.WIDE.U32 UR42, UR32, UR14, URZ ;  /* 0x0000000e202a72a5 */ /* 0x000fe2000f8e003f */
[----:B------:R-:W-:Y:S01]  /*0290*/  LEA.HI R13, R0, R9, RZ, 0x6 ;  /* 0x00000009000d7211 */ /* 0x000fe200078f30ff */
[----:B------:R-:W-:Y:S01]  /*02a0*/  UIMAD UR6, UR32, UR11, UR34 ;  /* 0x0000000b200672a4 */ /* 0x000fe2000f8e0222 */
[--C-:B------:R-:W-:Y:S01]  /*02b0*/  SHF.R.S32.HI R6, RZ, 0x2, R2.reuse ;  /* 0x00000002ff067819 */ /* 0x100fe20000011402 */
[----:B------:R-:W-:Y:S01]  /*02c0*/  @!UP5 UIMAD UR7, UR32, UR13, UR34 ;  /* 0x0000000d2007d2a4 */ /* 0x000fe2000f8e0222 */
[----:B------:R-:W-:Y:S01]  /*02d0*/  SHF.R.S32.HI R0, RZ, 0x1f, R2 ;  /* 0x0000001fff007819 */ /* 0x000fe20000011402 */
[----:B------:R-:W-:Y:S01]  /*02e0*/  USHF.L.U32 UR44, UR45, 0x6, URZ ;  /* 0x000000062d2c7899 */ /* 0x000fe2000800063f */
[----:B------:R-:W-:Y:S01]  /*02f0*/  SHF.R.S32.HI R5, RZ, 0x4, R4 ;  /* 0x00000004ff057819 */ /* 0x000fe20000011404 */
[----:B------:R-:W-:Y:S01]  /*0300*/  ULDC UR48, c[0x0][0x214] ;  /* 0x0000850000307ab9 */ /* 0x000fe20000000800 */
[----:B------:R-:W-:Y:S01]  /*0310*/  LEA.HI R0, R0, R6, RZ, 0x3 ;  /* 0x0000000600007211 */ /* 0x000fe200078f18ff */
[----:B------:R-:W-:Y:S01]  /*0320*/  ULDC UR55, c[0x0][0x1c8] ;  /* 0x0000720000377ab9 */ /* 0x000fe20000000800 */
[----:B------:R-:W-:Y:S01]  /*0330*/  LOP3.LUT R7, R2, 0x7ffffffc, RZ, 0xc0, !PT ;  /* 0x7ffffffc02077812 */ /* 0x000fe200078ec0ff */
[----:B------:R-:W-:Y:S01]  /*0340*/  ULDC.U8 UR10, c[0x0][0x3d0] ;  /* 0x0000f400000a7ab9 */ /* 0x000fe20000000000 */
[----:B------:R-:W-:Y:S01]  /*0350*/  LOP3.LUT R2, R4, 0xfffffff0, RZ, 0xc0, !PT ;  /* 0xfffffff004027812 */ /* 0x000fe200078ec0ff */
[----:B------:R-:W-:Y:S01]  /*0360*/  ULDC UR49, c[0x0][0x224] ;  /* 0x0000890000317ab9 */ /* 0x000fe20000000800 */
[----:B------:R-:W-:Y:S01]  /*0370*/  LOP3.LUT R3, R14, 0xfffffff8, RZ, 0xc0, !PT ;  /* 0xfffffff80e037812 */ /* 0x000fe200078ec0ff */
[----:B------:R-:W-:Y:S01]  /*0380*/  IMAD.IADD R16, R9, 0x1, -R7 ;  /* 0x0000000109107824 */ /* 0x000fe200078e0a07 */
[----:B------:R-:W-:Y:S01]  /*0390*/  LOP3.LUT R10, R11, 0xffffffe0, RZ, 0xc0, !PT ;  /* 0xffffffe00b0a7812 */ /* 0x000fe200078ec0ff */
[C---:B------:R-:W-:Y:S01]  /*03a0*/  IMAD.IADD R8, R9.reuse, 0x1, -R2 ;  /* 0x0000000109087824 */ /* 0x040fe200078e0a02 */
[----:B------:R-:W-:Y:S01]  /*03b0*/  LEA.HI R4, R4, R5, RZ, 0x1 ;  /* 0x0000000504047211 */ /* 0x000fe200078f08ff */
[C---:B------:R-:W-:Y:S01]  /*03c0*/  IMAD.IADD R3, R9.reuse, 0x1, -R3 ;  /* 0x0000000109037824 */ /* 0x040fe200078e0a03 */
[----:B------:R-:W-:Y:S01]  /*03d0*/  LOP3.LUT R0, R0, 0xfffffff8, RZ, 0xc0, !PT ;  /* 0xfffffff800007812 */ /* 0x000fe200078ec0ff */
[----:B------:R-:W-:Y:S01]  /*03e0*/  IMAD.IADD R2, R9, 0x1, -R10 ;  /* 0x0000000109027824 */ /* 0x000fe200078e0a0a */
[----:B------:R-:W-:Y:S01]  /*03f0*/  SHF.R.S32.HI R15, RZ, 0x3, R14 ;  /* 0x00000003ff0f7819 */ /* 0x000fe2000001140e */
[C---:B------:R-:W-:Y:S01]  /*0400*/  IMAD.SHL.U32 R245, R3.reuse, 0x8, RZ ;  /* 0x0000000803f57824 */ /* 0x040fe200078e00ff */
[----:B------:R-:W-:Y:S01]  /*0410*/  LOP3.LUT R4, R4, 0xfffffffe, RZ, 0xc0, !PT ;  /* 0xfffffffe04047812 */ /* 0x000fe200078ec0ff */
[----:B------:R-:W-:Y:S01]  /*0420*/  IMAD.IADD R9, R6, 0x1, -R0 ;  /* 0x0000000106097824 */ /* 0x000fe200078e0a00 */
[----:B------:R-:W-:Y:S01]  /*0430*/  LOP3.LUT P0, RZ, R3, 0x4, RZ, 0xc0, !PT ;  /* 0x0000000403ff7812 */ /* 0x000fe2000780c0ff */
[----:B------:R-:W-:Y:S01]  /*0440*/  IMAD.SHL.U32 R0, R15, 0x40, RZ ;  /* 0x000000400f007824 */ /* 0x000fe200078e00ff */
[----:B------:R-:W-:Y:S01]  /*0450*/  LOP3.LUT P5, RZ, R3, 0x2, RZ, 0xc0, !PT ;  /* 0x0000000203ff7812 */ /* 0x000fe200078ac0ff */
[----:B------:R-:W-:Y:S01]  /*0460*/  IMAD.IADD R10, R5, 0x1, -R4 ;  /* 0x00000001050a7824 */ /* 0x000fe200078e0a04 */
[----:B------:R-:W-:Y:S01]  /*0470*/  SHF.R.S32.HI R4, RZ, 0x1f, R2 ;  /* 0x0000001fff047819 */ /* 0x000fe20000011402 */
[C---:B------:R-:W-:Y:S01]  /*0480*/  IMAD.SHL.U32 R5, R3.reuse, 0x40, RZ ;  /* 0x0000004003057824 */ /* 0x040fe200078e00ff */
[----:B------:R-:W-:Y:S01]  /*0490*/  LOP3.LUT R0, R0, 0x1c0, RZ, 0xc0, !PT ;  /* 0x000001c000007812 */ /* 0x000fe200078ec0ff */
[----:B------:R-:W-:Y:S01]  /*04a0*/  IMAD.SHL.U32 R3, R3, 0x20, RZ ;  /* 0x0000002003037824 */ /* 0x000fe200078e00ff */
[----:B------:R-:W-:Y:S01]  /*04b0*/  LEA.HI R17, R4, R2, RZ, 0x2 ;  /* 0x0000000204117211 */ /* 0x000fe200078f10ff */
[----:B------:R-:W-:Y:S01]  /*04c0*/  @UP5 UIMAD UR53, UR32, UR48, URZ ;  /* 0x00000030203552a4 */ /* 0x000fe2000f8e023f */
        /* <DEDUP_REMOVED lines=12> */
[C---:B------:R-:W-:Y:S01]  /*0590*/  LOP3.LUT R0, R9.reuse, 0x1, RZ, 0xc0, !PT ;  /* 0x0000000109007812 */ /* 0x040fe200078ec0ff */
[----:B------:R-:W-:Y:S01]  /*05a0*/  USHF.R.S32.HI UR58, URZ, 0x1f, UR32 ;  /* 0x0000001f3f3a7899 */ /* 0x000fe20008011420 */
[----:B------:R-:W-:Y:S01]  /*05b0*/  LOP3.LUT R4, R4, R2, RZ, 0x3c, !PT ;  /* 0x0000000204047212 */ /* 0x000fe200078e3cff */
[----:B------:R-:W-:Y:S01]  /*05c0*/  USHF.R.S32.HI UR57, URZ, 0x1f, UR34 ;  /* 0x0000001f3f397899 */ /* 0x000fe20008011422 */
[----:B------:R-:W-:Y:S01]  /*05d0*/  ISETP.NE.U32.AND P1, PT, R0, 0x1, PT ;  /* 0x000000010000780c */ /* 0x000fe20003f25070 */
[----:B------:R-:W-:Y:S01]  /*05e0*/  IMAD.SHL.U32 R0, R10, 0x100, RZ ;  /* 0x000001000a007824 */ /* 0x000fe200078e00ff */
[----:B------:R-:W-:Y:S01]  /*05f0*/  SHF.R.S32.HI R6, RZ, 0x7, R12 ;  /* 0x00000007ff067819 */ /* 0x000fe2000001140c */
[----:B------:R-:W-:Y:S01]  /*0600*/  UIMAD.WIDE.U32 UR40, UR36, UR42, URZ ;  /* 0x0000002a242872a5 */ /* 0x000fe2000f8e003f */
[----:B------:R-:W-:Y:S01]  /*0610*/  LOP3.LUT P2, RZ, R9, 0x2, RZ, 0xc0, !PT ;  /* 0x0000000209ff7812 */ /* 0x000fe2000784c0ff */
[----:B------:R-:W-:Y:S01]  /*0620*/  UIMAD UR50, UR37, UR42, URZ ;  /* 0x0000002a253272a4 */ /* 0x000fe2000f8e023f */
[----:B------:R-:W-:Y:S01]  /*0630*/  LOP3.LUT R2, R0, 0x100, RZ, 0xc0, !PT ;  /* 0x0000010000027812 */ /* 0x000fe200078ec0ff */
[----:B------:R-:W-:Y:S01]  /*0640*/  IMAD R0, R6, 0x2, R10 ;  /* 0x0000000206007824 */ /* 0x000fe200078e020a */
[----:B------:R-:W-:Y:S01]  /*0650*/  LOP3.LUT P6, RZ, R8, 0x4, RZ, 0xc0, !PT ;  /* 0x0000000408ff7812 */ /* 0x000fe200078cc0ff */
[----:B------:R-:W-:Y:S01]  /*0660*/  USHF.R.S32.HI UR52, URZ, 0x1f, UR46 ;  /* 0x0000001f3f347899 */ /* 0x000fe2000801142e */
[----:B------:R-:W-:Y:S01]  /*0670*/  LOP3.LUT R226, R2, 0xe0, R3, 0xf8, !PT ;  /* 0x000000e002e27812 */ /* 0x000fe200078ef803 */
[----:B------:R-:W-:Y:S01]  /*0680*/  IMAD.SHL.U32 R3, R10, 0x20, RZ ;  /* 0x000000200a037824 */ /* 0x000fe200078e00ff */
[----:B------:R-:W-:Y:S01]  /*0690*/  SHF.R.S32.HI R2, RZ, 0x6, R13 ;  /* 0x00000006ff027819 */ /* 0x000fe2000001140d */
[----:B------:R-:W-:Y:S01]  /*06a0*/  IMAD.U32 R0, R0, 0x200, R4 ;  /* 0x0000020000007824 */ /* 0x000fe200078e0004 */
[----:B------:R-:W-:Y:S01]  /*06b0*/  SEL R232, R227, 0xffffffc0, !P0 ;  /* 0xffffffc0e3e87807 */ /* 0x000fe20004000000 */
[----:B------:R-:W-:Y:S01]  /*06c0*/  IMAD.SHL.U32 R4, R9, 0x20, RZ ;  /* 0x0000002009047824 */ /* 0x000fe200078e00ff */
[----:B------:R-:W-:Y:S01]  /*06d0*/  UIMAD UR49, UR6, UR49, URZ ;  /* 0x00000031063172a4 */ /* 0x000fe2000f8e023f */
[C---:B------:R-:W-:Y:S01]  /*06e0*/  IMAD R237, R2.reuse, 0x200, R5 ;  /* 0x0000020002ed7824 */ /* 0x040fe200078e0205 */
[----:B------:R-:W-:Y:S01]  /*06f0*/  @!UP5 UIMAD UR48, UR7, UR48, URZ ;  /* 0x000000300730d2a4 */ /* 0x000fe2000f8e023f */
[----:B------:R-:W-:Y:S01]  /*0700*/  IMAD.SHL.U32 R5, R2, 0x8, RZ ;  /* 0x0000000802057824 */ /* 0x000fe200078e00ff */
[----:B------:R-:W-:Y:S01]  /*0710*/  LOP3.LUT R2, R3, 0x20, RZ, 0xc0, !PT ;  /* 0x0000002003027812 */ /* 0x000fe200078ec0ff */
[----:B------:R-:W-:Y:S01]  /*0720*/  IMAD.SHL.U32 R3, R6, 0x10, RZ ;  /* 0x0000001006037824 */ /* 0x000fe200078e00ff */
[----:B------:R-:W-:Y:S01]  /*0730*/  LOP3.LUT R4, R4, 0xe0, RZ, 0xc0, !PT ;  /* 0x000000e004047812 */ /* 0x000fe200078ec0ff */
[----:B------:R-:W-:Y:S01]  /*0740*/  IMAD.SHL.U32 R229, R0, 0x2, RZ ;  /* 0x0000000200e57824 */ /* 0x000fe200078e00ff */
[----:B------:R-:W-:Y:S01]  /*0750*/  LOP3.LUT R15, R2, 0x18, R5, 0xf8, !PT ;  /* 0x00000018020f7812 */ /* 0x000fe200078ef805 */
[----:B------:R-:W-:Y:S01]  /*0760*/  IMAD.SHL.U32 R237, R237, 0x2, RZ ;  /* 0x00000002eded7824 */ /* 0x000fe200078e00ff */
[----:B------:R-:W-:Y:S01]  /*0770*/  LOP3.LUT R13, R4, 0x10, R3, 0xf8, !PT ;  /* 0x00000010040d7812 */ /* 0x000fe200078ef803 */
[----:B------:R-:W-:Y:S01]  /*0780*/  IMAD.SHL.U32 R4, R10, 0x8, RZ ;  /* 0x000000080a047824 */ /* 0x000fe200078e00ff */
[----:B------:R-:W-:Y:S01]  /*0790*/  SHF.R.S32.HI R3, RZ, 0x1f, R8 ;  /* 0x0000001fff037819 */ /* 0x000fe20000011408 */
[----:B------:R-:W-:Y:S01]  /*07a0*/  IMAD.IADD R231, R229, 0x1, R232 ;  /* 0x00000001e5e77824 */ /* 0x000fe200078e02e8 */
[----:B------:R-:W-:Y:S01]  /*07b0*/  SHF.R.S32.HI R2, RZ, 0x5, R11 ;  /* 0x00000005ff027819 */ /* 0x000fe2000001140b */
[----:B------:R-:W-:Y:S01]  /*07c0*/  USHF.R.S32.HI UR47, URZ, 0x1f, UR44 ;  /* 0x0000001f3f2f7899 */ /* 0x000fe2000801142c */
[----:B------:R-:W-:Y:S01]  /*07d0*/  LEA.HI R225, R3, R8, RZ, 0x3 ;  /* 0x0000000803e17211 */ /* 0x000fe200078f18ff */
[----:B------:R-:W-:Y:S01]  /*07e0*/  IMAD.SHL.U32 R3, R8, 0x20, RZ ;  /* 0x0000002008037824 */ /* 0x000fe200078e00ff */
[----:B------:R-:W-:-:S02]  /*07f0*/  LOP3.LUT R12, R4, 0x8, RZ, 0xc0, !PT ;  /* 0x00000008040c7812 */ /* 0x000fc400078ec0ff */
[C---:B------:R-:W-:Y:S01]  /*0800*/  LOP3.LUT R5, R225.reuse, 0xfffffff8, RZ, 0xc0, !PT ;  /* 0xfffffff8e1057812 */ /* 0x040fe200078ec0ff */
[----:B------:R-:W-:Y:S01]  /*0810*/  IMAD.SHL.U32 R225, R225, 0x40, RZ ;  /* 0x00000040e1e17824 */ /* 0x000fe200078e00ff */
[----:B------:R-:W-:Y:S02]  /*0820*/  SHF.R.S32.HI R6, RZ, 0x1f, R11 ;  /* 0x0000001fff067819 */ /* 0x000fe4000001140b */
[----:B------:R-:W-:Y:S01]  /*0830*/  LOP3.LUT R4, R12, 0x1e0, R3, 0xf8, !PT ;  /* 0x000001e00c047812 */ /* 0x000fe200078ef803 */
[C---:B------:R-:W-:Y:S01]  /*0840*/  IMAD.IADD R7, R8.reuse, 0x1, -R5 ;  /* 0x0000000108077824 */ /* 0x040fe200078e0a05 */
[-C--:B------:R-:W-:Y:S01]  /*0850*/  LEA.HI R3, R11, R2.reuse, RZ, 0x1 ;  /* 0x000000020b037211 */ /* 0x080fe200078f08ff */
[----:B------:R-:W-:Y:S01]  /*0860*/  IMAD.SHL.U32 R5, R8, 0x4, RZ ;  /* 0x0000000408057824 */ /* 0x000fe200078e00ff */
[----:B------:R-:W-:Y:S02]  /*0870*/  LEA.HI R6, R6, R2, RZ, 0x2 ;  /* 0x0000000206067211 */ /* 0x000fe400078f10ff */
[----:B------:R-:W-:-:S02]  /*0880*/  LOP3.LUT R3, R3, 0x3ffffe, RZ, 0xc0, !PT ;  /* 0x003ffffe03037812 */ /* 0x000fc400078ec0ff */
[----:B------:R-:W-:Y:S02]  /*0890*/  LOP3.LUT R6, R6, 0xfffffffc, RZ, 0xc0, !PT ;  /* 0xfffffffc06067812 */ /* 0x000fe400078ec0ff */
[----:B------:R-:W-:Y:S01]  /*08a0*/  LOP3.LUT R11, R4, 0x38, R5, 0x78, !PT ;  /* 0x00000038040b7812 */ /* 0x000fe200078e7805 */
[----:B------:R-:W-:Y:S01]  /*08b0*/  IMAD.SHL.U32 R4, R9, 0x40, RZ ;  /* 0x0000004009047824 */ /* 0x000fe200078e00ff */
[----:B------:R-:W-:Y:S01]  /*08c0*/  LOP3.LUT R225, R225, 0xfffffe00, RZ, 0xc0, !PT ;  /* 0xfffffe00e1e17812 */ /* 0x000fe200078ec0ff */
[----:B------:R-:W-:Y:S01]  /*08d0*/  IMAD.SHL.U32 R5, R9, 0x4, RZ ;  /* 0x0000000409057824 */ /* 0x000fe200078e00ff */
[C---:B------:R-:W-:Y:S01]  /*08e0*/  LOP3.LUT P4, RZ, R7.reuse, 0x4, RZ, 0xc0, !PT ;  /* 0x0000000407ff7812 */ /* 0x040fe2000788c0ff */
[C---:B------:R-:W-:Y:S01]  /*08f0*/  IMAD.IADD R233, R2.reuse, 0x1, -R3 ;  /* 0x0000000102e97824 */ /* 0x040fe200078e0a03 */
[----:B------:R-:W-:Y:S01]  /*0900*/  LOP3.LUT P3, RZ, R7, 0x2, RZ, 0xc0, !PT ;  /* 0x0000000207ff7812 */ /* 0x000fe2000786c0ff */
[C---:B------:R-:W-:Y:S01]  /*0910*/  IMAD.SHL.U32 R3, R2.reuse, 0x8, RZ ;  /* 0x0000000802037824 */ /* 0x040fe200078e00ff */
[----:B------:R-:W-:Y:S01]  /*0920*/  LOP3.LUT R9, R13, 0x18, R5, 0x78, !PT ;  /* 0x000000180d097812 */ /* 0x000fe200078e7805 */
[----:B------:R-:W-:Y:S01]  /*0930*/  IMAD.IADD R6, R2, 0x1, -R6 ;  /* 0x0000000102067824 */ /* 0x000fe200078e0a06 */
[----:B------:R-:W-:Y:S01]  /*0940*/  LOP3.LUT R2, R4, 0x1c0, RZ, 0xc0, !PT ;  /* 0x000001c004027812 */ /* 0x000fe200078ec0ff */
[----:B------:R-:W-:Y:S01]  /*0950*/  IMAD R233, R233, 0x200, R11 ;  /* 0x00000200e9e97824 */ /* 0x000fe200078e020b */
[----:B------:R-:W-:-:S02]  /*0960*/  LOP3.LUT R5, R3, 0x38, RZ, 0xc0, !PT ;  /* 0x0000003803057812 */ /* 0x000fc400078ec0ff */
[----:B------:R-:W-:Y:S02]  /*0970*/  LOP3.LUT R4, R226, 0x8, R14, 0xf8, !PT ;  /* 0x00000008e2047812 */ /* 0x000fe400078ef80e */
[----:B------:R-:W-:Y:S02]  /*0980*/  SHF.R.U32.HI R3, RZ, 0x3, R2 ;  /* 0x00000003ff037819 */ /* 0x000fe40000011602 */
[----:B------:R-:W-:Y:S02]  /*0990*/  SHF.R.U32.HI R226, RZ, 0x3, R226 ;  /* 0x00000003ffe27819 */ /* 0x000fe400000116e2 */
[----:B------:R-:W-:Y:S01]  /*09a0*/  LOP3.LUT R8, R3, R2, R5, 0x1e, !PT ;  /* 0x0000000203087212 */ /* 0x000fe200078e1e05 */
[----:B------:R-:W-:Y:S01]  /*09b0*/  IMAD.SHL.U32 R2, R7, 0x40, RZ ;  /* 0x0000004007027824 */ /* 0x000fe200078e00ff */
[----:B------:R-:W-:Y:S01]  /*09c0*/  LOP3.LUT R226, R4, 0x38, R226, 0x78, !PT ;  /* 0x0000003804e27812 */ /* 0x000fe200078e78e2 */
[----:B------:R-:W-:Y:S01]  /*09d0*/  IMAD.SHL.U32 R4, R16, 0x2, RZ ;  /* 0x0000000210047824 */ /* 0x000fe200078e00ff */
[----:B------:R-:W-:-:S02]  /*09e0*/  IADD3 R236, R232, 0x14000, R229 ;  /* 0x00014000e8ec7810 */ /* 0x000fc40007ffe0e5 */
[----:B------:R-:W-:Y:S01]  /*09f0*/  LOP3.LUT R2, R2, 0x1c0, RZ, 0xc0, !PT ;  /* 0x000001c002027812 */ /* 0x000fe200078ec0ff */
[----:B------:R-:W-:Y:S01]  /*0a00*/  IMAD R3, R6, 0x200, R4 ;  /* 0x0000020006037824 */ /* 0x000fe200078e0204 */
[----:B------:R-:W-:Y:S01]  /*0a10*/  LEA R233, R233, 0x14000, 0x1 ;  /* 0x00014000e9e97811 */ /* 0x000fe200078e08ff */
[----:B------:R-:W-:Y:S01]  /*0a20*/  IMAD.IADD R8, R4, 0x1, R8 ;  /* 0x0000000104087824 */ /* 0x000fe200078e0208 */
[----:B------:R-:W-:Y:S01]  /*0a30*/  SEL R227, R227, 0xffffffc0, !P4 ;  /* 0xffffffc0e3e37807 */ /* 0x000fe20006000000 */
[----:B------:R-:W-:Y:S01]  /*0a40*/  IMAD.IADD R9, R3, 0x1, R9 ;  /* 0x0000000103097824 */ /* 0x000fe200078e0209 */
[----:B------:R-:W-:Y:S01]  /*0a50*/  SHF.R.U32.HI R3, RZ, 0x3, R2 ;  /* 0x00000003ff037819 */ /* 0x000fe20000011602 */
[----:B------:R-:W-:Y:S01]  /*0a60*/  IMAD R4, R10, 0x1000, R225 ;  /* 0x000010000a047824 */ /* 0x000fe200078e02e1 */
[----:B------:R-:W-:Y:S01]  /*0a70*/  IADD3 R234, R233, 0x20, RZ ;  /* 0x00000020e9ea7810 */ /* 0x000fe20007ffe0ff */
[----:B------:R-:W-:Y:S01]  /*0a80*/  IMAD.SHL.U32 R9, R9, 0x2, RZ ;  /* 0x0000000209097824 */ /* 0x000fe200078e00ff */
[----:B------:R-:W-:-:S02]  /*0a90*/  LOP3.LUT R7, R3, R2, R12, 0x1e, !PT ;  /* 0x0000000203077212 */ /* 0x000fc400078e1e0c */
[C---:B------:R-:W-:Y:S02]  /*0aa0*/  LOP3.LUT R5, R3.reuse, R2, R5, 0x1e, !PT ;  /* 0x0000000203057212 */ /* 0x040fe400078e1e05 */
[----:B------:R-:W-:Y:S02]  /*0ab0*/  LOP3.LUT R3, R3, R15, R2, 0x1e, !PT ;  /* 0x0000000f03037212 */ /* 0x000fe400078e1e02 */
[----:B------:R-:W-:Y:S01]  /*0ac0*/  SHF.R.S32.HI R2, RZ, 0x2, R17 ;  /* 0x00000002ff027819 */ /* 0x000fe20000011411 */
[----:B------:R-:W-:Y:S01]  /*0ad0*/  IMAD.IADD R4, R4, 0x1, R5 ;  /* 0x0000000104047824 */ /* 0x000fe200078e0205 */
[----:B------:R-:W-:-:S03]  /*0ae0*/  @P6 IADD3 R234, R233, -0x20, RZ ;  /* 0xffffffe0e9ea6810 */ /* 0x000fc60007ffe0ff */
[----:B------:R-:W-:Y:S01]  /*0af0*/  IMAD R5, R6, 0x10, R2 ;  /* 0x0000001006057824 */ /* 0x000fe200078e0202 */
[----:B------:R-:W-:Y:S01]  /*0b00*/  IADD3 R235, R234, 0x800, RZ ;  /* 0x00000800eaeb7810 */ /* 0x000fe20007ffe0ff */
[----:B------:R-:W-:Y:S01]  /*0b10*/  IMAD R2, R6, 0x400, R225 ;  /* 0x0000040006027824 */ /* 0x000fe200078e02e1 */
[----:B------:R-:W-:Y:S01]  /*0b20*/  LOP3.LUT R225, R3, R225, RZ, 0xfc, !PT ;  /* 0x000000e103e17212 */ /* 0x000fe200078efcff */
[----:B------:R-:W-:Y:S01]  /*0b30*/  IMAD.MOV.U32 R3, RZ, RZ, 0x20 ;  /* 0x00000020ff037424 */ /* 0x000fe200078e00ff */
[----:B------:R1:W-:Y:S01]  /*0b40*/  STL [R1+0x1c], R5 ;  /* 0x00001c0501007387 */ /* 0x0003e20000100800 */
[----:B------:R-:W-:Y:S01]  /*0b50*/  IMAD.IADD R2, R2, 0x1, R7 ;  /* 0x0000000102027824 */ /* 0x000fe200078e0207 */
[----:B------:R-:W-:Y:S02]  /*0b60*/  LEA R225, R225, 0x10000, 0x1 ;  /* 0x00010000e1e17811 */ /* 0x000fe400078e08ff */
        /* <DEDUP_REMOVED lines=9> */
[----:B------:R2:W-:Y:S01]  /*0c00*/  STL [R1+0x14], R0 ;  /* 0x0000140001007387 */ /* 0x0005e20000100800 */
[----:B------:R-:W-:-:S02]  /*0c10*/  IMAD.IADD R228, R2, 0x1, R227 ;  /* 0x0000000102e47824 */ /* 0x000fc400078e02e3 */
[----:B------:R-:W-:Y:S01]  /*0c20*/  IMAD.IADD R232, R232, 0x1, R230 ;  /* 0x00000001e8e87824 */ /* 0x000fe200078e02e6 */
[----:B------:R-:W-:Y:S01]  /*0c30*/  STL [R1+0x4], R9 ;  /* 0x0000040901007387 */ /* 0x000fe20000100800 */
[----:B------:R-:W-:Y:S02]  /*0c40*/  IMAD.SHL.U32 R226, R226, 0x2, RZ ;  /* 0x00000002e2e27824 */ /* 0x000fe400078e00ff */
[----:B------:R-:W-:Y:S02]  /*0c50*/  IMAD.IADD R227, R3, 0x1, R227 ;  /* 0x0000000103e37824 */ /* 0x000fe400078e02e3 */
[----:B-1----:R-:W-:-:S05]  /*0c60*/  IMAD.MOV.U32 R5, RZ, RZ, 0x1c0 ;  /* 0x000001c0ff057424 */ /* 0x002fca00078e00ff */
[----:B------:R-:W-:-:S05]  /*0c70*/  SEL R5, R5, 0x240, !P1 ;  /* 0x0000024005057807 */ /* 0x000fca0004800000 */
[----:B------:R-:W-:-:S05]  /*0c80*/  IMAD.IADD R6, R9, 0x1, R5 ;  /* 0x0000000109067824 */ /* 0x000fca00078e0205 */
[----:B------:R-:W-:Y:S01]  /*0c90*/  STL [R1+0x10], R6 ;  /* 0x0000100601007387 */ /* 0x000fe20000100800 */
[C---:B--2---:R-:W-:Y:S02]  /*0ca0*/  IADD3 R0, R9.reuse, 0x10, RZ ;  /* 0x0000001009007810 */ /* 0x044fe40007ffe0ff */
[----:B------:R-:W-:-:S05]  /*0cb0*/  @P2 IADD3 R0, R9, -0x10, RZ ;  /* 0xfffffff009002810 */ /* 0x000fca0007ffe0ff */
[----:B------:R1:W-:Y:S02]  /*0cc0*/  STL [R1+0x8], R0 ;  /* 0x0000080001007387 */ /* 0x0003e40000100800 */
[----:B-1----:R-:W-:-:S05]  /*0cd0*/  IMAD.IADD R0, R5, 0x1, R0 ;  /* 0x0000000105007824 */ /* 0x002fca00078e0200 */
[----:B------:R1:W-:Y:S02]  /*0ce0*/  STL [R1+0xc], R0 ;  /* 0x00000c0001007387 */ /* 0x0003e40000100800 */
[----:B-1--4-:R-:W-:Y:S02]  /*0cf0*/  IMAD.SHL.U32 R0, R4, 0x2, RZ ;  /* 0x0000000204007824 */ /* 0x012fe400078e00ff */
.L_x_141:
[----:B------:R-:W-:Y:S02]  /*0d00*/  ULDC.64 UR6, c[0x0][0x240] ;  /* 0x0000900000067ab9 */ /* 0x000fe40000000a00 */
[----:B------:R-:W-:Y:S02]  /*0d10*/  UISETP.NE.U32.AND UP1, UPT, URZ, UR6, UPT ;  /* 0x000000063f00728c */ /* 0x000fe4000bf25070 */
[----:B------:R-:W-:Y:S02]  /*0d20*/  USHF.L.U32 UR13, UR32, 0x2, URZ ;  /* 0x00000002200d7899 */ /* 0x000fe4000800063f */
[----:B------:R-:W-:Y:S02]  /*0d30*/  USHF.R.S32.HI UR39, URZ, 0x1f, UR32 ;  /* 0x0000001f3f277899 */ /* 0x000fe40008011420 */
[----:B------:R-:W-:-:S02]  /*0d40*/  UISETP.NE.AND.EX UP1, UPT, URZ, UR7, UPT, UP1 ;  /* 0x000000073f00728c */ /* 0x000fc4000bf25310 */
[----:B------:R-:W-:Y:S02]  /*0d50*/  USHF.L.U64.HI UR12, UR32, 0x2, UR39 ;  /* 0x00000002200c7899 */ /* 0x000fe40008010227 */
[----:B------:R-:W-:Y:S02]  /*0d60*/  UIADD3 UR6, UP0, UR13, UR6, URZ ;  /* 0x000000060d067290 */ /* 0x000fe4000ff1e03f */
[----:B------:R-:W-:Y:S01]  /*0d70*/  PLOP3.LUT P0, PT, PT, PT, UP1, 0x80, 0x0 ;  /* 0x000000000000781c */ /* 0x000fe20003f0f018 */
[----:B------:R-:W-:Y:S02]  /*0d80*/  ULDC.64 UR10, c[0x0][0x250] ;  /* 0x00009400000a7ab9 */ /* 0x000fe40000000a00 */
[----:B------:R-:W-:Y:S01]  /*0d90*/  UIADD3.X UR7, UR12, UR7, URZ, UP0, !UPT ;  /* 0x000000070c077290 */ /* 0x000fe200087fe43f */
[----:B-12---:R-:W-:Y:S01]  /*0da0*/  IMAD.U32 R4, RZ, RZ, UR6 ;  /* 0x00000006ff047e24 */ /* 0x006fe2000f8e00ff */
[----:B------:R-:W-:Y:S02]  /*0db0*/  UISETP.NE.U32.AND UP3, UPT, URZ, UR10, UPT ;  /* 0x0000000a3f00728c */ /* 0x000fe4000bf65070 */
[----:B------:R-:W-:-:S02]  /*0dc0*/  ULDC.U8 UR14, c[0x0][0x312] ;  /* 0x0000c480000e7ab9 */ /* 0x000fc40000000000 */
        /* <DEDUP_REMOVED lines=40> */
.L_x_109:
        /* <DEDUP_REMOVED lines=39> */
[----:B------:R-:W-:-:S02]  /*12c0*/  UIADD3 UR21, UR11, UR19, URZ ;  /* 0x000000130b157290 */ /* 0x000fc4000fffe03f */
[----:B------:R-:W-:Y:S02]  /*12d0*/  UIADD3 UR19, UR12, -0x40, URZ ;  /* 0xffffffc00c137890 */ /* 0x000fe4000fffe03f */
        /* <DEDUP_REMOVED lines=18> */
.L_x_111:
        /* <DEDUP_REMOVED lines=19> */
.L_x_112:
[----:B------:R-:W-:Y:S01]  /*1530*/  IABS R8, c[0x0][0x1c8] ;  /* 0x0000720000087a13 */ /* 0x000fe20000000000 */
[----:B------:R-:W-:Y:S01]  /*1540*/  ULDC.64 UR8, c[0x0][0x370] ;  /* 0x0000dc0000087ab9 */ /* 0x000fe20000000a00 */
[----:B--2---:R-:W-:Y:S01]  /*1550*/  IABS R7, UR34 ;  /* 0x0000002200077c13 */ /* 0x004fe20008000000 */
[----:B------:R-:W-:Y:S01]  /*1560*/  @UP2 UIMAD.WIDE.U32 UR6, UR16, UR8, URZ ;  /* 0x00000008100622a5 */ /* 0x000fe2000f8e003f */
[----:B------:R-:W1:Y:S01]  /*1570*/  I2F.RP R4, R8 ;  /* 0x0000000800047306 */ /* 0x000e620000209400 */
[----:B------:R-:W-:Y:S01]  /*1580*/  ULDC UR10, c[0x0][0x224] ;  /* 0x00008900000a7ab9 */ /* 0x000fe20000000800 */
[----:B------:R-:W-:Y:S01]  /*1590*/  ISETP.LE.AND P1, PT, RZ, UR55, PT ;  /* 0x00000037ff007c0c */ /* 0x000fe2000bf23270 */
        /* <DEDUP_REMOVED lines=62> */
.L_x_113:
[----:B------:R-:W-:Y:S02]  /*1980*/  UMOV UR8, UR49 ;  /* 0x0000003100087c82 */ /* 0x000fe40008000000 */
.L_x_114:
[----:B------:R-:W-:Y:S01]  /*1990*/  UIADD3 UR6, UP4, UP3, UR6, UR44, UR46 ;  /* 0x0000002c06067290 */ /* 0x000fe2000fb9e02e */
[----:B------:R-:W1:Y:S01]  /*19a0*/  S2R R30, SR_TID.X ;  /* 0x00000000001e7919 */ /* 0x000e620000002100 */
[--C-:B------:R-:W-:Y:S01]  /*19b0*/  SHF.R.S32.HI R33, RZ, 0x1f, R245.reuse ;  /* 0x0000001fff217819 */ /* 0x100fe200000114f5 */
[----:B------:R-:W-:Y:S01]  /*19c0*/  IMAD.U32 R7, RZ, RZ, UR19 ;  /* 0x00000013ff077e24 */ /* 0x000fe2000f8e00ff */
[----:B------:R-:W-:Y:S01]  /*19d0*/  UIADD3 UR28, UP2, UP1, UR12, UR6, UR14 ;  /* 0x000000060c1c7290 */ /* 0x000fe2000f95e00e */
[----:B------:R-:W2:Y:S01]  /*19e0*/  S2R R34, SR_TID.X ;  /* 0x0000000000227919 */ /* 0x000ea20000002100 */
[----:B------:R-:W-:Y:S01]  /*19f0*/  UIADD3.X UR6, UR9, UR47, UR52, UP4, UP3 ;  /* 0x0000002f09067290 */ /* 0x000fe2000a7e6434 */
[----:B------:R-:W-:Y:S01]  /*1a00*/  IMAD.MOV.U32 R32, RZ, RZ, R245 ;  /* 0x000000ffff207224 */ /* 0x000fe200078e00f5 */
[C---:B------:R-:W-:Y:S01]  /*1a10*/  IADD3 R13, R245.reuse, 0x40, RZ ;  /* 0x00000040f50d7810 */ /* 0x040fe20007ffe0ff */
[----:B------:R-:W3:Y:S01]  /*1a20*/  S2R R35, SR_TID.X ;  /* 0x0000000000237919 */ /* 0x000ee20000002100 */
[----:B------:R-:W-:Y:S01]  /*1a30*/  UIADD3.X UR20, UR10, UR6, UR11, UP2, UP1 ;  /* 0x000000060a147290 */ /* 0x000fe200097e240b */
[----:B------:R-:W-:Y:S01]  /*1a40*/  ISETP.GE.AND P3, PT, R245, c[0x0][0x220], PT ;  /* 0x00008800f5007a0c */ /* 0x000fe20003f66270 */
[----:B------:R-:W-:Y:S01]  /*1a50*/  IMAD.U32 R11, RZ, RZ, UR34 ;  /* 0x00000022ff0b7e24 */ /* 0x000fe2000f8e00ff */
[----:B------:R-:W-:Y:S01]  /*1a60*/  ULDC.64 UR6, c[0x0][0x1a8] ;  /* 0x00006a0000067ab9 */ /* 0x000fe20000000a00 */
[----:B------:R-:W-:Y:S01]  /*1a70*/  ISETP.GE.AND P5, PT, R13, c[0x0][0x220], PT ;  /* 0x000088000d007a0c */ /* 0x000fe20003fa6270 */
[----:B------:R-:W-:Y:S01]  /*1a80*/  UIMAD UR6, UR56, UR6, URZ ;  /* 0x00000006380672a4 */ /* 0x000fe2000f8e023f */
[----:B------:R-:W-:Y:S01]  /*1a90*/  IMAD.U32 R16, RZ, RZ, UR34 ;  /* 0x00000022ff107e24 */ /* 0x000fe2000f8e00ff */
[----:B------:R-:W-:Y:S01]  /*1aa0*/  ULDC.64 UR10, c[0x0][0x3c8] ;  /* 0x0000f200000a7ab9 */ /* 0x000fe20000000a00 */
[----:B------:R-:W-:Y:S01]  /*1ab0*/  BSSY B1, `(.L_x_110) ;  /* 0x00005f3000017945 */ /* 0x000fe20003800000 */
[----:B------:R-:W-:-:S03]  /*1ac0*/  UIMAD UR14, UR34, UR7, UR6 ;  /* 0x00000007220e72a4 */ /* 0x000fc6000f8e0206 */
[----:B------:R-:W-:Y:S02]  /*1ad0*/  ULDC.64 UR6, c[0x0][0x370] ;  /* 0x0000dc0000067ab9 */ /* 0x000fe40000000a00 */
[----:B------:R-:W-:Y:S01]  /*1ae0*/  UIMAD UR6, UR31, UR6, URZ ;  /* 0x000000061f0672a4 */ /* 0x000fe2000f8e023f */
[----:B-1----:R-:W-:-:S03]  /*1af0*/  SHF.R.S32.HI R31, RZ, 0x1f, R30 ;  /* 0x0000001fff1f7819 */ /* 0x002fc6000001141e */
[----:B------:R-:W-:Y:S01]  /*1b00*/  UIMAD UR16, UR19, UR7, UR6 ;  /* 0x00000007131072a4 */ /* 0x000fe2000f8e0206 */
[----:B------:R-:W-:Y:S02]  /*1b10*/  LEA.HI R4, R31, R30, RZ, 0x5 ;  /* 0x0000001e1f047211 */ /* 0x000fe400078f28ff */
[----:B------:R-:W-:Y:S01]  /*1b20*/  ULDC.64 UR6, c[0x0][0x378] ;  /* 0x0000de0000067ab9 */ /* 0x000fe20000000a00 */
[----:B--2---:R-:W-:Y:S01]  /*1b30*/  SHF.R.S32.HI R34, RZ, 0x1f, R34 ;  /* 0x0000001fff227819 */ /* 0x004fe20000011422 */
[----:B------:R-:W-:Y:S01]  /*1b40*/  UIMAD UR6, UR56, UR6, URZ ;  /* 0x00000006380672a4 */ /* 0x000fe2000f8e023f */
[----:B------:R-:W-:Y:S02]  /*1b50*/  LOP3.LUT R6, R4, 0xffffffe0, RZ, 0xc0, !PT ;  /* 0xffffffe004067812 */ /* 0x000fe400078ec0ff */
[----:B---3--:R-:W-:Y:S01]  /*1b60*/  LEA.HI R34, R34, R35, RZ, 0x3 ;  /* 0x0000002322227211 */ /* 0x008fe200078f18ff */
[----:B------:R-:W-:Y:S01]  /*1b70*/  UIMAD UR12, UR34, UR7, UR6 ;  /* 0x00000007220c72a4 */ /* 0x000fe2000f8e0206 */
[----:B------:R-:W-:Y:S01]  /*1b80*/  SHF.R.S32.HI R4, RZ, 0x5, R4 ;  /* 0x00000005ff047819 */ /* 0x000fe20000011404 */
[----:B------:R-:W-:Y:S01]  /*1b90*/  UIADD3 UR6, UR19, UR8, URZ ;  /* 0x0000000813067290 */ /* 0x000fe2000fffe03f */
[----:B------:R-:W-:Y:S01]  /*1ba0*/  IMAD.IADD R6, R30, 0x1, -R6 ;  /* 0x000000011e067824 */ /* 0x000fe200078e0a06 */
[----:B------:R-:W-:Y:S01]  /*1bb0*/  SHF.R.S32.HI R34, RZ, 0x3, R34 ;  /* 0x00000003ff227819 */ /* 0x000fe20000011422 */
[----:B------:R-:W-:-:S02]  /*1bc0*/  ULDC.64 UR8, c[0x0][0x200] ;  /* 0x0000800000087ab9 */ /* 0x000fc40000000a00 */
[----:B------:R-:W-:Y:S01]  /*1bd0*/  UIMAD.WIDE UR6, UR6, UR60, UR10 ;  /* 0x0000003c060672a5 */ /* 0x000fe2000f8e020a */
[----:B------:R-:W-:Y:S01]  /*1be0*/  IMAD R6, R4, UR45, R6 ;  /* 0x0000002d04067c24 */ /* 0x000fe2000f8e0206 */
[----:B------:R-:W-:Y:S02]  /*1bf0*/  IADD3 R19, P0, R34, UR19, RZ ;  /* 0x0000001322137c10 */ /* 0x000fe4000ff1e0ff */
[----:B------:R-:W-:Y:S02]  /*1c00*/  SHF.R.S32.HI R29, RZ, 0x1f, R34 ;  /* 0x0000001fff1d7819 */ /* 0x000fe40000011422 */
[----:B------:R-:W-:Y:S01]  /*1c10*/  IADD3 R4, P1, R245, UR15, RZ ;  /* 0x0000000ff5047c10 */ /* 0x000fe2000ff3e0ff */
[----:B------:R-:W-:Y:S01]  /*1c20*/  UMOV UR11, UR6 ;  /* 0x00000006000b7c82 */ /* 0x000fe20008000000 */
[----:B------:R-:W-:Y:S01]  /*1c30*/  IADD3.X R23, R29, UR31, RZ, P0, !PT ;  /* 0x0000001f1d177c10 */ /* 0x000fe200087fe4ff */
[----:B------:R-:W-:Y:S01]  /*1c40*/  UIADD3 UR6, UR19, UR13, URZ ;  /* 0x0000000d13067290 */ /* 0x000fe2000fffe03f */
[----:B------:R-:W-:Y:S01]  /*1c50*/  IADD3.X R5, R33, UR18, RZ, P1, !PT ;  /* 0x0000001221057c10 */ /* 0x000fe20008ffe4ff */
[----:B------:R-:W-:Y:S01]  /*1c60*/  UMOV UR10, UR7 ;  /* 0x00000007000a7c82 */ /* 0x000fe20008000000 */
[C---:B------:R-:W-:Y:S01]  /*1c70*/  IADD3 R10, P0, R6.reuse, UR28, RZ ;  /* 0x0000001c060a7c10 */ /* 0x040fe2000ff1e0ff */
[----:B------:R-:W-:Y:S01]  /*1c80*/  UIMAD.WIDE UR6, UR6, UR60, UR8 ;  /* 0x0000003c060672a5 */ /* 0x000fe2000f8e0208 */
[----:B------:R-:W-:Y:S01]  /*1c90*/  IMAD R8, R23, c[0x0][0x190], RZ ;  /* 0x0000640017087a24 */ /* 0x000fe200078e02ff */
[----:B------:R-:W-:Y:S01]  /*1ca0*/  ULDC UR13, c[0x0][0x2e8] ;  /* 0x0000ba00000d7ab9 */ /* 0x000fe20000000800 */
[----:B------:R-:W-:Y:S01]  /*1cb0*/  IMAD.WIDE.U32 R4, R7, c[0x0][0x370], R4 ;  /* 0x0000dc0007047a25 */ /* 0x000fe200078e0004 */
[----:B------:R-:W-:-:S03]  /*1cc0*/  LEA.HI.X.SX32 R12, R6, UR20, 0x1, P0 ;  /* 0x00000014060c7c11 */ /* 0x000fc600080f0eff */
[----:B------:R-:W-:Y:S01]  /*1cd0*/  UMOV UR9, UR6 ;  /* 0x0000000600097c82 */ /* 0x000fe20008000000 */
[----:B------:R-:W-:Y:S01]  /*1ce0*/  IMAD.WIDE.U32 R6, R19, c[0x0][0x190], R32 ;  /* 0x0000640013067a25 */ /* 0x000fe200078e0020 */
[----:B------:R-:W-:Y:S01]  /*1cf0*/  UIADD3 UR6, -UR17, UR25, UR23 ;  /* 0x0000001911067290 */ /* 0x000fe2000fffe117 */
[----:B------:R-:W-:Y:S01]  /*1d00*/  IADD3 R5, R5, UR16, RZ ;  /* 0x0000001005057c10 */ /* 0x000fe2000fffe0ff */
[----:B------:R-:W-:Y:S01]  /*1d10*/  UMOV UR8, UR7 ;  /* 0x0000000700087c82 */ /* 0x000fe20008000000 */
[----:B------:R-:W-:Y:S01]  /*1d20*/  IMAD R27, R19, c[0x0][0x194], R8 ;  /* 0x00006500131b7a24 */ /* 0x000fe200078e0208 */
[----:B------:R-:W-:Y:S01]  /*1d30*/  UIADD3 UR6, UR6, -UR13, URZ ;  /* 0x8000000d06067290 */ /* 0x000fe2000fffe03f */
[----:B------:R-:W-:Y:S01]  /*1d40*/  IADD3 R8, P0, R6, UR29, RZ ;  /* 0x0000001d06087c10 */ /* 0x000fe2000ff1e0ff */
[----:B------:R-:W-:Y:S01]  /*1d50*/  IMAD.WIDE.U32 R4, R11, c[0x0][0x378], R4 ;  /* 0x0000de000b047a25 */ /* 0x000fe200078e0004 */
[----:B------:R-:W-:Y:S01]  /*1d60*/  SEL R6, RZ, 0xffffffff, P5 ;  /* 0xffffffffff067807 */ /* 0x000fe20002800000 */
[----:B------:R-:W-:Y:S01]  /*1d70*/  USHF.R.S32.HI UR13, URZ, 0x1f, UR6 ;  /* 0x0000001f3f0d7899 */ /* 0x000fe20008011406 */
[----:B------:R-:W-:Y:S01]  /*1d80*/  IADD3.X R9, R7, UR21, R27, P0, !PT ;  /* 0x0000001507097c10 */ /* 0x000fe200087fe41b */
[----:B------:R-:W-:Y:S01]  /*1d90*/  UIADD3 UR7, UR35, -0x1, URZ ;  /* 0xffffffff23077890 */ /* 0x000fe2000fffe03f */
[----:B------:R-:W-:Y:S01]  /*1da0*/  SEL R7, RZ, 0x1, P3 ;  /* 0x00000001ff077807 */ /* 0x000fe20001800000 */
[----:B------:R-:W-:Y:S01]  /*1db0*/  ULEA.HI UR13, UR13, UR6, URZ, 0x6 ;  /* 0x000000060d0d7291 */ /* 0x000fe2000f8f303f */
[----:B------:R-:W-:Y:S01]  /*1dc0*/  IMAD.SHL.U32 R6, R6, 0x2, RZ ;  /* 0x0000000206067824 */ /* 0x000fe200078e00ff */
[----:B------:R-:W-:Y:S01]  /*1dd0*/  LEA R238, P0, R10, c[0x0][0x350], 0x2 ;  /* 0x0000d4000aee7a11 */ /* 0x000fe200078010ff */
[----:B------:R-:W-:Y:S01]  /*1de0*/  IMAD.WIDE.U32 R16, R16, c[0x0][0x1a8], R8 ;  /* 0x00006a0010107a25 */ /* 0x000fe200078e0008 */
[----:B------:R-:W-:Y:S01]  /*1df0*/  USHF.R.S32.HI UR13, URZ, 0x6, UR13 ;  /* 0x000000063f0d7899 */ /* 0x000fe2000801140d */
[----:B------:R-:W-:-:S02]  /*1e00*/  IADD3 R9, R245, 0x80, RZ ;  /* 0x00000080f5097810 */ /* 0x000fc40007ffe0ff */
[----:B------:R-:W-:Y:S01]  /*1e10*/  LOP3.LUT R11, R6, 0x2, R7, 0xe2, !PT ;  /* 0x00000002060b7812 */ /* 0x000fe200078ee207 */
[----:B------:R-:W-:Y:S01]  /*1e20*/  UISETP.LT.AND UP1, UPT, URZ, UR13, UPT ;  /* 0x0000000d3f00728c */ /* 0x000fe2000bf21270 */
[----:B------:R-:W-:Y:S01]  /*1e30*/  IADD3 R7, R5, UR12, RZ ;  /* 0x0000000c05077c10 */ /* 0x000fe2000fffe0ff */
[----:B------:R-:W-:Y:S01]  /*1e40*/  IMAD.MOV.U32 R6, RZ, RZ, R4 ;  /* 0x000000ffff067224 */ /* 0x000fe200078e0004 */
[----:B------:R-:W-:Y:S01]  /*1e50*/  LEA.HI.X R239, R10, c[0x0][0x354], R12, 0x2, P0 ;  /* 0x0000d5000aef7a11 */ /* 0x000fe200000f140c */
[----:B------:R-:W-:Y:S01]  /*1e60*/  USEL UR13, URZ, UR13, !UP1 ;  /* 0x0000000d3f0d7287 */ /* 0x000fe2000c800000 */
[----:B------:R-:W-:Y:S01]  /*1e70*/  IMAD R4, R29, c[0x0][0x370], RZ ;  /* 0x0000dc001d047a24 */ /* 0x000fe200078e02ff */
[----:B------:R-:W-:Y:S01]  /*1e80*/  IADD3 R10, R245, 0xc0, RZ ;  /* 0x000000c0f50a7810 */ /* 0x000fe20007ffe0ff */
[----:B------:R-:W-:Y:S01]  /*1e90*/  IMAD.WIDE.U32 R6, R34, c[0x0][0x370], R6 ;  /* 0x0000dc0022067a25 */ /* 0x000fe200078e0006 */
[----:B------:R-:W-:Y:S01]  /*1ea0*/  UISETP.GT.AND UP1, UPT, UR35, UR13, UPT ;  /* 0x0000000d2300728c */ /* 0x000fe2000bf24270 */
[----:B------:R-:W-:-:S02]  /*1eb0*/  ISETP.GE.AND P4, PT, R9, c[0x0][0x220], PT ;  /* 0x0000880009007a0c */ /* 0x000fc40003f86270 */
[----:B------:R-:W-:Y:S01]  /*1ec0*/  IMAD R8, R34, c[0x0][0x374], R4 ;  /* 0x0000dd0022087a24 */ /* 0x000fe200078e0204 */
[----:B------:R-:W-:Y:S02]  /*1ed0*/  ISETP.GE.AND P6, PT, R10, c[0x0][0x220], PT ;  /* 0x000088000a007a0c */ /* 0x000fe40003fc6270 */
[----:B------:R-:W-:Y:S01]  /*1ee0*/  PLOP3.LUT P2, PT, PT, PT, UP1, 0x80, 0x0 ;  /* 0x000000000000781c */ /* 0x000fe20003f4f018 */
[----:B------:R-:W-:Y:S01]  /*1ef0*/  IMAD.IADD R21, R7, 0x1, R8 ;  /* 0x0000000107157824 */ /* 0x000fe200078e0208 */
[----:B------:R-:W-:Y:S02]  /*1f00*/  SEL R5, RZ, 0x4, P4 ;  /* 0x00000004ff057807 */ /* 0x000fe40002000000 */
[----:B------:R-:W-:Y:S02]  /*1f10*/  SEL R4, RZ, 0x8, P6 ;  /* 0x00000008ff047807 */ /* 0x000fe40003000000 */
[----:B------:R-:W-:Y:S02]  /*1f20*/  LEA R241, P1, R16, c[0x0][0x160], 0x1 ;  /* 0x0000580010f17a11 */ /* 0x000fe400078208ff */
[----:B------:R-:W-:-:S02]  /*1f30*/  LEA R242, P0, R6, c[0x0][0x330], 0x1 ;  /* 0x0000cc0006f27a11 */ /* 0x000fc400078008ff */
[----:B------:R-:W-:Y:S02]  /*1f40*/  IADD3 R26, R17, UR14, RZ ;  /* 0x0000000e111a7c10 */ /* 0x000fe4000fffe0ff */
[----:B------:R-:W-:Y:S02]  /*1f50*/  LOP3.LUT R20, R4, R11, R5, 0xfe, !PT ;  /* 0x0000000b04147212 */ /* 0x000fe400078efe05 */
[----:B------:R-:W-:Y:S02]  /*1f60*/  LEA.HI.X R243, R16, c[0x0][0x164], R26, 0x1, P1 ;  /* 0x0000590010f37a11 */ /* 0x000fe400008f0c1a */
[----:B------:R-:W-:Y:S01]  /*1f70*/  LEA.HI.X R244, R6, c[0x0][0x334], R21, 0x1, P0 ;  /* 0x0000cd0006f47a11 */ /* 0x000fe200000f0c15 */
[----:B------:R-:W-:Y:S05]  /*1f80*/  @P2 BRA `(.L_x_115) ;  /* 0x000005c000002947 */ /* 0x000fea0003800000 */
[----:B------:R-:W-:Y:S01]  /*1f90*/  PLOP3.LUT P0, PT, PT, PT, UP0, 0x40, 0x0 ;  /* 0x000000000000781c */ /* 0x000fe20003f0e808 */
[----:B------:R-:W-:Y:S02]  /*1fa0*/  @UP0 UIADD3 UR8, UR22, UR24, URZ ;  /* 0x0000001816080290 */ /* 0x000fe4000fffe03f */
[----:B------:R-:W-:-:S02]  /*1fb0*/  ULDC.64 UR10, c[0x0][0x3a0] ;  /* 0x0000e800000a7ab9 */ /* 0x000fc40000000a00 */
        /* <DEDUP_REMOVED lines=16> */
.L_x_116:
        /* <DEDUP_REMOVED lines=17> */
.L_x_117:
        /* <DEDUP_REMOVED lines=28> */
.L_x_119:
[----:B------:R-:W-:Y:S05]  /*2390*/  BSYNC B0 ;  /* 0x0000000000007941 */ /* 0x000fea0003800000 */
.L_x_118:
        /* <DEDUP_REMOVED lines=27> */
.L_x_115:
        /* <DEDUP_REMOVED lines=62> */
.L_x_122:
[----:B------:R-:W-:Y:S05]  /*2930*/  BSYNC B0 ;  /* 0x0000000000007941 */ /* 0x000fea0003800000 */
.L_x_121:
        /* <DEDUP_REMOVED lines=45> */
.L_x_124:
[----:B------:R-:W-:Y:S05]  /*2c10*/  BSYNC B0 ;  /* 0x0000000000007941 */ /* 0x000fea0003800000 */
.L_x_123:
        /* <DEDUP_REMOVED lines=48> */
.L_x_126:
[----:B------:R-:W-:Y:S05]  /*2f20*/  BSYNC B0 ;  /* 0x0000000000007941 */ /* 0x000fea0003800000 */
.L_x_125:
        /* <DEDUP_REMOVED lines=40> */
.L_x_128:
[----:B------:R-:W-:Y:S05]  /*31b0*/  BSYNC B0 ;  /* 0x0000000000007941 */ /* 0x000fea0003800000 */
.L_x_127:
        /* <DEDUP_REMOVED lines=41> */
.L_x_130:
[----:B------:R-:W-:Y:S05]  /*3450*/  BSYNC B0 ;  /* 0x0000000000007941 */ /* 0x000fea0003800000 */
.L_x_129:
[----:B--2---:R-:W2:Y:S01]  /*3460*/  LDL R16, [R1+0x1c] ;  /* 0x00001c0001107983 */ /* 0x004ea20000100800 */
[----:B------:R-:W-:Y:S02]  /*3470*/  IMAD.MOV.U32 R246, RZ, RZ, 0x7f800000 ;  /* 0x7f800000fff67424 */ /* 0x000fe400078e00ff */
[----:B------:R-:W-:Y:S01]  /*3480*/  IMAD.MOV.U32 R247, RZ, RZ, 0x7f800000 ;  /* 0x7f800000fff77424 */ /* 0x000fe200078e00ff */
[----:B-12-4-:R-:W-:Y:S01]  /*3490*/  SHF.R.S32.HI R4, RZ, 0x1f, R16 ;  /* 0x0000001fff047819 */ /* 0x016fe20000011410 */
[C---:B------:R-:W-:Y:S01]  /*34a0*/  IMAD.SHL.U32 R5, R16.reuse, 0x4, RZ ;  /* 0x0000000410057824 */ /* 0x040fe200078e00ff */
[C---:B------:R-:W-:Y:S02]  /*34b0*/  IADD3 R6, R16.reuse, 0x8, RZ ;  /* 0x0000000810067810 */ /* 0x040fe40007ffe0ff */
[C---:B------:R-:W-:Y:S02]  /*34c0*/  SHF.L.U64.HI R252, R16.reuse, 0x2, R4 ;  /* 0x0000000210fc7819 */ /* 0x040fe40000010204 */
[----:B------:R-:W-:Y:S01]  /*34d0*/  IADD3 R4, P0, R5, UR9, RZ ;  /* 0x0000000905047c10 */ /* 0x000fe2000ff1e0ff */
[----:B------:R1:W-:Y:S01]  /*34e0*/  STL [R1], R5 ;  /* 0x0000000501007387 */ /* 0x0003e20000100800 */
[----:B------:R-:W-:-:S02]  /*34f0*/  ISETP.GE.AND P1, PT, R16, UR6, PT ;  /* 0x0000000610007c0c */ /* 0x000fc4000bf26270 */
[----:B-1----:R-:W-:Y:S02]  /*3500*/  IADD3.X R5, R252, UR8, RZ, P0, !PT ;  /* 0x00000008fc057c10 */ /* 0x002fe400087fe4ff */
        /* <DEDUP_REMOVED lines=59> */
.L_x_132:
[----:B------:R-:W-:Y:S05]  /*38c0*/  BSYNC B0 ;  /* 0x0000000000007941 */ /* 0x000fea0003800000 */
.L_x_131:
[----:B------:R-:W0:Y:S01]  /*38d0*/  LDGDEPBAR ;  /* 0x00000000000079af */ /* 0x000e220000000000 */
[----:B------:R-:W-:Y:S02]  /*38e0*/  ULDC.64 UR18, c[0x0][0x318] ;  /* 0x0000c60000127ab9 */ /* 0x000fe40000000a00 */
[----:B------:R-:W-:Y:S02]  /*38f0*/  UISETP.NE.U32.AND UP1, UPT, URZ, UR18, UPT ;  /* 0x000000123f00728c */ /* 0x000fe4000bf25070 */
[----:B------:R-:W-:Y:S02]  /*3900*/  ULDC.64 UR20, c[0x0][0x320] ;  /* 0x0000c80000147ab9 */ /* 0x000fe40000000a00 */
[----:B------:R-:W-:-:S06]  /*3910*/  UISETP.NE.AND.EX UP1, UPT, URZ, UR19, UPT, UP1 ;  /* 0x000000133f00728c */ /* 0x000fcc000bf25310 */
[----:B------:R-:W-:-:S05]  /*3920*/  PLOP3.LUT P0, PT, PT, PT, UP1, 0x80, 0x0 ;  /* 0x000000000000781c */ /* 0x000fca0003f0f018 */
[----:B------:R-:W-:Y:S02]  /*3930*/  @UP1 UIMAD UR6, UR39, UR20, URZ ;  /* 0x00000014270612a4 */ /* 0x000fe4000f8e023f */
[----:B------:R-:W-:Y:S02]  /*3940*/  @UP1 UMOV UR14, UR34 ;  /* 0x00000022000e1c82 */ /* 0x000fe40008000000 */
[----:B------:R-:W-:Y:S01]  /*3950*/  @UP1 UMOV UR15, UR56 ;  /* 0x00000038000f1c82 */ /* 0x000fe20008000000 */
[----:B------:R-:W-:-:S04]  /*3960*/  DEPBAR.LE SB0, 0x1 ;  /* 0x000080400000791a */ /* 0x000fc80000000000 */
[----:B------:R-:W-:Y:S01]  /*3970*/  BAR.SYNC.DEFER_BLOCKING 0x0 ;  /* 0x0000000000007b1d */ /* 0x000fe20000010000 */
[----:B------:R-:W-:Y:S02]  /*3980*/  @UP1 UIMAD.WIDE.U32 UR14, UR32, UR20, UR14 ;  /* 0x00000014200e12a5 */ /* 0x000fe4000f8e000e */
[----:B------:R-:W-:Y:S02]  /*3990*/  @UP1 UIMAD UR21, UR32, UR21, UR6 ;  /* 0x00000015201512a4 */ /* 0x000fe4000f8e0206 */
[----:B------:R-:W-:Y:S02]  /*39a0*/  @UP1 ULEA UR18, UP0, UR14, UR18, 0x2 ;  /* 0x000000120e121291 */ /* 0x000fe4000f80103f */
[----:B------:R-:W-:-:S04]  /*39b0*/  @UP1 UIADD3 UR21, UR15, UR21, URZ ;  /* 0x000000150f151290 */ /* 0x000fc8000fffe03f */
[----:B------:R-:W-:Y:S01]  /*39c0*/  @UP1 ULEA.HI.X UR19, UR14, UR19, UR21, 0x2, UP0 ;  /* 0x000000130e131291 */ /* 0x000fe200080f1415 */
[----:B-1----:R-:W-:-:S05]  /*39d0*/  IMAD.U32 R4, RZ, RZ, UR18 ;  /* 0x00000012ff047e24 */ /* 0x002fca000f8e00ff */
[----:B------:R-:W-:-:S05]  /*39e0*/  IMAD.U32 R5, RZ, RZ, UR19 ;  /* 0x00000013ff057e24 */ /* 0x000fca000f8e00ff */
[----:B------:R1:W2:Y:S01]  /*39f0*/  @P0 LDG.E R7, [R4.64] ;  /* 0x0000000404070981 */ /* 0x0002a2000c1e1900 */
[----:B------:R-:W2:Y:S01]  /*3a00*/  @P0 MUFU.RCP R8, c[0x0][0x238] ;  /* 0x00008e0000080b08 */ /* 0x000ea20000001000 */
[----:B------:R-:W-:Y:S01]  /*3a10*/  IADD3 R6, R16, 0x1, RZ ;  /* 0x0000000110067810 */ /* 0x000fe20007ffe0ff */
[----:B------:R-:W-:Y:S01]  /*3a20*/  UIADD3 UR16, UR25, 0x20, UR23 ;  /* 0x0000002019107890 */ /* 0x000fe2000fffe017 */
[----:B------:R4:W3:Y:S01]  /*3a30*/  LDSM.16.M88.4 R132, [R229+0x14000] ;  /* 0x01400000e584783b */ /* 0x0008e20000000200 */
[----:B------:R-:W-:Y:S01]  /*3a40*/  CS2R R126, SRZ ;  /* 0x00000000007e7805 */ /* 0x000fe2000001ff00 */
[----:B------:R-:W-:Y:S01]  /*3a50*/  CS2R R124, SRZ ;  /* 0x00000000007c7805 */ /* 0x000fe2000001ff00 */
[----:B------:R-:W-:Y:S01]  /*3a60*/  CS2R R130, SRZ ;  /* 0x0000000000827805 */ /* 0x000fe2000001ff00 */
[----:B------:R4:W2:Y:S01]  /*3a70*/  LDSM.16.M88.4 R136, [R230+0x14000] ;  /* 0x01400000e688783b */ /* 0x0008a20000000200 */
        /* <DEDUP_REMOVED lines=16> */
[----:B-1----:R-:W-:Y:S01]  /*3b80*/  LEA.HI R5, R31, R30, RZ, 0x7 ;  /* 0x0000001e1f057211 */ /* 0x002fe200078f38ff */
[----:B------:R-:W-:Y:S01]  /*3b90*/  IMAD.U32 R4, RZ, RZ, UR25 ;  /* 0x00000019ff047e24 */ /* 0x000fe2000f8e00ff */
[----:B------:R-:W-:Y:S01]  /*3ba0*/  CS2R R100, SRZ ;  /* 0x0000000000647805 */ /* 0x000fe2000001ff00 */
[----:B------:R4:W1:Y:S01]  /*3bb0*/  LDSM.16.M88.4 R156, [R231+0x15000] ;  /* 0x01500000e79c783b */ /* 0x0008620000000200 */
[----:B------:R-:W-:Y:S01]  /*3bc0*/  SHF.R.S32.HI R5, RZ, 0x7, R5 ;  /* 0x00000007ff057819 */ /* 0x000fe20000011405 */
[----:B------:R-:W-:Y:S01]  /*3bd0*/  IMAD.SHL.U32 R30, R30, 0x2, RZ ;  /* 0x000000021e1e7824 */ /* 0x000fe200078e00ff */
[----:B------:R-:W-:Y:S01]  /*3be0*/  IADD3 R6, R6, UR17, -R4 ;  /* 0x0000001106067c10 */ /* 0x000fe2000fffe804 */
[----:B------:R4:W1:Y:S01]  /*3bf0*/  LDSM.16.M88.4 R160, [R236+0x1000] ;  /* 0x00100000eca0783b */ /* 0x0008620000000200 */
[----:B------:R-:W-:Y:S01]  /*3c00*/  CS2R R38, SRZ ;  /* 0x0000000000267805 */ /* 0x000fe2000001ff00 */
[----:B------:R-:W-:Y:S01]  /*3c10*/  IMAD.SHL.U32 R5, R5, 0x10, RZ ;  /* 0x0000001005057824 */ /* 0x000fe200078e00ff */
[----:B------:R-:W-:Y:S01]  /*3c20*/  CS2R R36, SRZ ;  /* 0x0000000000247805 */ /* 0x000fe2000001ff00 */
[----:B------:R4:W1:Y:S01]  /*3c30*/  LDSM.16.M88.4 R164, [R229+0x16000] ;  /* 0x01600000e5a4783b */ /* 0x0008620000000200 */
[----:B------:R-:W-:Y:S01]  /*3c40*/  CS2R R42, SRZ ;  /* 0x00000000002a7805 */ /* 0x000fe2000001ff00 */
[----:B------:R-:W-:Y:S01]  /*3c50*/  CS2R R40, SRZ ;  /* 0x0000000000287805 */ /* 0x000fe2000001ff00 */
[----:B------:R-:W-:Y:S01]  /*3c60*/  LOP3.LUT R5, R5, 0x6, R30, 0xf8, !PT ;  /* 0x0000000605057812 */ /* 0x000fe200078ef81e */
[----:B------:R4:W1:Y:S01]  /*3c70*/  LDSM.16.M88.4 R168, [R230+0x16000] ;  /* 0x01600000e6a8783b */ /* 0x0008620000000200 */
[----:B------:R-:W-:Y:S01]  /*3c80*/  CS2R R34, SRZ ;  /* 0x0000000000227805 */ /* 0x000fe2000001ff00 */
[----:B------:R-:W-:Y:S01]  /*3c90*/  CS2R R32, SRZ ;  /* 0x0000000000207805 */ /* 0x000fe2000001ff00 */
[----:B------:R-:W-:Y:S01]  /*3ca0*/  IADD3 R240, R5, UR23, RZ ;  /* 0x0000001705f07c10 */ /* 0x000fe2000fffe0ff */
[----:B------:R4:W1:Y:S01]  /*3cb0*/  LDSM.16.M88.4 R172, [R231+0x16000] ;  /* 0x01600000e7ac783b */ /* 0x0008620000000200 */
[----:B------:R-:W-:Y:S01]  /*3cc0*/  CS2R R30, SRZ ;  /* 0x00000000001e7805 */ /* 0x000fe2000001ff00 */
[----:B------:R-:W-:Y:S01]  /*3cd0*/  CS2R R28, SRZ ;  /* 0x00000000001c7805 */ /* 0x000fe2000001ff00 */
[C---:B------:R-:W-:Y:S01]  /*3ce0*/  IADD3 R251, R240.reuse, 0x9, RZ ;  /* 0x00000009f0fb7810 */ /* 0x040fe20007ffe0ff */
[----:B------:R4:W1:Y:S01]  /*3cf0*/  LDSM.16.M88.4 R176, [R236+0x2000] ;  /* 0x00200000ecb0783b */ /* 0x0008620000000200 */
[C---:B------:R-:W-:Y:S01]  /*3d00*/  IADD3 R250, R240.reuse, 0x8, RZ ;  /* 0x00000008f0fa7810 */ /* 0x040fe20007ffe0ff */
[----:B------:R4:W1:Y:S01]  /*3d10*/  I2F R248, R240 ;  /* 0x000000f000f87306 */ /* 0x0008620000201400 */
[----:B------:R-:W-:Y:S01]  /*3d20*/  IADD3 R249, R240, 0x1, RZ ;  /* 0x00000001f0f97810 */ /* 0x000fe20007ffe0ff */
[----:B------:R4:W1:Y:S01]  /*3d30*/  LDSM.16.M88.4 R180, [R229+0x17000] ;  /* 0x01700000e5b4783b */ /* 0x0008620000000200 */
[----:B------:R-:W-:Y:S01]  /*3d40*/  CS2R R22, SRZ ;  /* 0x0000000000167805 */ /* 0x000fe2000001ff00 */
[----:B------:R-:W-:Y:S01]  /*3d50*/  CS2R R20, SRZ ;  /* 0x0000000000147805 */ /* 0x000fe2000001ff00 */
[----:B------:R-:W-:Y:S01]  /*3d60*/  CS2R R26, SRZ ;  /* 0x00000000001a7805 */ /* 0x000fe2000001ff00 */
[----:B------:R4:W1:Y:S01]  /*3d70*/  LDSM.16.M88.4 R184, [R230+0x17000] ;  /* 0x01700000e6b8783b */ /* 0x0008620000000200 */
[----:B------:R-:W-:Y:S01]  /*3d80*/  CS2R R24, SRZ ;  /* 0x0000000000187805 */ /* 0x000fe2000001ff00 */
[----:B------:R-:W1:Y:S01]  /*3d90*/  I2F R251, R251 ;  /* 0x000000fb00fb7306 */ /* 0x000e620000201400 */
[----:B------:R-:W-:Y:S01]  /*3da0*/  CS2R R18, SRZ ;  /* 0x0000000000127805 */ /* 0x000fe2000001ff00 */
[----:B------:R4:W1:Y:S01]  /*3db0*/  LDSM.16.M88.4 R188, [R231+0x17000] ;  /* 0x01700000e7bc783b */ /* 0x0008620000000200 */
[----:B------:R-:W-:Y:S01]  /*3dc0*/  CS2R R16, SRZ ;  /* 0x0000000000107805 */ /* 0x000fe2000001ff00 */
[----:B------:R-:W-:Y:S01]  /*3dd0*/  CS2R R14, SRZ ;  /* 0x00000000000e7805 */ /* 0x000fe2000001ff00 */
[----:B------:R-:W-:Y:S01]  /*3de0*/  CS2R R12, SRZ ;  /* 0x00000000000c7805 */ /* 0x000fe2000001ff00 */
[----:B------:R4:W1:Y:S01]  /*3df0*/  LDSM.16.M88.4 R192, [R236+0x3000] ;  /* 0x00300000ecc0783b */ /* 0x0008620000000200 */
[----:B------:R-:W-:Y:S01]  /*3e00*/  UMOV UR6, URZ ;  /* 0x0000003f00067c82 */ /* 0x000fe20008000000 */
[----:B------:R-:W1:Y:S01]  /*3e10*/  I2F R250, R250 ;  /* 0x000000fa00fa7306 */ /* 0x000e620000201400 */
[----:B------:R-:W-:Y:S01]  /*3e20*/  UIADD3 UR15, UR23, 0x20, URZ ;  /* 0x00000020170f7890 */ /* 0x000fe2000fffe03f */
[----:B------:R4:W-:Y:S01]  /*3e30*/  STL [R1+0x18], R6 ;  /* 0x0000180601007387 */ /* 0x0009e20000100800 */
[----:B------:R-:W-:-:S05]  /*3e40*/  UIADD3 UR16, UR16, -UR17, URZ ;  /* 0x8000001110107290 */ /* 0x000fca000fffe03f */
[----:B------:R-:W1:Y:S01]  /*3e50*/  I2F R249, R249 ;  /* 0x000000f900f97306 */ /* 0x000e620000201400 */
[----:B--2---:R-:W-:-:S04]  /*3e60*/  @P0 FMUL.FTZ R4, R7, R8 ;  /* 0x0000000807040220 */ /* 0x004fc80000410000 */
[----:B------:R-:W2:Y:S02]  /*3e70*/  @P0 R2UR UR12, R4 ;  /* 0x00000000040c03c2 */ /* 0x000ea400000e0000 */
[----:B-1234-:R-:W-:-:S05]  /*3e80*/  @UP1 UMOV UR6, UR12 ;  /* 0x0000000c00061c82 */ /* 0x01efca0008000000 */
.L_x_135:
[----:B------:R-:W0:Y:S01]  /*3e90*/  LDGDEPBAR ;  /* 0x00000000000079af */ /* 0x000e220000000000 */
[----:B------:R-:W-:Y:S01]  /*3ea0*/  USHF.L.U32 UR12, UR7, 0x6, URZ ;  /* 0x00000006070c7899 */ /* 0x000fe2000800063f */
[----:B-----5:R-:W-:Y:S01]  /*3eb0*/  FSETP.NEU.FTZ.AND P1, PT, R246, -INF , PT ;  /* 0xff800000f600780b */ /* 0x020fe20003f3d000 */
[----:B------:R-:W-:Y:S02]  /*3ec0*/  UISETP.GT.AND UP2, UPT, UR7, UR13, UPT ;  /* 0x0000000d0700728c */ /* 0x000fe4000bf44270 */
[----:B------:R-:W2:Y:S01]  /*3ed0*/  LDL R68, [R1+0x18] ;  /* 0x0000180001447983 */ /* 0x000ea20000100800 */
[----:B------:R-:W-:Y:S04]  /*3ee0*/  UISETP.GE.AND UP0, UPT, UR12, UR16, UPT ;  /* 0x000000100c00728c */ /* 0x000fe8000bf06270 */
[----:B------:R-:W-:Y:S06]  /*3ef0*/  UISETP.LT.AND UP0, UPT, UR15, UR17, UP0 ;  /* 0x000000110f00728c */ /* 0x000fec0008701270 */
[----:B------:R-:W-:Y:S01]  /*3f00*/  PLOP3.LUT P0, PT, PT, PT, UP0, 0x80, 0x0 ;  /* 0x000000000000781c */ /* 0x000fe20003f0f008 */
[----:B------:R-:W-:Y:S04]  /*3f10*/  DEPBAR.LE SB0, 0x0 ;  /* 0x000080000000791a */ /* 0x000fe80000000000 */
[----:B------:R-:W-:Y:S06]  /*3f20*/  BAR.SYNC.DEFER_BLOCKING 0x0 ;  /* 0x0000000000007b1d */ /* 0x000fec0000010000 */
[----:B-1----:R-:W-:Y:S05]  /*3f30*/  LDSM.16.M88.4 R8, [R2] ;  /* 0x000000000208783b */ /* 0x002fea0000000200 */
[----:B------:R-:W1:Y:S05]  /*3f40*/  LDSM.16.M88.4 R44, [R229+0x10000] ;  /* 0x01000000e52c783b */ /* 0x000e6a0000000200 */
[----:B------:R-:W-:Y:S05]  /*3f50*/  LDSM.16.M88.4 R48, [R3] ;  /* 0x000000000330783b */ /* 0x000fea0000000200 */
[----:B------:R-:W3:Y:S05]  /*3f60*/  LDSM.16.M88.4 R52, [R230+0x10000] ;  /* 0x01000000e634783b */ /* 0x000eea0000000200 */
[----:B------:R-:W-:Y:S05]  /*3f70*/  LDSM.16.M88.4 R56, [R228] ;  /* 0x00000000e438783b */ /* 0x000fea0000000200 */
[----:B------:R-:W4:Y:S05]  /*3f80*/  LDSM.16.M88.4 R60, [R231+0x10000] ;  /* 0x01000000e73c783b */ /* 0x000f2a0000000200 */
[----:B------:R-:W-:Y:S01]  /*3f90*/  LDSM.16.M88.4 R64, [R232+0x10000] ;  /* 0x01000000e840783b */ /* 0x000fe20000000200 */
[C---:B-1----:R-:W-:Y:S08]  /*3fa0*/  HMMA.16816.F32 R4, R8.reuse, R44, RZ ;  /* 0x0000002c0804723c */ /* 0x042ff000000018ff */
[----:B------:R-:W-:Y:S01]  /*3fb0*/  HMMA.16816.F32 R8, R8, R46, RZ ;  /* 0x0000002e0808723c */ /* 0x000fe200000018ff */
[----:B------:R-:W1:Y:S11]  /*3fc0*/  LDSM.16.M88.4 R44, [R227] ;  /* 0x00000000e32c783b */ /* 0x000e760000000200 */
[----:B------:R-:W-:Y:S04]  /*3fd0*/  @!UPT UIADD3 URZ, URZ, URZ, URZ ;  /* 0x0000003f3f3ff290 */ /* 0x000fe8000fffe03f */
[C---:B---3--:R-:W-:Y:S08]  /*3fe0*/  HMMA.16816.F32 R4, R48.reuse, R52, R4 ;  /* 0x000000343004723c */ /* 0x048ff00000001804 */
[----:B------:R-:W-:Y:S01]  /*3ff0*/  HMMA.16816.F32 R8, R48, R54, R8 ;  /* 0x000000363008723c */ /* 0x000fe20000001808 */
[----:B------:R-:W-:Y:S05]  /*4000*/  LDSM.16.M88.4 R48, [R2+0x2000] ;  /* 0x002000000230783b */ /* 0x000fea0000000200 */
[----:B------:R-:W3:Y:S10]  /*4010*/  LDSM.16.M88.4 R52, [R229+0x11000] ;  /* 0x01100000e534783b */ /* 0x000ef40000000200 */
[C---:B----4-:R-:W-:Y:S08]  /*4020*/  HMMA.16816.F32 R4, R56.reuse, R60, R4 ;  /* 0x0000003c3804723c */ /* 0x050ff00000001804 */
[----:B------:R-:W-:Y:S01]  /*4030*/  HMMA.16816.F32 R8, R56, R62, R8 ;  /* 0x0000003e3808723c */ /* 0x000fe20000001808 */
[----:B------:R-:W-:Y:S05]  /*4040*/  LDSM.16.M88.4 R56, [R3+0x2000] ;  /* 0x002000000338783b */ /* 0x000fea0000000200 */
[----:B------:R-:W4:Y:S10]  /*4050*/  LDSM.16.M88.4 R60, [R230+0x11000] ;  /* 0x01100000e63c783b */ /* 0x000f340000000200 */
[C---:B-1----:R-:W-:Y:S08]  /*4060*/  HMMA.16816.F32 R4, R44.reuse, R64, R4 ;  /* 0x000000402c04723c */ /* 0x042ff00000001804 */
[----:B------:R-:W-:Y:S01]  /*4070*/  HMMA.16816.F32 R8, R44, R66, R8 ;  /* 0x000000422c08723c */ /* 0x000fe20000001808 */
[----:B------:R-:W-:Y:S05]  /*4080*/  LDSM.16.M88.4 R44, [R228+0x2000] ;  /* 0x00200000e42c783b */ /* 0x000fea0000000200 */
[----:B------:R-:W1:Y:S10]  /*4090*/  LDSM.16.M88.4 R64, [R231+0x11000] ;  /* 0x01100000e740783b */ /* 0x000e740000000200 */
        /* <DEDUP_REMOVED lines=36> */
[C---:B---3--:R-:W-:Y:S01]  /*42e0*/  HMMA.16816.F32 R4, R48.reuse, R52, R4 ;  /* 0x000000343004723c */ /* 0x048fe20000001804 */
[----:B------:R-:W3:Y:S07]  /*42f0*/  LDL R52, [R1] ;  /* 0x0000000001347983 */ /* 0x000eee0000100800 */
[----:B------:R-:W-:Y:S07]  /*4300*/  HMMA.16816.F32 R8, R48, R54, R8 ;  /* 0x000000363008723c */ /* 0x000fee0000001808 */
[----:B--2---:R-:W-:Y:S01]  /*4310*/  @!P0 IADD3 R50, R68, UR12, RZ ;  /* 0x0000000c44328c10 */ /* 0x004fe2000fffe0ff */
[----:B------:R-:W-:Y:S01]  /*4320*/  FMUL.FTZ R48, R246, 1.4426950216293334961 ;  /* 0x3fb8aa3bf6307820 */ /* 0x000fe20000410000 */
[----:B------:R-:W2:Y:S03]  /*4330*/  LDL R68, [R1+0x4] ;  /* 0x0000040001447983 */ /* 0x000ea60000100800 */
[----:B------:R-:W-:Y:S02]  /*4340*/  @!P0 IMNMX R49, R50, UR17, PT ;  /* 0x0000001132318c17 */ /* 0x000fe4000b800200 */
[C---:B------:R-:W-:Y:S02]  /*4350*/  @!P0 IADD3 R51, R240.reuse, 0x1, RZ ;  /* 0x00000001f0338810 */ /* 0x040fe40007ffe0ff */
[C---:B----4-:R-:W-:Y:S05]  /*4360*/  HMMA.16816.F32 R4, R56.reuse, R60, R4 ;  /* 0x0000003c3804723c */ /* 0x050fea0000001804 */
[-C--:B------:R-:W-:Y:S02]  /*4370*/  @!P0 ISETP.GE.AND P2, PT, R240, R49.reuse, PT ;  /* 0x00000031f000820c */ /* 0x080fe40003f46270 */
[----:B------:R-:W-:Y:S01]  /*4380*/  FSEL R48, R48, RZ, P1 ;  /* 0x000000ff30307208 */ /* 0x000fe20000800000 */
[----:B------:R-:W-:Y:S01]  /*4390*/  HMMA.16816.F32 R8, R56, R62, R8 ;  /* 0x0000003e3808723c */ /* 0x000fe20000001808 */
[----:B------:R-:W4:Y:S02]  /*43a0*/  LDL R63, [R1+0xc] ;  /* 0x00000c00013f7983 */ /* 0x000f240000100800 */
[-C--:B------:R-:W-:Y:S11]  /*43b0*/  @!P0 ISETP.GE.AND P1, PT, R51, R49.reuse, PT ;  /* 0x000000313300820c */ /* 0x080ff60003f26270 */
[----:B------:R-:W-:Y:S02]  /*43c0*/  @!UPT UIADD3 URZ, URZ, URZ, URZ ;  /* 0x0000003f3f3ff290 */ /* 0x000fe4000fffe03f */
[C---:B-1----:R-:W-:Y:S01]  /*43d0*/  HMMA.16816.F32 R4, R44.reuse, R64, R4 ;  /* 0x000000402c04723c */ /* 0x042fe20000001804 */
[----:B------:R-:W4:Y:S05]  /*43e0*/  LDL R65, [R1+0x10] ;  /* 0x0000100001417983 */ /* 0x000f2a0000100800 */
[----:B------:R-:W4:Y:S02]  /*43f0*/  LDL R64, [R1+0x8] ;  /* 0x0000080001407983 */ /* 0x000f240000100800 */
[----:B------:R-:W-:Y:S07]  /*4400*/  HMMA.16816.F32 R8, R44, R66, R8 ;  /* 0x000000422c08723c */ /* 0x000fee0000001808 */
[----:B------:R-:W-:Y:S05]  /*4410*/  @!P0 IADD3 R44, R50, 0x8, RZ ;  /* 0x00000008322c8810 */ /* 0x000fea0007ffe0ff */
[----:B------:R-:W-:Y:S04]  /*4420*/  @!P0 IMNMX R44, R44, UR17, PT ;  /* 0x000000112c2c8c17 */ /* 0x000fe8000b800200 */
[C---:B------:R-:W-:Y:S02]  /*4430*/  FFMA.FTZ R4, R248.reuse, UR6, R4 ;  /* 0x00000006f8047c23 */ /* 0x040fe40008010004 */
[C---:B------:R-:W-:Y:S02]  /*4440*/  FFMA.FTZ R5, R249.reuse, UR6, R5 ;  /* 0x00000006f9057c23 */ /* 0x040fe40008010005 */
[----:B------:R-:W-:Y:S01]  /*4450*/  FFMA.FTZ R6, R248, UR6, R6 ;  /* 0x00000006f8067c23 */ /* 0x000fe20008010006 */
[----:B------:R-:W-:Y:S01]  /*4460*/  @!P0 FSEL R4, R4, -INF , !P2 ;  /* 0xff80000004048808 */ /* 0x000fe20005000000 */
[----:B------:R-:W-:Y:S01]  /*4470*/  FFMA.FTZ R7, R249, UR6, R7 ;  /* 0x00000006f9077c23 */ /* 0x000fe20008010007 */
[-C--:B------:R-:W-:Y:S01]  /*4480*/  @!P0 ISETP.GE.AND P2, PT, R240, R44.reuse, PT ;  /* 0x0000002cf000820c */ /* 0x080fe20003f46270 */
[----:B------:R-:W-:Y:S01]  /*4490*/  FFMA.FTZ R9, R251, UR6, R9 ;  /* 0x00000006fb097c23 */ /* 0x000fe20008010009 */
[----:B------:R-:W-:Y:S01]  /*44a0*/  @!P0 FSEL R5, R5, -INF , !P1 ;  /* 0xff80000005058808 */ /* 0x000fe20004800000 */
[----:B------:R-:W-:Y:S01]  /*44b0*/  FFMA.FTZ R4, R4, c[0x0][0x23c], -R48 ;  /* 0x00008f0004047a23 */ /* 0x000fe20000010830 */
[----:B------:R-:W-:Y:S01]  /*44c0*/  FSETP.NEU.FTZ.AND P1, PT, R247, -INF , PT ;  /* 0xff800000f700780b */ /* 0x000fe20003f3d000 */
[----:B------:R-:W-:Y:S01]  /*44d0*/  FFMA.FTZ R8, R250, UR6, R8 ;  /* 0x00000006fa087c23 */ /* 0x000fe20008010008 */
[----:B------:R-:W-:Y:S01]  /*44e0*/  @!P0 FSEL R6, R6, -INF , !P2 ;  /* 0xff80000006068808 */ /* 0x000fe20005000000 */
[----:B------:R1:W-:Y:S01]  /*44f0*/  MUFU.EX2 R62, R4 ;  /* 0x00000004003e7308 */ /* 0x0003e20000000800 */
[----:B------:R-:W-:Y:S02]  /*4500*/  FFMA.FTZ R5, R5, c[0x0][0x23c], -R48 ;  /* 0x00008f0005057a23 */ /* 0x000fe40000010830 */
[----:B------:R-:W-:Y:S02]  /*4510*/  FFMA.FTZ R10, R250, UR6, R10 ;  /* 0x00000006fa0a7c23 */ /* 0x000fe4000801000a */
[----:B------:R-:W-:Y:S05]  /*4520*/  FFMA.FTZ R11, R251, UR6, R11 ;  /* 0x00000006fb0b7c23 */ /* 0x000fea000801000b */
[----:B------:R1:W1:Y:S02]  /*4530*/  MUFU.EX2 R60, R5 ;  /* 0x00000005003c7308 */ /* 0x0002640000000800 */
[----:B-1----:R-:W-:Y:S05]  /*4540*/  FMUL.FTZ R4, R247, 1.4426950216293334961 ;  /* 0x3fb8aa3bf7047820 */ /* 0x002fea0000410000 */
[----:B------:R-:W-:Y:S02]  /*4550*/  FSEL R4, R4, RZ, P1 ;  /* 0x000000ff04047208 */ /* 0x000fe40000800000 */
[-C--:B------:R-:W-:Y:S03]  /*4560*/  @!P0 ISETP.GE.AND P1, PT, R51, R44.reuse, PT ;  /* 0x0000002c3300820c */ /* 0x080fe60003f26270 */
[--C-:B------:R-:W-:Y:S01]  /*4570*/  FFMA.FTZ R6, R6, c[0x0][0x23c], -R4.reuse ;  /* 0x00008f0006067a23 */ /* 0x100fe20000010804 */
[----:B------:R-:W-:Y:S02]  /*4580*/  @!P0 FSEL R7, R7, -INF , !P1 ;  /* 0xff80000007078808 */ /* 0x000fe40004800000 */
[----:B------:R-:W-:Y:S01]  /*4590*/  @!P0 IADD3 R5, R240, 0x8, RZ ;  /* 0x00000008f0058810 */ /* 0x000fe20007ffe0ff */
[----:B------:R1:W-:Y:S02]  /*45a0*/  MUFU.EX2 R61, R6 ;  /* 0x00000006003d7308 */ /* 0x0003e40000000800 */
[----:B------:R-:W-:Y:S01]  /*45b0*/  FFMA.FTZ R7, R7, c[0x0][0x23c], -R4 ;  /* 0x00008f0007077a23 */ /* 0x000fe20000010804 */
[-C--:B------:R-:W-:Y:S04]  /*45c0*/  @!P0 ISETP.GE.AND P2, PT, R5, R49.reuse, PT ;  /* 0x000000310500820c */ /* 0x080fe80003f46270 */
[----:B------:R-:W-:Y:S02]  /*45d0*/  @!P0 FSEL R8, R8, -INF , !P2 ;  /* 0xff80000008088808 */ /* 0x000fe40005000000 */
[----:B------:R-:W-:Y:S01]  /*45e0*/  PLOP3.LUT P2, PT, PT, PT, UP2, 0x80, 0x0 ;  /* 0x000000000000781c */ /* 0x000fe20003f4f028 */
[----:B------:R1:W1:Y:S02]  /*45f0*/  MUFU.EX2 R59, R7 ;  /* 0x00000007003b7308 */ /* 0x0002640000000800 */
[--C-:B------:R-:W-:Y:S08]  /*4600*/  FFMA.FTZ R8, R8, c[0x0][0x23c], -R48.reuse ;  /* 0x00008f0008087a23 */ /* 0x100ff00000010830 */
[----:B------:R-:W-:Y:S01]  /*4610*/  MUFU.EX2 R58, R8 ;  /* 0x00000008003a7308 */ /* 0x000fe20000000800 */
[----:B-1----:R-:W-:Y:S04]  /*4620*/  @!P0 IADD3 R6, R240, 0x9, RZ ;  /* 0x00000009f0068810 */ /* 0x002fe80007ffe0ff */
[----:B------:R-:W-:Y:S04]  /*4630*/  @!P0 ISETP.GE.AND P1, PT, R6, R49, PT ;  /* 0x000000310600820c */ /* 0x000fe80003f26270 */
[----:B------:R-:W-:Y:S02]  /*4640*/  @!P0 FSEL R9, R9, -INF , !P1 ;  /* 0xff80000009098808 */ /* 0x000fe40004800000 */
[----:B------:R-:W-:Y:S02]  /*4650*/  @!P0 ISETP.GE.AND P1, PT, R5, R44, PT ;  /* 0x0000002c0500820c */ /* 0x000fe40003f26270 */
[----:B------:R-:W-:Y:S01]  /*4660*/  F2FP.PACK_AB R7, R60, R62 ;  /* 0x0000003e3c07723e */ /* 0x000fe200000000ff */
[----:B------:R-:W-:Y:S01]  /*4670*/  FFMA.FTZ R48, R9, c[0x0][0x23c], -R48 ;  /* 0x00008f0009307a23 */ /* 0x000fe20000010830 */
[----:B------:R-:W-:Y:S02]  /*4680*/  @!P0 FSEL R10, R10, -INF , !P1 ;  /* 0xff8000000a0a8808 */ /* 0x000fe40004800000 */
[----:B------:R-:W-:Y:S01]  /*4690*/  @!P0 ISETP.GE.AND P1, PT, R6, R44, PT ;  /* 0x0000002c0600820c */ /* 0x000fe20003f26270 */
[----:B------:R-:W1:Y:S01]  /*46a0*/  MUFU.EX2 R56, R48 ;  /* 0x0000003000387308 */ /* 0x000e620000000800 */
[----:B------:R-:W-:Y:S01]  /*46b0*/  F2FP.PACK_AB R6, R59, R61 ;  /* 0x0000003d3b06723e */ /* 0x000fe200000000ff */
[--C-:B------:R-:W-:Y:S01]  /*46c0*/  FFMA.FTZ R10, R10, c[0x0][0x23c], -R4.reuse ;  /* 0x00008f000a0a7a23 */ /* 0x100fe20000010804 */
[----:B------:R-:W-:Y:S05]  /*46d0*/  @!P0 FSEL R11, R11, -INF , !P1 ;  /* 0xff8000000b0b8808 */ /* 0x000fea0004800000 */
[----:B------:R-:W-:Y:S02]  /*46e0*/  FFMA.FTZ R4, R11, c[0x0][0x23c], -R4 ;  /* 0x00008f000b047a23 */ /* 0x000fe40000010804 */
[----:B------:R-:W-:Y:S10]  /*46f0*/  MUFU.EX2 R57, R10 ;  /* 0x0000000a00397308 */ /* 0x000ff40000000800 */
[----:B------:R-:W1:Y:S02]  /*4700*/  MUFU.EX2 R55, R4 ;  /* 0x0000000400377308 */ /* 0x000e640000000800 */
[----:B-1----:R-:W-:Y:S02]  /*4710*/  F2FP.PACK_AB R5, R56, R58 ;  /* 0x0000003a3805723e */ /* 0x002fe400000000ff */
[----:B------:R-:W-:Y:S02]  /*4720*/  F2FP.PACK_AB R4, R55, R57 ;  /* 0x000000393704723e */ /* 0x000fe400000000ff */
[----:B---3--:R-:W-:Y:S04]  /*4730*/  IADD3 R52, P0, R52, UR11, RZ ;  /* 0x0000000b34347c10 */ /* 0x008fe8000ff1e0ff */
[----:B------:R-:W-:Y:S05]  /*4740*/  IADD3.X R53, R252, UR10, RZ, P0, !PT ;  /* 0x0000000afc357c10 */ /* 0x000fea00087fe4ff */
[----:B------:R1:W3:Y:S05]  /*4750*/  LDG.E R54, [R52.64] ;  /* 0x0000000434367981 */ /* 0x0002ea000c1e1900 */
[----:B--2---:R-:W-:Y:S05]  /*4760*/  STS [R68+0x15000], R7 ;  /* 0x0150000744007388 */ /* 0x004fea0000000800 */
[----:B-1----:R-:W2:Y:S05]  /*4770*/  LDG.E R52, [R52.64+0x20] ;  /* 0x0000200434347981 */ /* 0x002eaa000c1e1900 */
[----:B----4-:R-:W-:Y:S05]  /*4780*/  STS [R65+0x15000], R6 ;  /* 0x0150000641007388 */ /* 0x010fea0000000800 */
[----:B------:R-:W-:Y:S05]  /*4790*/  STS [R64+0x15000], R5 ;  /* 0x0150000540007388 */ /* 0x000fea0000000800 */
[----:B------:R-:W-:Y:S05]  /*47a0*/  STS [R63+0x15000], R4 ;  /* 0x015000043f007388 */ /* 0x000fea0000000800 */
[----:B------:R-:W1:Y:S05]  /*47b0*/  LDSM.16.M88.4 R8, [R2+0x8000] ;  /* 0x008000000208783b */ /* 0x000e6a0000000200 */
[----:B------:R-:W4:Y:S05]  /*47c0*/  LDSM.16.M88.4 R44, [R3+0x8000] ;  /* 0x00800000032c783b */ /* 0x000f2a0000000200 */
        /* <DEDUP_REMOVED lines=60> */
[----:B------:R-:W-:Y:S11]  /*4b90*/  HMMA.16816.F32 R8, R44, R194, R8 ;  /* 0x000000c22c08723c */ /* 0x000ff60000001808 */
[----:B------:R-:W-:Y:S05]  /*4ba0*/  @!UPT UIADD3 URZ, URZ, URZ, URZ ;  /* 0x0000003f3f3ff290 */ /* 0x000fea000fffe03f */
[C---:B---3--:R-:W-:Y:S02]  /*4bb0*/  FADD.FTZ R4, -R54.reuse, R4 ;  /* 0x0000000436047221 */ /* 0x048fe40000010100 */
        /* <DEDUP_REMOVED lines=9> */
[----:B------:R1:W-:Y:S01]  /*4c50*/  STS [R68+0x14000], R7 ;  /* 0x0140000744007388 */ /* 0x0003e20000000800 */
        /* <DEDUP_REMOVED lines=12> */
[----:B------:R-:W-:Y:S01]  /*4d20*/  STS [R63+0x14000], R4 ;  /* 0x014000043f007388 */ /* 0x000fe20000000800 */
[----:B-1----:R-:W-:Y:S04]  /*4d30*/  IMAD.MOV.U32 R68, RZ, RZ, c[0x0][0x22c] ;  /* 0x00008b00ff447624 */ /* 0x002fe800078e00ff */
[----:B------:R-:W-:Y:S01]  /*4d40*/  BAR.SYNC.DEFER_BLOCKING 0x0 ;  /* 0x0000000000007b1d */ /* 0x000fe20000010000 */
[----:B------:R-:W-:Y:S04]  /*4d50*/  IMAD R68, R68, c[0x0][0x1c0], RZ ;  /* 0x0000700044447a24 */ /* 0x000fe800078e02ff */
[----:B------:R-:W-:Y:S05]  /*4d60*/  IMAD.U32 R68, R68, -0x40, RZ ;  /* 0xffffffc044447824 */ /* 0x000fea00078e00ff */
[C---:B------:R-:W-:Y:S04]  /*4d70*/  LEA R238, P0, R68.reuse, R238, 0x2 ;  /* 0x000000ee44ee7211 */ /* 0x040fe800078010ff */
[----:B------:R-:W-:Y:S01]  /*4d80*/  LEA.HI.X.SX32 R239, R68, R239, 0x2, P0 ;  /* 0x000000ef44ef7211 */ /* 0x000fe200000f16ff */
        /* <DEDUP_REMOVED lines=64> */
[CC--:B------:R-:W-:Y:S02]  /*5190*/  @!P4 LEA R10, P0, R6.reuse, R242.reuse, 0x1 ;  /* 0x000000f2060ac211 */ /* 0x0c0fe400078008ff */
[C-C-:B------:R-:W-:Y:S01]  /*51a0*/  LEA.HI.X R7, R47.reuse, R7, R48.reuse, 0x5, P1 ;  /* 0x000000072f077211 */ /* 0x140fe200008f2c30 */
[----:B------:R1:W-:Y:S01]  /*51b0*/  @P5 STS.128 [R237+0xa000], RZ ;  /* 0x00a000ffed005388 */ /* 0x0003e20000000c00 */
[C---:B------:R-:W-:Y:S02]  /*51c0*/  @!P5 LEA R44, P1, R6.reuse, R242, 0x1 ;  /* 0x000000f2062cd211 */ /* 0x040fe400078208ff */
[C-C-:B------:R-:W-:Y:S01]  /*51d0*/  @!P4 LEA.HI.X R11, R6.reuse, R244, R7.reuse, 0x1, P0 ;  /* 0x000000f4060bc211 */ /* 0x140fe200000f0c07 */
        /* <DEDUP_REMOVED lines=42> */
.L_x_133:
        /* <DEDUP_REMOVED lines=29> */
[C---:B------:R-:W-:Y:S01]  /*5650*/  HMMA.16816.F32 R88, R92.reuse, R196, RZ ;  /* 0x000000c45c58723c */ /* 0x040fe200000018ff */
[----:B------:R-:W2:Y:S07]  /*5660*/  LDL R197, [R1] ;  /* 0x0000000001c57983 */ /* 0x000eae0000100800 */
[-C--:B------:R-:W-:Y:S08]  /*5670*/  HMMA.16816.F32 R92, R92, R198.reuse, RZ ;  /* 0x000000c65c5c723c */ /* 0x080ff000000018ff */
[----:B------:R-:W-:Y:S08]  /*5680*/  HMMA.16816.F32 R96, R96, R198, RZ ;  /* 0x000000c66060723c */ /* 0x000ff000000018ff */
[-C--:B------:R-:W-:Y:S08]  /*5690*/  HMMA.16816.F32 R4, R200, R204.reuse, R4 ;  /* 0x000000ccc804723c */ /* 0x080ff00000001804 */
[C---:B------:R-:W-:Y:S08]  /*56a0*/  HMMA.16816.F32 R8, R208.reuse, R204, R8 ;  /* 0x000000ccd008723c */ /* 0x040ff00000001808 */
[-C--:B------:R-:W-:Y:S08]  /*56b0*/  HMMA.16816.F32 R44, R208, R206.reuse, R44 ;  /* 0x000000ced02c723c */ /* 0x080ff0000000182c */
[C---:B------:R-:W-:Y:S07]  /*56c0*/  HMMA.16816.F32 R48, R200.reuse, R206, R48 ;  /* 0x000000cec830723c */ /* 0x040fee0000001830 */
[----:B------:R-:W-:Y:S01]  /*56d0*/  IMAD.MOV.U32 R207, RZ, RZ, c[0x0][0x22c] ;  /* 0x00008b00ffcf7624 */ /* 0x000fe200078e00ff */
[-C--:B------:R-:W-:Y:S04]  /*56e0*/  HMMA.16816.F32 R52, R200, R212.reuse, R52 ;  /* 0x000000d4c834723c */ /* 0x080fe80000001834 */
[----:B------:R-:W-:Y:S04]  /*56f0*/  IMAD R207, R207, c[0x0][0x1c0], RZ ;  /* 0x00007000cfcf7a24 */ /* 0x000fe800078e02ff */
[C---:B------:R-:W-:Y:S04]  /*5700*/  HMMA.16816.F32 R56, R208.reuse, R212, R56 ;  /* 0x000000d4d038723c */ /* 0x040fe80000001838 */
[C---:B------:R-:W-:Y:S02]  /*5710*/  IMAD.SHL.U32 R204, R207.reuse, 0x8, RZ ;  /* 0x00000008cfcc7824 */ /* 0x040fe400078e00ff */
[----:B------:R-:W-:Y:S02]  /*5720*/  IMAD.SHL.U32 R205, R207, 0x10, RZ ;  /* 0x00000010cfcd7824 */ /* 0x000fe400078e00ff */
[-C--:B------:R-:W-:Y:S04]  /*5730*/  HMMA.16816.F32 R60, R208, R214.reuse, R60 ;  /* 0x000000d6d03c723c */ /* 0x080fe8000000183c */
[-C--:B------:R-:W-:Y:S01]  /*5740*/  LEA R198, P1, R205, R238.reuse, 0x2 ;  /* 0x000000eecdc67211 */ /* 0x080fe200078210ff */
[----:B------:R-:W-:Y:S03]  /*5750*/  IMAD R206, R207, 0x28, RZ ;  /* 0x00000028cfce7824 */ /* 0x000fe600078e02ff */
[C---:B------:R-:W-:Y:S04]  /*5760*/  HMMA.16816.F32 R64, R200.reuse, R214, R64 ;  /* 0x000000d6c840723c */ /* 0x040fe80000001840 */
[-C--:B------:R-:W-:Y:S04]  /*5770*/  LEA.HI.X.SX32 R199, R205, R239.reuse, 0x2, P1 ;  /* 0x000000efcdc77211 */ /* 0x080fe800008f16ff */
[-C--:B------:R-:W-:Y:S08]  /*5780*/  HMMA.16816.F32 R68, R200, R216.reuse, R68 ;  /* 0x000000d8c844723c */ /* 0x080ff00000001844 */
        /* <DEDUP_REMOVED lines=8> */
[C---:B------:R-:W-:Y:S03]  /*5810*/  IMAD.SHL.U32 R203, R207.reuse, 0x20, RZ ;  /* 0x00000020cfcb7824 */ /* 0x040fe600078e00ff */
[----:B------:R-:W-:Y:S02]  /*5820*/  IMAD R202, R207, 0x30, RZ ;  /* 0x00000030cfca7824 */ /* 0x000fe400078e02ff */
[-C--:B------:R-:W-:Y:S02]  /*5830*/  LEA R200, P1, R203, R238.reuse, 0x2 ;  /* 0x000000eecbc87211 */ /* 0x080fe400078210ff */
[----:B--2---:R-:W-:Y:S01]  /*5840*/  @P2 IADD3 R196, P0, R197, UR9, RZ ;  /* 0x00000009c5c42c10 */ /* 0x004fe2000ff1e0ff */
[----:B------:R-:W-:Y:S03]  /*5850*/  @UP2 UMOV UR9, UR14 ;  /* 0x0000000e00092c82 */ /* 0x000fe60008000000 */
[----:B------:R-:W-:Y:S01]  /*5860*/  @P2 IADD3.X R197, R252, UR8, RZ, P0, !PT ;  /* 0x00000008fcc52c10 */ /* 0x000fe200087fe4ff */
[----:B------:R-:W-:Y:S04]  /*5870*/  @UP2 UMOV UR8, UR12 ;  /* 0x0000000c00082c82 */ /* 0x000fe80008000000 */
[----:B------:R1:W5:Y:S04]  /*5880*/  @P2 LDG.E R246, [R196.64+-0x100] ;  /* 0xffff0004c4f62981 */ /* 0x000368000c1e1900 */
[----:B------:R1:W5:Y:S04]  /*5890*/  @P2 LDG.E R247, [R196.64+-0xe0] ;  /* 0xffff2004c4f72981 */ /* 0x000368000c1e1900 */
[----:B------:R2:W-:Y:S01]  /*58a0*/  RED.E.ADD.F32.FTZ.RN.STRONG.GPU [R238.64], R4 ;  /* 0x00000004ee00798e */ /* 0x0005e2000c10e784 */
[CC--:B-1----:R-:W-:Y:S04]  /*58b0*/  LEA R196, P0, R204.reuse, R238.reuse, 0x2 ;  /* 0x000000eeccc47211 */ /* 0x0c2fe800078010ff */
[-C--:B------:R-:W-:Y:S02]  /*58c0*/  LEA.HI.X.SX32 R197, R204, R239.reuse, 0x2, P0 ;  /* 0x000000efccc57211 */ /* 0x080fe400000f16ff */
[CC--:B--2---:R-:W-:Y:S03]  /*58d0*/  LEA R4, P0, R201.reuse, R238.reuse, 0x2 ;  /* 0x000000eec9047211 */ /* 0x0c4fe600078010ff */
[----:B------:R1:W-:Y:S04]  /*58e0*/  RED.E.ADD.F32.FTZ.RN.STRONG.GPU [R196.64], R5 ;  /* 0x00000005c400798e */ /* 0x0003e8000c10e784 */
[----:B------:R2:W-:Y:S01]  /*58f0*/  RED.E.ADD.F32.FTZ.RN.STRONG.GPU [R198.64], R6 ;  /* 0x00000006c600798e */ /* 0x0005e2000c10e784 */
[-C--:B-1----:R-:W-:Y:S02]  /*5900*/  LEA.HI.X.SX32 R5, R201, R239.reuse, 0x2, P0 ;  /* 0x000000efc9057211 */ /* 0x082fe400000f16ff */
[-C--:B------:R-:W-:Y:S02]  /*5910*/  LEA.HI.X.SX32 R201, R203, R239.reuse, 0x2, P1 ;  /* 0x000000efcbc97211 */ /* 0x080fe400008f16ff */
[CC--:B--2---:R-:W-:Y:S01]  /*5920*/  LEA R198, P0, R206.reuse, R238.reuse, 0x2 ;  /* 0x000000eecec67211 */ /* 0x0c4fe200078010ff */
[----:B------:R1:W-:Y:S03]  /*5930*/  RED.E.ADD.F32.FTZ.RN.STRONG.GPU [R4.64], R7 ;  /* 0x000000070400798e */ /* 0x0003e6000c10e784 */
[-C--:B------:R-:W-:Y:S01]  /*5940*/  LEA.HI.X.SX32 R199, R206, R239.reuse, 0x2, P0 ;  /* 0x000000efcec77211 */ /* 0x080fe200000f16ff */
        /* <DEDUP_REMOVED lines=251> */
[CC--:B------:R-:W-:Y:S01]  /*6900*/  @!P4 LEA R10, P2, R6.reuse, R241.reuse, 0x1 ;  /* 0x000000f1060ac211 */ /* 0x0c0fe200078408ff */
[----:B------:R1:W-:Y:S01]  /*6910*/  @P3 STS.128 [R237], RZ ;  /* 0x000000ffed003388 */ /* 0x0003e20000000c00 */
[C---:B------:R-:W-:Y:S02]  /*6920*/  LEA.HI.X R7, R47.reuse, R8, R48, 0x5, P1 ;  /* 0x000000082f077211 */ /* 0x040fe400008f2c30 */
[C---:B------:R-:W-:Y:S01]  /*6930*/  @!P6 LEA R8, P1, R6.reuse, R241, 0x1 ;  /* 0x000000f10608e211 */ /* 0x040fe200078208ff */
[----:B------:R-:W-:Y:S01]  /*6940*/  @!PT LDS RZ, [RZ] ;  /* 0x00000000fffff984 */ /* 0x000fe20000000800 */
[----:B------:R-:W-:Y:S01]  /*6950*/  @!PT LDS RZ, [RZ] ;  /* 0x00000000fffff984 */ /* 0x000fe20000000800 */
[----:B------:R-:W-:Y:S01]  /*6960*/  @!PT LDS RZ, [RZ] ;  /* 0x00000000fffff984 */ /* 0x000fe20000000800 */
[----:B------:R1:W-:Y:S01]  /*6970*/  @!P3 LDGSTS.E.BYPASS.LTC128B.128 [R237], [R4.64] ;  /* 0x0000000004edbfae */ /* 0x0003e2000b901d44 */
[CCC-:B------:R-:W-:Y:S01]  /*6980*/  @!P5 LEA.HI.X R45, R6.reuse, R243.reuse, R7.reuse, 0x1, P0 ;  /* 0x000000f3062dd211 */ /* 0x1c0fe200000f0c07 */
[----:B------:R-:W-:Y:S01]  /*6990*/  IMAD.MOV.U32 R241, RZ, RZ, R4 ;  /* 0x000000fffff17224 */ /* 0x000fe200078e0004 */
[C---:B------:R-:W-:Y:S01]  /*69a0*/  @!P3 LEA R46, P0, R47.reuse, R4, 0x6 ;  /* 0x000000042f2eb211 */ /* 0x040fe200078030ff */
[----:B------:R1:W-:Y:S01]  /*69b0*/  @P5 STS.128 [R237+0x2000], RZ ;  /* 0x002000ffed005388 */ /* 0x0003e20000000c00 */
[C-C-:B------:R-:W-:Y:S02]  /*69c0*/  @!P4 LEA.HI.X R11, R6.reuse, R243, R7.reuse, 0x1, P2 ;  /* 0x000000f3060bc211 */ /* 0x140fe400010f0c07 */
        /* <DEDUP_REMOVED lines=38> */
.L_x_134:
[----:B------:R-:W-:Y:S02]  /*6c30*/  UISETP.GT.AND UP0, UPT, UR7, UR13, UPT ;  /* 0x0000000d0700728c */ /* 0x000fe4000bf04270 */
[----:B------:R-:W-:Y:S04]  /*6c40*/  UIADD3 UR7, UR7, -0x1, URZ ;  /* 0xffffffff07077890 */ /* 0x000fe8000fffe03f */
[----:B------:R-:W-:Y:S11]  /*6c50*/  PLOP3.LUT P0, PT, PT, PT, UP0, 0x80, 0x0 ;  /* 0x000000000000781c */ /* 0x000ff60003f0f008 */
[----:B------:R-:W-:Y:S02]  /*6c60*/  @!UPT UIADD3 URZ, URZ, URZ, URZ ;  /* 0x0000003f3f3ff290 */ /* 0x000fe4000fffe03f */
[----:B------:R-:W-:-:S05]  /*6c70*/  @P0 BRA `(.L_x_135) ;  /* 0xffffd21000000947 */ /* 0x000fca000383ffff */
[----:B------:R-:W2:Y:S01]  /*6c80*/  LDL R48, [R1+0x14] ;  /* 0x0000140001307983 */ /* 0x000ea20000100800 */
        /* <DEDUP_REMOVED lines=117> */
.L_x_136:
        /* <DEDUP_REMOVED lines=18> */
.L_x_137:
[----:B------:R-:W-:Y:S01]  /*7500*/  BAR.SYNC.DEFER_BLOCKING 0x0 ;  /* 0x0000000000007b1d */ /* 0x000fe20000010000 */
[----:B------:R-:W-:Y:S01]  /*7510*/  USHF.L.U32 UR6, UR38, 0x5, URZ ;  /* 0x0000000526067899 */ /* 0x000fe2000800063f */
[----:B-1----:R-:W-:Y:S02]  /*7520*/  SHF.R.S32.HI R44, RZ, 0x1f, R245 ;  /* 0x0000001fff2c7819 */ /* 0x002fe400000114f5 */
[C---:B------:R-:W-:Y:S01]  /*7530*/  IADD3 R42, R245.reuse, 0x80, RZ ;  /* 0x00000080f52a7810 */ /* 0x040fe20007ffe0ff */
[----:B------:R-:W-:Y:S01]  /*7540*/  UIADD3 UR7, -UR6, UR17, URZ ;  /* 0x0000001106077290 */ /* 0x000fe2000fffe13f */
        /* <DEDUP_REMOVED lines=45> */
.L_x_139:
[----:B------:R-:W-:Y:S05]  /*7820*/  BSYNC B0 ;  /* 0x0000000000007941 */ /* 0x000fea0003800000 */
.L_x_138:
        /* <DEDUP_REMOVED lines=27> */
.L_x_120:
[----:B------:R-:W-:Y:S05]  /*79e0*/  BSYNC B1 ;  /* 0x0000000000017941 */ /* 0x000fea0003800000 */
.L_x_110:
        /* <DEDUP_REMOVED lines=12> */
.L_x_140:
[----:B------:R-:W-:Y:S05]  /*7ab0*/  EXIT ;  /* 0x000000000000794d */ /* 0x000fea0003800000 */
.L_x_142:
        /* <DEDUP_REMOVED lines=12> */
.L_x_1020:


//--------------------- .text._ZN5flash44flash_bwd_dq_dk_dv_loop_seqk_parallel_kernelI23Flash_bwd_kernel_traitsILi256ELi64ELi32ELi8ELi4ELi1ELi2ELb1ELb1EN7cutlass6half_tE19Flash_kernel_traitsILi256ELi64ELi32ELi8ES3_EELb0ELb1ELb0ELb1ELb0ELb0ELb1EEEvNS_16Flash_bwd_paramsE --------------------------
	.section	.text._ZN5flash44flash_bwd_dq_dk_dv_loop_seqk_parallel_kernelI23Flash_bwd_kernel_traitsILi256ELi64ELi32ELi8ELi4ELi1ELi2ELb1ELb1EN7cutlass6half_tE19Flash_kernel_traitsILi256ELi64ELi32ELi8ES3_EELb0ELb1ELb0ELb1ELb0ELb0ELb1EEEvNS_16Flash_bwd_paramsE,"ax",@progbits
	.sectioninfo	@"SHI_REGISTERS=255"
	.align	128
        .global         _ZN5flash44flash_bwd_dq_dk_dv_loop_seqk_parallel_kernelI23Flash_bwd_kernel_traitsILi256ELi64ELi32ELi8ELi4ELi1ELi2ELb1ELb1EN7cutlass6half_tE19Flash_kernel_traitsILi256ELi64ELi32ELi8ES3_EELb0ELb1ELb0ELb1ELb0ELb0ELb1EEEvNS_16Flash_bwd_paramsE
        .type           _ZN5flash44flash_bwd_dq_dk_dv_loop_seqk_parallel_kernelI23Flash_bwd_kernel_traitsILi256ELi64ELi32ELi8ELi4ELi1ELi2ELb1ELb1EN7cutlass6half_tE19Flash_kernel_traitsILi256ELi64ELi32ELi8ES3_EELb0ELb1ELb0ELb1ELb0ELb0ELb1EEEvNS_16Flash_bwd_paramsE,@function
        .size           _ZN5flash44flash_bwd_dq_dk_dv_loop_seqk_parallel_kernelI23Flash_bwd_kernel_traitsILi256ELi64ELi32ELi8ELi4ELi1ELi2ELb1ELb1EN7cutlass6half_tE19Flash_kernel_traitsILi256ELi64ELi32ELi8ES3_EELb0ELb1ELb0ELb1ELb0ELb0ELb1EEEvNS_16Flash_bwd_paramsE,(.L_x_1021 - _ZN5flash44flash_bwd_dq_dk_dv_loop_seqk_parallel_kernelI23Flash_bwd_kernel_traitsILi256ELi64ELi32ELi8ELi4ELi1ELi2ELb1ELb1EN7cutlass6half_tE19Flash_kernel_traitsILi256ELi64ELi32ELi8ES3_EELb0ELb1ELb0ELb1ELb0ELb0ELb1EEEvNS_16Flash_bwd_paramsE)
        .other          _ZN5flash44flash_bwd_dq_dk_dv_loop_seqk_parallel_kernelI23Flash_bwd_kernel_traitsILi256ELi64ELi32ELi8ELi4ELi1ELi2ELb1ELb1EN7cutlass6half_tE19Flash_kernel_traitsILi256ELi64ELi32ELi8ES3_EELb0ELb1ELb0ELb1ELb0ELb0ELb1EEEvNS_16Flash_bwd_paramsE,@"STO_CUDA_ENTRY STV_DEFAULT"
_ZN5flash44flash_bwd_dq_dk_dv_loop_seqk_parallel_kernelI23Flash_bwd_kernel_traitsILi256ELi64ELi32ELi8ELi4ELi1ELi2ELb1ELb1EN7cutlass6half_tE19Flash_kernel_traitsILi256ELi64ELi32ELi8ES3_EELb0ELb1ELb0ELb1ELb0ELb0ELb1EEEvNS_16Flash_bwd_paramsE:
.text._ZN5flash44flash_bwd_dq_dk_dv_loop_seqk_parallel_kernelI23Flash_bwd_kernel_traitsILi256ELi64ELi32ELi8ELi4ELi1ELi2ELb1ELb1EN7cutlass6half_tE19Flash_kernel_traitsILi256ELi64ELi32ELi8ES3_EELb0ELb1ELb0ELb1ELb0ELb0ELb1EEEvNS_16Flash_bwd_paramsE:
        /* <DEDUP_REMOVED lines=208> */
.L_x_175:
        /* <DEDUP_REMOVED lines=53> */
.L_x_143:
        /* <DEDUP_REMOVED lines=59> */
.L_x_145:
        /* <DEDUP_REMOVED lines=19> */
.L_x_146:
        /* <DEDUP_REMOVED lines=69> */
.L_x_147:
[----:B------:R-:W-:Y:S02]  /*1980*/  UMOV UR8, UR49 ;  /* 0x0000003100087c82 */ /* 0x000fe40008000000 */
.L_x_148:
        /* <DEDUP_REMOVED lines=115> */
.L_x_150:
        /* <DEDUP_REMOVED lines=17> */
.L_x_151:
        /* <DEDUP_REMOVED lines=28> */
.L_x_153:
[----:B------:R-:W-:Y:S05]  /*2390*/  BSYNC B0 ;  /* 0x0000000000007941 */ /* 0x000fea0003800000 */
.L_x_152:
        /* <DEDUP_REMOVED lines=27> */
.L_x_149:
        /* <DEDUP_REMOVED lines=62> */
.L_x_156:
[----:B------:R-:W-:Y:S05]  /*2930*/  BSYNC B0 ;  /* 0x0000000000007941 */ /* 0x000fea0003800000 */
.L_x_155:
        /* <DEDUP_REMOVED lines=45> */
.L_x_158:
[----:B------:R-:W-:Y:S05]  /*2c10*/  BSYNC B0 ;  /* 0x0000000000007941 */ /* 0x000fea0003800000 */
.L_x_157:
        /* <DEDUP_REMOVED lines=48> */
.L_x_160:
[----:B------:R-:W-:Y:S05]  /*2f20*/  BSYNC B0 ;  /* 0x0000000000007941 */ /* 0x000fea0003800000 */
.L_x_159:
        /* <DEDUP_REMOVED lines=40> */
.L_x_162:
[----:B------:R-:W-:Y:S05]  /*31b0*/  BSYNC B0 ;  /* 0x0000000000007941 */ /* 0x000fea0003800000 */
.L_x_161:
        /* <DEDUP_REMOVED lines=41> */
.L_x_164:
[----:B------:R-:W-:Y:S05]  /*3450*/  BSYNC B0 ;  /* 0x0000000000007941 */ /* 0x000fea0003800000 */
.L_x_163:
        /* <DEDUP_REMOVED lines=70> */
.L_x_166:
[----:B------:R-:W-:Y:S05]  /*38c0*/  BSYNC B0 ;  /* 0x0000000000007941 */ /* 0x000fea0003800000 */
.L_x_165:
        /* <DEDUP_REMOVED lines=92> */
.L_x_169:
[----:B------:R-:W0:Y:S01]  /*3e90*/  LDGDEPBAR ;  /* 0x00000000000079af */ /* 0x000e220000000000 */
[----:B------:R-:W-:Y:S01]  /*3ea0*/  USHF.L.U32 UR12, UR7, 0x6, URZ ;  /* 0x00000006070c7899 */ /* 0x000fe2000800063f */
[----:B-----5:R-:W-:Y:S03]  /*3eb0*/  FSETP.NEU.FTZ.AND P1, PT, R246, -INF , PT ;  /* 0xff800000f600780b */ /* 0x020fe60003f3d000 */
[----:B------:R-:W2:Y:S01]  /*3ec0*/  LDL R68, [R1+0x18] ;  /* 0x0000180001447983 */ /* 0x000ea20000100800 */
[----:B------:R-:W-:Y:S04]  /*3ed0*/  UISETP.GE.AND UP0, UPT, UR12, UR16, UPT ;  /* 0x000000100c00728c */ /* 0x000fe8000bf06270 */
[----:B------:R-:W3:Y:S01]  /*3ee0*/  LDL R74, [R1+0x4] ;  /* 0x00000400014a7983 */ /* 0x000ee20000100800 */
[----:B------:R-:W-:Y:S04]  /*3ef0*/  UISETP.LT.AND UP0, UPT, UR15, UR17, UP0 ;  /* 0x000000110f00728c */ /* 0x000fe80008701270 */
[----:B------:R-:W4:Y:S02]  /*3f00*/  LDL R73, [R1+0x10] ;  /* 0x0000100001497983 */ /* 0x000f240000100800 */
[----:B------:R-:W-:Y:S01]  /*3f10*/  PLOP3.LUT P0, PT, PT, PT, UP0, 0x80, 0x0 ;  /* 0x000000000000781c */ /* 0x000fe20003f0f008 */
[----:B------:R-:W-:Y:S02]  /*3f20*/  UISETP.GT.AND UP0, UPT, UR7, UR13, UPT ;  /* 0x0000000d0700728c */ /* 0x000fe4000bf04270 */
[----:B------:R-:W2:Y:S05]  /*3f30*/  LDL R72, [R1+0x8] ;  /* 0x0000080001487983 */ /* 0x000eaa0000100800 */
[----:B------:R-:W2:Y:S01]  /*3f40*/  LDL R71, [R1+0xc] ;  /* 0x00000c0001477983 */ /* 0x000ea20000100800 */
[----:B------:R-:W-:Y:S04]  /*3f50*/  DEPBAR.LE SB0, 0x0 ;  /* 0x000080000000791a */ /* 0x000fe80000000000 */
[----:B------:R-:W-:Y:S06]  /*3f60*/  BAR.SYNC.DEFER_BLOCKING 0x0 ;  /* 0x0000000000007b1d */ /* 0x000fec0000010000 */
[----:B-1----:R-:W-:Y:S05]  /*3f70*/  LDSM.16.M88.4 R8, [R2] ;  /* 0x000000000208783b */ /* 0x002fea0000000200 */
[----:B------:R-:W1:Y:S05]  /*3f80*/  LDSM.16.M88.4 R44, [R229+0x10000] ;  /* 0x01000000e52c783b */ /* 0x000e6a0000000200 */
[----:B------:R-:W-:Y:S05]  /*3f90*/  LDSM.16.M88.4 R48, [R3] ;  /* 0x000000000330783b */ /* 0x000fea0000000200 */
[----:B------:R-:W1:Y:S05]  /*3fa0*/  LDSM.16.M88.4 R52, [R230+0x10000] ;  /* 0x01000000e634783b */ /* 0x000e6a0000000200 */
[----:B------:R-:W-:Y:S05]  /*3fb0*/  LDSM.16.M88.4 R56, [R228] ;  /* 0x00000000e438783b */ /* 0x000fea0000000200 */
[----:B------:R-:W1:Y:S05]  /*3fc0*/  LDSM.16.M88.4 R60, [R231+0x10000] ;  /* 0x01000000e73c783b */ /* 0x000e6a0000000200 */
[----:B------:R-:W-:Y:S01]  /*3fd0*/  LDSM.16.M88.4 R64, [R232+0x10000] ;  /* 0x01000000e840783b */ /* 0x000fe20000000200 */
[C---:B-1----:R-:W-:Y:S08]  /*3fe0*/  HMMA.16816.F32 R4, R8.reuse, R44, RZ ;  /* 0x0000002c0804723c */ /* 0x042ff000000018ff */
[----:B------:R-:W-:Y:S01]  /*3ff0*/  HMMA.16816.F32 R8, R8, R46, RZ ;  /* 0x0000002e0808723c */ /* 0x000fe200000018ff */
[----:B------:R-:W1:Y:S11]  /*4000*/  LDSM.16.M88.4 R44, [R227] ;  /* 0x00000000e32c783b */ /* 0x000e760000000200 */
[----:B------:R-:W-:Y:S04]  /*4010*/  @!UPT UIADD3 URZ, URZ, URZ, URZ ;  /* 0x0000003f3f3ff290 */ /* 0x000fe8000fffe03f */
[C---:B------:R-:W-:Y:S08]  /*4020*/  HMMA.16816.F32 R4, R48.reuse, R52, R4 ;  /* 0x000000343004723c */ /* 0x040ff00000001804 */
[----:B------:R-:W-:Y:S01]  /*4030*/  HMMA.16816.F32 R8, R48, R54, R8 ;  /* 0x000000363008723c */ /* 0x000fe20000001808 */
[----:B------:R-:W-:Y:S05]  /*4040*/  LDSM.16.M88.4 R48, [R2+0x2000] ;  /* 0x002000000230783b */ /* 0x000fea0000000200 */
[----:B------:R-:W1:Y:S10]  /*4050*/  LDSM.16.M88.4 R52, [R229+0x11000] ;  /* 0x01100000e534783b */ /* 0x000e740000000200 */
[C---:B------:R-:W-:Y:S08]  /*4060*/  HMMA.16816.F32 R4, R56.reuse, R60, R4 ;  /* 0x0000003c3804723c */ /* 0x040ff00000001804 */
[----:B------:R-:W-:Y:S01]  /*4070*/  HMMA.16816.F32 R8, R56, R62, R8 ;  /* 0x0000003e3808723c */ /* 0x000fe20000001808 */
[----:B------:R-:W-:Y:S05]  /*4080*/  LDSM.16.M88.4 R56, [R3+0x2000] ;  /* 0x002000000338783b */ /* 0x000fea0000000200 */
[----:B------:R-:W1:Y:S10]  /*4090*/  LDSM.16.M88.4 R60, [R230+0x11000] ;  /* 0x01100000e63c783b */ /* 0x000e740000000200 */
[C---:B-1----:R-:W-:Y:S08]  /*40a0*/  HMMA.16816.F32 R4, R44.reuse, R64, R4 ;  /* 0x000000402c04723c */ /* 0x042ff00000001804 */
[----:B------:R-:W-:Y:S01]  /*40b0*/  HMMA.16816.F32 R8, R44, R66, R8 ;  /* 0x000000422c08723c */ /* 0x000fe20000001808 */
[----:B------:R-:W-:Y:S05]  /*40c0*/  LDSM.16.M88.4 R44, [R228+0x2000] ;  /* 0x00200000e42c783b */ /* 0x000fea0000000200 */
[----:B------:R-:W1:Y:S10]  /*40d0*/  LDSM.16.M88.4 R64, [R231+0x11000] ;  /* 0x01100000e740783b */ /* 0x000e740000000200 */
[C---:B------:R-:W-:Y:S08]  /*40e0*/  HMMA.16816.F32 R4, R48.reuse, R52, R4 ;  /* 0x000000343004723c */ /* 0x040ff00000001804 */
[----:B------:R-:W-:Y:S01]  /*40f0*/  HMMA.16816.F32 R8, R48, R54, R8 ;  /* 0x000000363008723c */ /* 0x000fe20000001808 */
[----:B------:R-:W-:Y:S05]  /*4100*/  LDSM.16.M88.4 R48, [R227+0x2000] ;  /* 0x00200000e330783b */ /* 0x000fea0000000200 */
[----:B------:R-:W1:Y:S10]  /*4110*/  LDSM.16.M88.4 R52, [R232+0x11000] ;  /* 0x01100000e834783b */ /* 0x000e740000000200 */
[C---:B------:R-:W-:Y:S08]  /*4120*/  HMMA.16816.F32 R4, R56.reuse, R60, R4 ;  /* 0x0000003c3804723c */ /* 0x040ff00000001804 */
[----:B------:R-:W-:Y:S01]  /*4130*/  HMMA.16816.F32 R8, R56, R62, R8 ;  /* 0x0000003e3808723c */ /* 0x000fe20000001808 */
[----:B------:R-:W-:Y:S05]  /*4140*/  LDSM.16.M88.4 R56, [R2+0x4000] ;  /* 0x004000000238783b */ /* 0x000fea0000000200 */
[----:B------:R-:W3:Y:S10]  /*4150*/  LDSM.16.M88.4 R60, [R229+0x12000] ;  /* 0x01200000e53c783b */ /* 0x000ef40000000200 */
[C---:B-1----:R-:W-:Y:S08]  /*4160*/  HMMA.16816.F32 R4, R44.reuse, R64, R4 ;  /* 0x000000402c04723c */ /* 0x042ff00000001804 */
[----:B------:R-:W-:Y:S01]  /*4170*/  HMMA.16816.F32 R8, R44, R66, R8 ;  /* 0x000000422c08723c */ /* 0x000fe20000001808 */
[----:B------:R-:W-:Y:S05]  /*4180*/  LDSM.16.M88.4 R44, [R3+0x4000] ;  /* 0x00400000032c783b */ /* 0x000fea0000000200 */
[----:B------:R-:W1:Y:S10]  /*4190*/  LDSM.16.M88.4 R64, [R230+0x12000] ;  /* 0x01200000e640783b */ /* 0x000e740000000200 */
[C---:B------:R-:W-:Y:S08]  /*41a0*/  HMMA.16816.F32 R4, R48.reuse, R52, R4 ;  /* 0x000000343004723c */ /* 0x040ff00000001804 */
[----:B------:R-:W-:Y:S01]  /*41b0*/  HMMA.16816.F32 R8, R48, R54, R8 ;  /* 0x000000363008723c */ /* 0x000fe20000001808 */
[----:B------:R-:W-:Y:S05]  /*41c0*/  LDSM.16.M88.4 R48, [R228+0x4000] ;  /* 0x00400000e430783b */ /* 0x000fea0000000200 */
[----:B------:R-:W2:Y:S10]  /*41d0*/  LDSM.16.M88.4 R52, [R231+0x12000] ;  /* 0x01200000e734783b */ /* 0x000eb40000000200 */
[C---:B---3--:R-:W-:Y:S08]  /*41e0*/  HMMA.16816.F32 R4, R56.reuse, R60, R4 ;  /* 0x0000003c3804723c */ /* 0x048ff00000001804 */
[----:B------:R-:W-:Y:S01]  /*41f0*/  HMMA.16816.F32 R8, R56, R62, R8 ;  /* 0x0000003e3808723c */ /* 0x000fe20000001808 */
[----:B------:R-:W-:Y:S05]  /*4200*/  LDSM.16.M88.4 R56, [R227+0x4000] ;  /* 0x00400000e338783b */ /* 0x000fea0000000200 */
[----:B------:R-:W3:Y:S10]  /*4210*/  LDSM.16.M88.4 R60, [R232+0x12000] ;  /* 0x01200000e83c783b */ /* 0x000ef40000000200 */
[C---:B-1----:R-:W-:Y:S08]  /*4220*/  HMMA.16816.F32 R4, R44.reuse, R64, R4 ;  /* 0x000000402c04723c */ /* 0x042ff00000001804 */
[----:B------:R-:W-:Y:S01]  /*4230*/  HMMA.16816.F32 R8, R44, R66, R8 ;  /* 0x000000422c08723c */ /* 0x000fe20000001808 */
[----:B------:R-:W-:Y:S05]  /*4240*/  LDSM.16.M88.4 R44, [R2+0x6000] ;  /* 0x00600000022c783b */ /* 0x000fea0000000200 */
[----:B------:R-:W1:Y:S10]  /*4250*/  LDSM.16.M88.4 R64, [R229+0x13000] ;  /* 0x01300000e540783b */ /* 0x000e740000000200 */
[C---:B--2---:R-:W-:Y:S08]  /*4260*/  HMMA.16816.F32 R4, R48.reuse, R52, R4 ;  /* 0x000000343004723c */ /* 0x044ff00000001804 */
        /* <DEDUP_REMOVED lines=11> */
[C---:B--2---:R-:W-:Y:S01]  /*4320*/  HMMA.16816.F32 R4, R48.reuse, R52, R4 ;  /* 0x000000343004723c */ /* 0x044fe20000001804 */
[----:B------:R-:W2:Y:S07]  /*4330*/  LDL R52, [R1] ;  /* 0x0000000001347983 */ /* 0x000eae0000100800 */
[----:B------:R-:W-:Y:S11]  /*4340*/  HMMA.16816.F32 R8, R48, R54, R8 ;  /* 0x000000363008723c */ /* 0x000ff60000001808 */
[----:B------:R-:W-:Y:S05]  /*4350*/  @!UPT UIADD3 URZ, URZ, URZ, URZ ;  /* 0x0000003f3f3ff290 */ /* 0x000fea000fffe03f */
[C---:B---3--:R-:W-:Y:S08]  /*4360*/  HMMA.16816.F32 R4, R56.reuse, R60, R4 ;  /* 0x0000003c3804723c */ /* 0x048ff00000001804 */
        /* <DEDUP_REMOVED lines=13> */
[----:B------:R3:W-:Y:S01]  /*4440*/  MUFU.TANH R55, R9 ;  /* 0x0000000900377308 */ /* 0x0007e20000002400 */
[----:B------:R-:W-:Y:S09]  /*4450*/  FMUL.FTZ R11, R11, c[0x0][0x2ec] ;  /* 0x0000bb000b0b7a20 */ /* 0x000ff20000410000 */
[----:B------:R-:W4:Y:S01]  /*4460*/  MUFU.TANH R62, R4 ;  /* 0x00000004003e7308 */ /* 0x000f220000002400 */
[----:B-1----:R-:W-:Y:S09]  /*4470*/  @!P0 IADD3 R6, R68, UR12, RZ ;  /* 0x0000000c44068c10 */ /* 0x002ff2000fffe0ff */
[----:B------:R1:W1:Y:S01]  /*4480*/  MUFU.TANH R57, R5 ;  /* 0x0000000500397308 */ /* 0x0002620000002400 */
[C---:B---3--:R-:W-:Y:S02]  /*4490*/  @!P0 IMNMX R9, R6.reuse, UR17, PT ;  /* 0x0000001106098c17 */ /* 0x048fe4000b800200 */
[----:B------:R-:W-:Y:S02]  /*44a0*/  @!P0 IADD3 R6, R6, 0x8, RZ ;  /* 0x0000000806068810 */ /* 0x000fe40007ffe0ff */
[-C--:B------:R-:W-:Y:S05]  /*44b0*/  @!P0 ISETP.GE.AND P2, PT, R240, R9.reuse, PT ;  /* 0x00000009f000820c */ /* 0x080fea0003f46270 */
[----:B------:R3:W-:Y:S01]  /*44c0*/  MUFU.TANH R61, R10 ;  /* 0x0000000a003d7308 */ /* 0x0007e20000002400 */
[----:B------:R-:W-:Y:S01]  /*44d0*/  @!P0 IMNMX R6, R6, UR17, PT ;  /* 0x0000001106068c17 */ /* 0x000fe2000b800200 */
[----:B----4-:R-:W-:Y:S05]  /*44e0*/  FFMA.FTZ R4, R249, UR6, R62 ;  /* 0x00000006f9047c23 */ /* 0x010fea000801003e */
[----:B------:R-:W-:Y:S03]  /*44f0*/  @!P0 FSEL R4, R4, -INF , !P2 ;  /* 0xff80000004048808 */ /* 0x000fe60005000000 */
[----:B------:R4:W4:Y:S01]  /*4500*/  MUFU.TANH R63, R7 ;  /* 0x00000007003f7308 */ /* 0x0009220000002400 */
[-C--:B------:R-:W-:Y:S01]  /*4510*/  @!P0 ISETP.GE.AND P2, PT, R240, R6.reuse, PT ;  /* 0x00000006f000820c */ /* 0x080fe20003f46270 */
[----:B-1----:R-:W-:Y:S05]  /*4520*/  FMUL.FTZ R5, R246, 1.4426950216293334961 ;  /* 0x3fb8aa3bf6057820 */ /* 0x002fea0000410000 */
[----:B------:R-:W-:Y:S03]  /*4530*/  FSEL R5, R5, RZ, P1 ;  /* 0x000000ff05057208 */ /* 0x000fe60000800000 */
[----:B------:R1:W1:Y:S02]  /*4540*/  MUFU.TANH R56, R8 ;  /* 0x0000000800387308 */ /* 0x0002640000002400 */
[----:B------:R-:W-:Y:S01]  /*4550*/  FFMA.FTZ R4, R4, c[0x0][0x23c], -R5 ;  /* 0x00008f0004047a23 */ /* 0x000fe20000010805 */
[----:B---3--:R-:W-:Y:S04]  /*4560*/  @!P0 IADD3 R10, R240, 0x1, RZ ;  /* 0x00000001f00a8810 */ /* 0x008fe80007ffe0ff */
[-C--:B------:R-:W-:Y:S03]  /*4570*/  @!P0 ISETP.GE.AND P1, PT, R10, R9.reuse, PT ;  /* 0x000000090a00820c */ /* 0x080fe60003f26270 */
[----:B------:R3:W-:Y:S01]  /*4580*/  MUFU.EX2 R67, R4 ;  /* 0x0000000400437308 */ /* 0x0007e20000000800 */
[----:B----4-:R-:W-:Y:S05]  /*4590*/  FFMA.FTZ R7, R250, UR6, R57 ;  /* 0x00000006fa077c23 */ /* 0x010fea0008010039 */
[----:B------:R-:W-:Y:S04]  /*45a0*/  @!P0 FSEL R7, R7, -INF , !P1 ;  /* 0xff80000007078808 */ /* 0x000fe80004800000 */
[----:B------:R4:W-:Y:S01]  /*45b0*/  MUFU.TANH R60, R11 ;  /* 0x0000000b003c7308 */ /* 0x0009e20000002400 */
[----:B------:R-:W-:Y:S01]  /*45c0*/  FSETP.NEU.FTZ.AND P1, PT, R247, -INF , PT ;  /* 0xff800000f700780b */ /* 0x000fe20003f3d000 */
[----:B-1----:R-:W-:Y:S02]  /*45d0*/  FFMA.FTZ R8, R249, UR6, R65 ;  /* 0x00000006f9087c23 */ /* 0x002fe40008010041 */
[----:B------:R-:W-:Y:S03]  /*45e0*/  FFMA.FTZ R7, R7, c[0x0][0x23c], -R5 ;  /* 0x00008f0007077a23 */ /* 0x000fe60000010805 */
[----:B------:R-:W-:Y:S03]  /*45f0*/  @!P0 FSEL R8, R8, -INF , !P2 ;  /* 0xff80000008088808 */ /* 0x000fe60005000000 */
[----:B------:R1:W-:Y:S01]  /*4600*/  MUFU.EX2 R64, R7 ;  /* 0x0000000700407308 */ /* 0x0003e20000000800 */
[----:B---3--:R-:W-:Y:S05]  /*4610*/  FMUL.FTZ R4, R247, 1.4426950216293334961 ;  /* 0x3fb8aa3bf7047820 */ /* 0x008fea0000410000 */
[----:B------:R-:W-:Y:S02]  /*4620*/  FSEL R4, R4, RZ, P1 ;  /* 0x000000ff04047208 */ /* 0x000fe40000800000 */
[-C--:B------:R-:W-:Y:S02]  /*4630*/  @!P0 ISETP.GE.AND P1, PT, R10, R6.reuse, PT ;  /* 0x000000060a00820c */ /* 0x080fe40003f26270 */
[----:B------:R-:W-:Y:S01]  /*4640*/  @!P0 IADD3 R10, R240, 0x8, RZ ;  /* 0x00000008f00a8810 */ /* 0x000fe20007ffe0ff */
[--C-:B------:R-:W-:Y:S01]  /*4650*/  FFMA.FTZ R8, R8, c[0x0][0x23c], -R4.reuse ;  /* 0x00008f0008087a23 */ /* 0x100fe20000010804 */
[----:B----4-:R-:W-:Y:S02]  /*4660*/  @!P0 IADD3 R11, R240, 0x9, RZ ;  /* 0x00000009f00b8810 */ /* 0x010fe40007ffe0ff */
[-C--:B------:R-:W-:Y:S01]  /*4670*/  @!P0 ISETP.GE.AND P2, PT, R10, R9.reuse, PT ;  /* 0x000000090a00820c */ /* 0x080fe20003f46270 */
[----:B------:R3:W-:Y:S01]  /*4680*/  MUFU.EX2 R70, R8 ;  /* 0x0000000800467308 */ /* 0x0007e20000000800 */
[----:B-1----:R-:W-:Y:S05]  /*4690*/  FFMA.FTZ R7, R250, UR6, R63 ;  /* 0x00000006fa077c23 */ /* 0x002fea000801003f */
[----:B------:R-:W-:Y:S02]  /*46a0*/  @!P0 FSEL R7, R7, -INF , !P1 ;  /* 0xff80000007078808 */ /* 0x000fe40004800000 */
[----:B------:R-:W-:Y:S03]  /*46b0*/  @!P0 ISETP.GE.AND P1, PT, R11, R9, PT ;  /* 0x000000090b00820c */ /* 0x000fe60003f26270 */
[----:B------:R-:W-:Y:S02]  /*46c0*/  FFMA.FTZ R44, R7, c[0x0][0x23c], -R4 ;  /* 0x00008f00072c7a23 */ /* 0x000fe40000010804 */
[----:B------:R-:W-:Y:S02]  /*46d0*/  FFMA.FTZ R7, R252, UR6, R55 ;  /* 0x00000006fc077c23 */ /* 0x000fe40008010037 */
[----:B------:R-:W1:Y:S03]  /*46e0*/  MUFU.EX2 R69, R44 ;  /* 0x0000002c00457308 */ /* 0x000e660000000800 */
[----:B------:R-:W-:Y:S01]  /*46f0*/  @!P0 FSEL R7, R7, -INF , !P1 ;  /* 0xff80000007078808 */ /* 0x000fe20004800000 */
[----:B---3--:R-:W-:Y:S01]  /*4700*/  FFMA.FTZ R8, R251, UR6, R56 ;  /* 0x00000006fb087c23 */ /* 0x008fe20008010038 */
[-C--:B------:R-:W-:Y:S04]  /*4710*/  @!P0 ISETP.GE.AND P1, PT, R10, R6.reuse, PT ;  /* 0x000000060a00820c */ /* 0x080fe80003f26270 */
[----:B------:R-:W-:Y:S02]  /*4720*/  @!P0 FSEL R8, R8, -INF , !P2 ;  /* 0xff80000008088808 */ /* 0x000fe40005000000 */
[----:B------:R-:W-:Y:S03]  /*4730*/  PLOP3.LUT P2, PT, PT, PT, UP0, 0x80, 0x0 ;  /* 0x000000000000781c */ /* 0x000fe60003f4f008 */
[--C-:B------:R-:W-:Y:S02]  /*4740*/  FFMA.FTZ R8, R8, c[0x0][0x23c], -R5.reuse ;  /* 0x00008f0008087a23 */ /* 0x100fe40000010805 */
[----:B------:R-:W-:Y:S02]  /*4750*/  FFMA.FTZ R5, R7, c[0x0][0x23c], -R5 ;  /* 0x00008f0007057a23 */ /* 0x000fe40000010805 */
[----:B------:R-:W-:Y:S01]  /*4760*/  FFMA.FTZ R7, R251, UR6, R61 ;  /* 0x00000006fb077c23 */ /* 0x000fe2000801003d */
[----:B------:R-:W-:Y:S04]  /*4770*/  MUFU.EX2 R59, R8 ;  /* 0x00000008003b7308 */ /* 0x000fe80000000800 */
[----:B------:R-:W-:Y:S02]  /*4780*/  @!P0 FSEL R7, R7, -INF , !P1 ;  /* 0xff80000007078808 */ /* 0x000fe40004800000 */
[----:B------:R-:W-:Y:S02]  /*4790*/  @!P0 ISETP.GE.AND P1, PT, R11, R6, PT ;  /* 0x000000060b00820c */ /* 0x000fe40003f26270 */
[----:B-1----:R-:W-:Y:S01]  /*47a0*/  F2FP.PACK_AB R6, R69, R70 ;  /* 0x000000464506723e */ /* 0x002fe200000000ff */
[----:B------:R-:W-:Y:S01]  /*47b0*/  FFMA.FTZ R7, R7, c[0x0][0x23c], -R4 ;  /* 0x00008f0007077a23 */ /* 0x000fe20000010804 */
[----:B------:R1:W3:Y:S10]  /*47c0*/  MUFU.EX2 R58, R5 ;  /* 0x00000005003a7308 */ /* 0x0002f40000000800 */
[----:B------:R4:W-:Y:S01]  /*47d0*/  MUFU.EX2 R68, R7 ;  /* 0x0000000700447308 */ /* 0x0009e20000000800 */
[----:B-1----:R-:W-:Y:S05]  /*47e0*/  FFMA.FTZ R5, R252, UR6, R60 ;  /* 0x00000006fc057c23 */ /* 0x002fea000801003c */
[----:B------:R-:W-:Y:S05]  /*47f0*/  @!P0 FSEL R5, R5, -INF , !P1 ;  /* 0xff80000005058808 */ /* 0x000fea0004800000 */
[----:B------:R-:W-:Y:S01]  /*4800*/  FFMA.FTZ R4, R5, c[0x0][0x23c], -R4 ;  /* 0x00008f0005047a23 */ /* 0x000fe20000010804 */
[----:B----4-:R-:W-:Y:S02]  /*4810*/  F2FP.PACK_AB R7, R64, R67 ;  /* 0x000000434007723e */ /* 0x010fe400000000ff */
[----:B---3--:R-:W-:Y:S01]  /*4820*/  F2FP.PACK_AB R5, R58, R59 ;  /* 0x0000003b3a05723e */ /* 0x008fe200000000ff */
[----:B------:R-:W1:Y:S02]  /*4830*/  MUFU.EX2 R66, R4 ;  /* 0x0000000400427308 */ /* 0x000e640000000800 */
[----:B------:R-:W-:Y:S05]  /*4840*/  STS [R74+0x15000], R7 ;  /* 0x015000074a007388 */ /* 0x000fea0000000800 */
[----:B------:R-:W-:Y:S05]  /*4850*/  STS [R73+0x15000], R6 ;  /* 0x0150000649007388 */ /* 0x000fea0000000800 */
[----:B------:R-:W-:Y:S01]  /*4860*/  STS [R72+0x15000], R5 ;  /* 0x0150000548007388 */ /* 0x000fe20000000800 */
[----:B-1----:R-:W-:Y:S05]  /*4870*/  F2FP.PACK_AB R4, R66, R68 ;  /* 0x000000444204723e */ /* 0x002fea00000000ff */
[----:B------:R-:W-:Y:S01]  /*4880*/  STS [R71+0x15000], R4 ;  /* 0x0150000447007388 */ /* 0x000fe20000000800 */
[----:B--2---:R-:W-:Y:S04]  /*4890*/  IADD3 R52, P0, R52, UR11, RZ ;  /* 0x0000000b34347c10 */ /* 0x004fe8000ff1e0ff */
[----:B------:R-:W1:Y:S01]  /*48a0*/  LDSM.16.M88.4 R8, [R2+0x8000] ;  /* 0x008000000208783b */ /* 0x000e620000000200 */
[----:B------:R-:W-:Y:S04]  /*48b0*/  IADD3.X R53, R248, UR10, RZ, P0, !PT ;  /* 0x0000000af8357c10 */ /* 0x000fe800087fe4ff */
[----:B------:R-:W2:Y:S05]  /*48c0*/  LDSM.16.M88.4 R44, [R3+0x8000] ;  /* 0x00800000032c783b */ /* 0x000eaa0000000200 */
[----:B------:R3:W4:Y:S05]  /*48d0*/  LDG.E R54, [R52.64] ;  /* 0x0000000434367981 */ /* 0x00072a000c1e1900 */
[----:B------:R-:W2:Y:S05]  /*48e0*/  LDSM.16.M88.4 R48, [R228+0x8000] ;  /* 0x00800000e430783b */ /* 0x000eaa0000000200 */
[----:B---3--:R-:W3:Y:S01]  /*48f0*/  LDG.E R52, [R52.64+0x20] ;  /* 0x0000200434347981 */ /* 0x008ee2000c1e1900 */
[C---:B-1----:R-:W-:Y:S08]  /*4900*/  HMMA.16816.F32 R4, R8.reuse, R132, RZ ;  /* 0x000000840804723c */ /* 0x042ff000000018ff */
[----:B------:R-:W-:Y:S11]  /*4910*/  HMMA.16816.F32 R8, R8, R134, RZ ;  /* 0x000000860808723c */ /* 0x000ff600000018ff */
[----:B------:R-:W-:Y:S05]  /*4920*/  @!UPT UIADD3 URZ, URZ, URZ, URZ ;  /* 0x0000003f3f3ff290 */ /* 0x000fea000fffe03f */
[C---:B--2---:R-:W-:Y:S08]  /*4930*/  HMMA.16816.F32 R4, R44.reuse, R136, R4 ;  /* 0x000000882c04723c */ /* 0x044ff00000001804 */
[----:B------:R-:W-:Y:S01]  /*4940*/  HMMA.16816.F32 R8, R44, R138, R8 ;  /* 0x0000008a2c08723c */ /* 0x000fe20000001808 */
[----:B------:R-:W1:Y:S11]  /*4950*/  LDSM.16.M88.4 R44, [R227+0x8000] ;  /* 0x00800000e32c783b */ /* 0x000e760000000200 */
[----:B------:R-:W-:Y:S04]  /*4960*/  @!UPT UIADD3 URZ, URZ, URZ, URZ ;  /* 0x0000003f3f3ff290 */ /* 0x000fe8000fffe03f */
[C---:B------:R-:W-:Y:S08]  /*4970*/  HMMA.16816.F32 R4, R48.reuse, R140, R4 ;  /* 0x0000008c3004723c */ /* 0x040ff00000001804 */
[----:B------:R-:W-:Y:S01]  /*4980*/  HMMA.16816.F32 R8, R48, R142, R8 ;  /* 0x0000008e3008723c */ /* 0x000fe20000001808 */
[----:B------:R-:W2:Y:S11]  /*4990*/  LDSM.16.M88.4 R48, [R2+0xa000] ;  /* 0x00a000000230783b */ /* 0x000eb60000000200 */
[----:B------:R-:W-:Y:S04]  /*49a0*/  @!UPT UIADD3 URZ, URZ, URZ, URZ ;  /* 0x0000003f3f3ff290 */ /* 0x000fe8000fffe03f */
[C---:B-1----:R-:W-:Y:S08]  /*49b0*/  HMMA.16816.F32 R4, R44.reuse, R144, R4 ;  /* 0x000000902c04723c */ /* 0x042ff00000001804 */
[----:B------:R-:W-:Y:S01]  /*49c0*/  HMMA.16816.F32 R8, R44, R146, R8 ;  /* 0x000000922c08723c */ /* 0x000fe20000001808 */
[----:B------:R-:W1:Y:S11]  /*49d0*/  LDSM.16.M88.4 R44, [R3+0xa000] ;  /* 0x00a00000032c783b */ /* 0x000e760000000200 */
[----:B------:R-:W-:Y:S04]  /*49e0*/  @!UPT UIADD3 URZ, URZ, URZ, URZ ;  /* 0x0000003f3f3ff290 */ /* 0x000fe8000fffe03f */
[C---:B--2---:R-:W-:Y:S08]  /*49f0*/  HMMA.16816.F32 R4, R48.reuse, R148, R4 ;  /* 0x000000943004723c */ /* 0x044ff00000001804 */
        /* <DEDUP_REMOVED lines=48> */
[C---:B----4-:R-:W-:Y:S02]  /*4d00*/  FADD.FTZ R44, -R54.reuse, R5 ;  /* 0x00000005362c7221 */ /* 0x050fe40000010100 */
[C---:B------:R-:W-:Y:S04]  /*4d10*/  FADD.FTZ R4, -R54.reuse, R4 ;  /* 0x0000000436047221 */ /* 0x040fe80000010100 */
[----:B------:R-:W-:Y:S02]  /*4d20*/  FMUL.FTZ R4, R67, R4 ;  /* 0x0000000443047220 */ /* 0x000fe40000410000 */
[C---:B------:R-:W-:Y:S02]  /*4d30*/  FADD.FTZ R5, -R54.reuse, R8 ;  /* 0x0000000836057221 */ /* 0x040fe40000010100 */
[----:B------:R-:W-:Y:S02]  /*4d40*/  FADD.FTZ R47, -R54, R9 ;  /* 0x00000009362f7221 */ /* 0x000fe40000010100 */
[----:B------:R-:W-:Y:S02]  /*4d50*/  FMUL.FTZ R8, R64, R44 ;  /* 0x0000002c40087220 */ /* 0x000fe40000410000 */
[----:B------:R-:W-:Y:S02]  /*4d60*/  FMUL.FTZ R9, R59, R5 ;  /* 0x000000053b097220 */ /* 0x000fe40000410000 */
[----:B------:R-:W-:Y:S02]  /*4d70*/  FFMA.FTZ R44, -R62, R62, 1 ;  /* 0x3f8000003e2c7423 */ /* 0x000fe4000001013e */
[----:B------:R-:W-:Y:S02]  /*4d80*/  FFMA.FTZ R5, -R57, R57, 1 ;  /* 0x3f80000039057423 */ /* 0x000fe40000010139 */
[----:B------:R-:W-:Y:S02]  /*4d90*/  FMUL.FTZ R44, R44, c[0x0][0x2ec] ;  /* 0x0000bb002c2c7a20 */ /* 0x000fe40000410000 */
[----:B------:R-:W-:Y:S02]  /*4da0*/  FMUL.FTZ R5, R5, c[0x0][0x2ec] ;  /* 0x0000bb0005057a20 */ /* 0x000fe40000410000 */
[----:B------:R-:W-:Y:S02]  /*4db0*/  FMUL.FTZ R47, R58, R47 ;  /* 0x0000002f3a2f7220 */ /* 0x000fe40000410000 */
[----:B------:R-:W-:Y:S02]  /*4dc0*/  FMUL.FTZ R44, R44, R4 ;  /* 0x000000042c2c7220 */ /* 0x000fe40000410000 */
[C---:B---3--:R-:W-:Y:S02]  /*4dd0*/  FADD.FTZ R4, -R52.reuse, R10 ;  /* 0x0000000a34047221 */ /* 0x048fe40000010100 */
[----:B------:R-:W-:Y:S02]  /*4de0*/  FMUL.FTZ R5, R5, R8 ;  /* 0x0000000805057220 */ /* 0x000fe40000410000 */
[C---:B------:R-:W-:Y:S02]  /*4df0*/  FADD.FTZ R8, -R52.reuse, R6 ;  /* 0x0000000634087221 */ /* 0x040fe40000010100 */
[C---:B------:R-:W-:Y:S02]  /*4e00*/  FADD.FTZ R6, -R52.reuse, R7 ;  /* 0x0000000734067221 */ /* 0x040fe40000010100 */
[----:B------:R-:W-:Y:S02]  /*4e10*/  FMUL.FTZ R45, R45, R47 ;  /* 0x0000002f2d2d7220 */ /* 0x000fe40000410000 */
[----:B------:R-:W-:Y:S02]  /*4e20*/  FADD.FTZ R47, -R52, R11 ;  /* 0x0000000b342f7221 */ /* 0x000fe40000010100 */
[----:B------:R-:W-:Y:S02]  /*4e30*/  FMUL.FTZ R10, R69, R6 ;  /* 0x00000006450a7220 */ /* 0x000fe40000410000 */
[----:B------:R-:W-:Y:S02]  /*4e40*/  FMUL.FTZ R11, R68, R4 ;  /* 0x00000004440b7220 */ /* 0x000fe40000410000 */
[----:B------:R-:W-:Y:S02]  /*4e50*/  FFMA.FTZ R4, -R65, R65, 1 ;  /* 0x3f80000041047423 */ /* 0x000fe40000010141 */
[----:B------:R-:W-:Y:S02]  /*4e60*/  FFMA.FTZ R6, -R63, R63, 1 ;  /* 0x3f8000003f067423 */ /* 0x000fe4000001013f */
[----:B------:R-:W-:Y:S02]  /*4e70*/  FMUL.FTZ R7, R70, R8 ;  /* 0x0000000846077220 */ /* 0x000fe40000410000 */
[----:B------:R-:W-:Y:S02]  /*4e80*/  FMUL.FTZ R6, R6, c[0x0][0x2ec] ;  /* 0x0000bb0006067a20 */ /* 0x000fe40000410000 */
[----:B------:R-:W-:Y:S02]  /*4e90*/  FMUL.FTZ R4, R4, c[0x0][0x2ec] ;  /* 0x0000bb0004047a20 */ /* 0x000fe40000410000 */
[----:B------:R-:W-:Y:S02]  /*4ea0*/  FMUL.FTZ R6, R6, R10 ;  /* 0x0000000a06067220 */ /* 0x000fe40000410000 */
[----:B------:R-:W-:Y:S01]  /*4eb0*/  FMUL.FTZ R4, R4, R7 ;  /* 0x0000000704047220 */ /* 0x000fe20000410000 */
[----:B------:R-:W-:Y:S01]  /*4ec0*/  F2FP.PACK_AB R7, R5, R44 ;  /* 0x0000002c0507723e */ /* 0x000fe200000000ff */
[----:B------:R-:W-:Y:S02]  /*4ed0*/  FMUL.FTZ R46, R46, R9 ;  /* 0x000000092e2e7220 */ /* 0x000fe40000410000 */
[----:B------:R-:W-:Y:S01]  /*4ee0*/  FFMA.FTZ R9, -R61, R61, 1 ;  /* 0x3f8000003d097423 */ /* 0x000fe2000001013d */
[----:B------:R-:W-:Y:S01]  /*4ef0*/  F2FP.PACK_AB R6, R6, R4 ;  /* 0x000000040606723e */ /* 0x000fe200000000ff */
[----:B------:R-:W-:Y:S01]  /*4f00*/  FFMA.FTZ R8, -R60, R60, 1 ;  /* 0x3f8000003c087423 */ /* 0x000fe2000001013c */
[----:B------:R-:W-:Y:S01]  /*4f10*/  STS [R74+0x14000], R7 ;  /* 0x014000074a007388 */ /* 0x000fe20000000800 */
[----:B------:R-:W-:Y:S01]  /*4f20*/  FMUL.FTZ R47, R66, R47 ;  /* 0x0000002f422f7220 */ /* 0x000fe20000410000 */
[----:B------:R-:W-:Y:S01]  /*4f30*/  F2FP.PACK_AB R5, R45, R46 ;  /* 0x0000002e2d05723e */ /* 0x000fe200000000ff */
[----:B------:R-:W-:Y:S02]  /*4f40*/  FMUL.FTZ R9, R9, c[0x0][0x2ec] ;  /* 0x0000bb0009097a20 */ /* 0x000fe40000410000 */
[----:B------:R-:W-:Y:S01]  /*4f50*/  FMUL.FTZ R8, R8, c[0x0][0x2ec] ;  /* 0x0000bb0008087a20 */ /* 0x000fe20000410000 */
[----:B------:R-:W-:Y:S01]  /*4f60*/  STS [R73+0x14000], R6 ;  /* 0x0140000649007388 */ /* 0x000fe20000000800 */
[----:B------:R-:W-:Y:S02]  /*4f70*/  FMUL.FTZ R9, R9, R11 ;  /* 0x0000000b09097220 */ /* 0x000fe40000410000 */
[----:B------:R-:W-:Y:S02]  /*4f80*/  FMUL.FTZ R8, R8, R47 ;  /* 0x0000002f08087220 */ /* 0x000fe40000410000 */
[----:B------:R-:W-:Y:S03]  /*4f90*/  STS [R72+0x14000], R5 ;  /* 0x0140000548007388 */ /* 0x000fe60000000800 */
[----:B------:R-:W-:Y:S05]  /*4fa0*/  F2FP.PACK_AB R4, R8, R9 ;  /* 0x000000090804723e */ /* 0x000fea00000000ff */
[----:B------:R1:W-:Y:S05]  /*4fb0*/  STS [R71+0x14000], R4 ;  /* 0x0140000447007388 */ /* 0x0003ea0000000800 */
[----:B------:R-:W-:Y:S01]  /*4fc0*/  BAR.SYNC.DEFER_BLOCKING 0x0 ;  /* 0x0000000000007b1d */ /* 0x000fe20000010000 */
[----:B-1----:R-:W-:Y:S05]  /*4fd0*/  MOV R71, c[0x0][0x22c] ;  /* 0x00008b0000477a02 */ /* 0x002fea0000000f00 */
[----:B------:R-:W-:Y:S01]  /*4fe0*/  LDSM.16.MT88.4 R4, [R226+0x15000] ;  /* 0x01500000e204783b */ /* 0x000fe20000004200 */
[----:B------:R-:W-:Y:S04]  /*4ff0*/  IMAD R71, R71, c[0x0][0x1c0], RZ ;  /* 0x0000700047477a24 */ /* 0x000fe800078e02ff */
[----:B------:R-:W1:Y:S01]  /*5000*/  LDSM.16.MT88.4 R8, [R0+0x8000] ;  /* 0x008000000008783b */ /* 0x000e620000004200 */
[----:B------:R-:W-:Y:S04]  /*5010*/  LEA R68, -R71, RZ, 0x6 ;  /* 0x000000ff47447211 */ /* 0x000fe800078e31ff */
[----:B------:R-:W2:Y:S01]  /*5020*/  LDSM.16.MT88.4 R44, [R224+0x15000] ;  /* 0x01500000e02c783b */ /* 0x000ea20000004200 */
[C---:B------:R-:W-:Y:S04]  /*5030*/  LEA R238, P0, R68.reuse, R238, 0x2 ;  /* 0x000000ee44ee7211 */ /* 0x040fe800078010ff */
[----:B------:R-:W3:Y:S01]  /*5040*/  LDSM.16.MT88.4 R48, [R0+0xc000] ;  /* 0x00c000000030783b */ /* 0x000ee20000004200 */
[----:B------:R-:W-:Y:S04]  /*5050*/  LEA.HI.X.SX32 R239, R68, R239, 0x2, P0 ;  /* 0x000000ef44ef7211 */ /* 0x000fe800000f16ff */
        /* <DEDUP_REMOVED lines=107> */
.L_x_167:
        /* <DEDUP_REMOVED lines=379> */
.L_x_168:
        /* <DEDUP_REMOVED lines=123> */
.L_x_170:
        /* <DEDUP_REMOVED lines=18> */
.L_x_171:
        /* <DEDUP_REMOVED lines=50> */
.L_x_173:
[----:B------:R-:W-:Y:S05]  /*7ab0*/  BSYNC B0 ;  /* 0x0000000000007941 */ /* 0x000fea0003800000 */
.L_x_172:
        /* <DEDUP_REMOVED lines=27> */
.L_x_154:
[----:B------:R-:W-:Y:S05]  /*7c70*/  BSYNC B1 ;  /* 0x0000000000017941 */ /* 0x000fea0003800000 */
.L_x_144:
        /* <DEDUP_REMOVED lines=12> */
.L_x_174:
[----:B------:R-:W-:Y:S05]  /*7d40*/  EXIT ;  /* 0x000000000000794d */ /* 0x000fea0003800000 */
.L_x_176:
        /* <DEDUP_REMOVED lines=11> */
.L_x_1021:


//--------------------- .text._ZN5flash25flash_bwd_dot_do_o_kernelILb0E23Flash_bwd_kernel_traitsILi256ELi64ELi32ELi8ELi4ELi1ELi2ELb1ELb1EN7cutlass6half_tE19Flash_kernel_traitsILi256ELi64ELi32ELi8ES3_EEEEvNS_16Flash_bwd_paramsE --------------------------
	.section	.text._ZN5flash25flash_bwd_dot_do_o_kernelILb0E23Flash_bwd_kernel_traitsILi256ELi64ELi32ELi8ELi4ELi1ELi2ELb1ELb1EN7cutlass6half_tE19Flash_kernel_traitsILi256ELi64ELi32ELi8ES3_EEEEvNS_16Flash_bwd_paramsE,"ax",@progbits
	.sectioninfo	@"SHI_REGISTERS=78"
	.align	128
        .global         _ZN5flash25flash_bwd_dot_do_o_kernelILb0E23Flash_bwd_kernel_traitsILi256ELi64ELi32ELi8ELi4ELi1ELi2ELb1ELb1EN7cutlass6half_tE19Flash_kernel_traitsILi256ELi64ELi32ELi8ES3_EEEEvNS_16Flash_bwd_paramsE
        .type           _ZN5flash25flash_bwd_dot_do_o_kernelILb0E23Flash_bwd_kernel_traitsILi256ELi64ELi32ELi8ELi4ELi1ELi2ELb1ELb1EN7cutlass6half_tE19Flash_kernel_traitsILi256ELi64ELi32ELi8ES3_EEEEvNS_16Flash_bwd_paramsE,@function
        .size           _ZN5flash25flash_bwd_dot_do_o_kernelILb0E23Flash_bwd_kernel_traitsILi256ELi64ELi32ELi8ELi4ELi1ELi2ELb1ELb1EN7cutlass6half_tE19Flash_kernel_traitsILi256ELi64ELi32ELi8ES3_EEEEvNS_16Flash_bwd_paramsE,(.L_x_1022 - _ZN5flash25flash_bwd_dot_do_o_kernelILb0E23Flash_bwd_kernel_traitsILi256ELi64ELi32ELi8ELi4ELi1ELi2ELb1ELb1EN7cutlass6half_tE19Flash_kernel_traitsILi256ELi64ELi32ELi8ES3_EEEEvNS_16Flash_bwd_paramsE)
        .other          _ZN5flash25flash_bwd_dot_do_o_kernelILb0E23Flash_bwd_kernel_traitsILi256ELi64ELi32ELi8ELi4ELi1ELi2ELb1ELb1EN7cutlass6half_tE19Flash_kernel_traitsILi256ELi64ELi32ELi8ES3_EEEEvNS_16Flash_bwd_paramsE,@"STO_CUDA_ENTRY STV_DEFAULT"
_ZN5flash25flash_bwd_dot_do_o_kernelILb0E23Flash_bwd_kernel_traitsILi256ELi64ELi32ELi8ELi4ELi1ELi2ELb1ELb1EN7cutlass6half_tE19Flash_kernel_traitsILi256ELi64ELi32ELi8ES3_EEEEvNS_16Flash_bwd_paramsE:
.text._ZN5flash25flash_bwd_dot_do_o_kernelILb0E23Flash_bwd_kernel_traitsILi256ELi64ELi32ELi8ELi4ELi1ELi2ELb1ELb1EN7cutlass6half_tE19Flash_kernel_traitsILi256ELi64ELi32ELi8ES3_EEEEvNS_16Flash_bwd_paramsE:
[----:B------:R-:W-:Y:S02]  /*0000*/  MOV R1, c[0x0][0x28] ;  /* 0x00000a0000017a02 */ /* 0x000fe40000000f00 */
[----:B------:R-:W0:Y:S01]  /*0010*/  S2R R6, SR_CTAID.Y ;  /* 0x0000000000067919 */ /* 0x000e220000002600 */
[----:B------:R-:W-:Y:S01]  /*0020*/  ISETP.NE.U32.AND P0, PT, RZ, c[0x0][0x240], PT ;  /* 0x00009000ff007a0c */ /* 0x000fe20003f05070 */
[----:B------:R-:W-:Y:S01]  /*0030*/  HFMA2.MMA R3, -RZ, RZ, 0, 2.384185791015625e-07 ;  /* 0x00000004ff037435 */ /* 0x000fe200000001ff */
[----:B------:R-:W-:Y:S01]  /*0040*/  MOV R9, 0xffffffff ;  /* 0xffffffff00097802 */ /* 0x000fe20000000f00 */
[----:B------:R-:W-:Y:S01]  /*0050*/  ULDC.64 UR4, c[0x0][0x118] ;  /* 0x0000460000047ab9 */ /* 0x000fe20000000a00 */
[----:B------:R-:W-:-:S07]  /*0060*/  ISETP.NE.AND.EX P0, PT, RZ, c[0x0][0x244], PT, P0 ;  /* 0x00009100ff007a0c */ /* 0x000fce0003f05300 */
[----:B0-----:R-:W-:-:S06]  /*0070*/  IMAD.WIDE R2, R6, R3, c[0x0][0x240] ;  /* 0x0000900006027625 */ /* 0x001fcc00078e0203 */
[----:B------:R-:W2:Y:S04]  /*0080*/  @P0 LDG.E R9, [R2.64] ;  /* 0x0000000402090981 */ /* 0x000ea8000c1e1900 */
[----:B------:R-:W2:Y:S04]  /*0090*/  @P0 LDG.E R0, [R2.64+0x4] ;  /* 0x0000040402000981 */ /* 0x000ea8000c1e1900 */
[----:B------:R-:W0:Y:S02]  /*00a0*/  S2R R7, SR_CTAID.X ;  /* 0x0000000000077919 */ /* 0x000e240000002500 */
[----:B0-----:R-:W-:-:S02]  /*00b0*/  SHF.L.U32 R7, R7, 0x6, RZ ;  /* 0x0000000607077819 */ /* 0x001fc400000006ff */
[----:B--2---:R-:W-:Y:S02]  /*00c0*/  @P0 IADD3 R0, R0, -R9, RZ ;  /* 0x8000000900000210 */ /* 0x004fe40007ffe0ff */
[----:B------:R-:W-:-:S04]  /*00d0*/  @!P0 MOV R0, c[0x0][0x214] ;  /* 0x0000850000008a02 */ /* 0x000fc80000000f00 */
[----:B------:R-:W-:-:S13]  /*00e0*/  ISETP.GT.AND P0, PT, R0, R7, PT ;  /* 0x000000070000720c */ /* 0x000fda0003f04270 */
[----:B------:R-:W-:Y:S05]  /*00f0*/  @!P0 EXIT ;  /* 0x000000000000894d */ /* 0x000fea0003800000 */
[C---:B------:R-:W-:Y:S01]  /*0100*/  ISETP.NE.AND P1, PT, R9.reuse, -0x1, PT ;  /* 0xffffffff0900780c */ /* 0x040fe20003f25270 */
[----:B------:R-:W0:Y:S01]  /*0110*/  S2R R11, SR_CTAID.Z ;  /* 0x00000000000b7919 */ /* 0x000e220000002700 */
[----:B------:R-:W-:Y:S02]  /*0120*/  ULDC.U8 UR6, c[0x0][0x328] ;  /* 0x0000ca0000067ab9 */ /* 0x000fe40000000000 */
[----:B------:R-:W-:Y:S01]  /*0130*/  ISETP.NE.AND P0, PT, RZ, UR6, PT ;  /* 0x00000006ff007c0c */ /* 0x000fe2000bf05270 */
[----:B------:R-:W1:Y:S08]  /*0140*/  S2R R10, SR_TID.X ;  /* 0x00000000000a7919 */ /* 0x000e700000002100 */
[----:B------:R-:W-:Y:S01]  /*0150*/  @P1 IMAD.WIDE.U32 R2, R9, c[0x0][0x370], RZ ;  /* 0x0000dc0009021a25 */ /* 0x000fe200078e00ff */
[----:B------:R-:W-:-:S02]  /*0160*/  @!P1 SHF.R.S32.HI R4, RZ, 0x1f, R6 ;  /* 0x0000001fff049819 */ /* 0x000fc40000011406 */
[----:B------:R-:W-:Y:S01]  /*0170*/  @!P1 SHF.R.S32.HI R19, RZ, 0x1f, R6 ;  /* 0x0000001fff139819 */ /* 0x000fe20000011406 */
[C---:B------:R-:W-:Y:S02]  /*0180*/  @P1 IMAD R15, R9.reuse, c[0x0][0x374], R3 ;  /* 0x0000dd00090f1a24 */ /* 0x040fe400078e0203 */
[----:B------:R-:W-:Y:S02]  /*0190*/  @P1 IMAD.MOV.U32 R37, RZ, RZ, R2 ;  /* 0x000000ffff251224 */ /* 0x000fe400078e0002 */
[----:B------:R-:W-:-:S04]  /*01a0*/  @P1 IMAD.WIDE.U32 R2, R9, c[0x0][0x1e8], RZ ;  /* 0x00007a0009021a25 */ /* 0x000fc800078e00ff */
[----:B------:R-:W-:Y:S01]  /*01b0*/  @!P1 IMAD R5, R4, c[0x0][0x368], RZ ;  /* 0x0000da0004059a24 */ /* 0x000fe200078e02ff */
[----:B------:R-:W-:Y:S01]  /*01c0*/  @P1 MOV R47, R2 ;  /* 0x00000002002f1202 */ /* 0x000fe20000000f00 */
[----:B------:R-:W-:Y:S02]  /*01d0*/  @!P1 IMAD R19, R19, c[0x0][0x1e0], RZ ;  /* 0x0000780013139a24 */ /* 0x000fe400078e02ff */
[----:B------:R-:W-:Y:S02]  /*01e0*/  @P1 IMAD R13, R9, c[0x0][0x1ec], R3 ;  /* 0x00007b00090d1a24 */ /* 0x000fe400078e0203 */
[C---:B------:R-:W-:Y:S02]  /*01f0*/  @!P1 IMAD R17, R6.reuse, c[0x0][0x36c], R5 ;  /* 0x0000db0006119a24 */ /* 0x040fe400078e0205 */
[----:B------:R-:W-:-:S04]  /*0200*/  @!P1 IMAD.WIDE.U32 R2, R6, c[0x0][0x368], RZ ;  /* 0x0000da0006029a25 */ /* 0x000fc800078e00ff */
[----:B------:R-:W-:Y:S01]  /*0210*/  @!P1 IMAD.WIDE.U32 R4, R6, c[0x0][0x1e0], RZ ;  /* 0x0000780006049a25 */ /* 0x000fe200078e00ff */
[----:B------:R-:W-:Y:S02]  /*0220*/  @!P1 MOV R37, R2 ;  /* 0x0000000200259202 */ /* 0x000fe40000000f00 */
[----:B------:R-:W-:Y:S01]  /*0230*/  @!P1 IADD3 R15, R3, R17, RZ ;  /* 0x00000011030f9210 */ /* 0x000fe20007ffe0ff */
[----:B------:R-:W-:Y:S01]  /*0240*/  @!P1 IMAD R19, R6, c[0x0][0x1e4], R19 ;  /* 0x0000790006139a24 */ /* 0x000fe200078e0213 */
[----:B------:R-:W-:-:S04]  /*0250*/  @!P1 MOV R47, R4 ;  /* 0x00000004002f9202 */ /* 0x000fc80000000f00 */
[----:B------:R-:W-:Y:S01]  /*0260*/  @!P1 IADD3 R13, R5, R19, RZ ;  /* 0x00000013050d9210 */ /* 0x000fe20007ffe0ff */
[----:B------:R-:W-:Y:S05]  /*0270*/  @!P0 BRA `(.L_x_177) ;  /* 0x0000007000008947 */ /* 0x000fea0003800000 */
[----:B01----:R-:W-:Y:S01]  /*0280*/  HFMA2.MMA R2, -RZ, RZ, 0, 7.62939453125e-06 ;  /* 0x00000080ff027435 */ /* 0x003fe200000001ff */
[----:B------:R-:W-:Y:S02]  /*0290*/  @!P1 IMAD R9, R6, c[0x0][0x224], RZ ;  /* 0x0000890006099a24 */ /* 0x000fe400078e02ff */
[----:B------:R-:W-:-:S03]  /*02a0*/  IMAD.MOV.U32 R5, RZ, RZ, c[0x0][0x210] ;  /* 0x00008400ff057624 */ /* 0x000fc600078e00ff */
[----:B------:R-:W-:-:S04]  /*02b0*/  LEA R3, R6, R9, 0x7 ;  /* 0x0000000906037211 */ /* 0x000fc800078e38ff */
[----:B------:R-:W-:-:S04]  /*02c0*/  IMAD R2, R2, R5, c[0x0][0x234] ;  /* 0x00008d0002027624 */ /* 0x000fc800078e0205 */
[----:B------:R-:W-:Y:S01]  /*02d0*/  IMAD R2, R2, R11, R3 ;  /* 0x0000000b02027224 */ /* 0x000fe200078e0203 */
[----:B------:R-:W-:Y:S05]  /*02e0*/  BRA `(.L_x_178) ;  /* 0x0000002000007947 */ /* 0x000fea0003800000 */
.L_x_177:
[----:B01----:R-:W-:-:S04]  /*02f0*/  IMAD R2, R6, c[0x0][0x1c0], R11 ;  /* 0x0000700006027a24 */ /* 0x003fc800078e020b */
[----:B------:R-:W-:-:S03]  /*0300*/  IMAD R2, R2, c[0x0][0x224], RZ ;  /* 0x0000890002027a24 */ /* 0x000fc600078e02ff */
.L_x_178:
[----:B------:R-:W-:Y:S01]  /*0310*/  SHF.R.S32.HI R3, RZ, 0x1f, R10 ;  /* 0x0000001fff037819 */ /* 0x000fe2000001140a */
[----:B------:R-:W-:Y:S01]  /*0320*/  BSSY B0, `(.L_x_179) ;  /* 0x000003d000007945 */ /* 0x000fe20003800000 */
[----:B------:R-:W-:Y:S01]  /*0330*/  IADD3 R9, R7, R2, RZ ;  /* 0x0000000207097210 */ /* 0x000fe20007ffe0ff */
[----:B------:R-:W-:Y:S01]  /*0340*/  CS2R R22, SRZ ;  /* 0x0000000000167805 */ /* 0x000fe2000001ff00 */
[-C--:B------:R-:W-:Y:S01]  /*0350*/  LEA.HI R8, R3, R10.reuse, RZ, 0x3 ;  /* 0x0000000a03087211 */ /* 0x080fe200078f18ff */
[----:B------:R-:W-:Y:S01]  /*0360*/  CS2R R34, SRZ ;  /* 0x0000000000227805 */ /* 0x000fe2000001ff00 */
[----:B------:R-:W-:Y:S01]  /*0370*/  SHF.R.S32.HI R6, RZ, 0x1f, R11 ;  /* 0x0000001fff067819 */ /* 0x000fe2000001140b */
[----:B------:R-:W-:Y:S01]  /*0380*/  CS2R R32, SRZ ;  /* 0x0000000000207805 */ /* 0x000fe2000001ff00 */
[----:B------:R-:W-:Y:S01]  /*0390*/  LOP3.LUT R3, R8, 0x1ffffff8, RZ, 0xc0, !PT ;  /* 0x1ffffff808037812 */ /* 0x000fe200078ec0ff */
[----:B------:R-:W-:Y:S01]  /*03a0*/  CS2R R30, SRZ ;  /* 0x00000000001e7805 */ /* 0x000fe2000001ff00 */
[----:B------:R-:W-:Y:S01]  /*03b0*/  SHF.R.S32.HI R8, RZ, 0x3, R8 ;  /* 0x00000003ff087819 */ /* 0x000fe20000011408 */
[----:B------:R-:W-:Y:S01]  /*03c0*/  CS2R R28, SRZ ;  /* 0x00000000001c7805 */ /* 0x000fe2000001ff00 */
[----:B------:R-:W-:Y:S01]  /*03d0*/  IADD3 R3, -R3, R10, RZ ;  /* 0x0000000a03037210 */ /* 0x000fe20007ffe1ff */
[----:B------:R-:W-:Y:S01]  /*03e0*/  CS2R R26, SRZ ;  /* 0x00000000001a7805 */ /* 0x000fe2000001ff00 */
[----:B------:R-:W-:Y:S01]  /*03f0*/  CS2R R24, SRZ ;  /* 0x0000000000187805 */ /* 0x000fe2000001ff00 */
[----:B------:R-:W-:-:S02]  /*0400*/  MOV R18, RZ ;  /* 0x000000ff00127202 */ /* 0x000fc40000000f00 */
[----:B------:R-:W-:Y:S02]  /*0410*/  SHF.L.U32 R48, R3, 0x3, RZ ;  /* 0x0000000303307819 */ /* 0x000fe400000006ff */
[----:B------:R-:W-:Y:S02]  /*0420*/  SHF.R.S32.HI R3, RZ, 0x1f, R7 ;  /* 0x0000001fff037819 */ /* 0x000fe40000011407 */
[----:B------:R-:W-:-:S03]  /*0430*/  SHF.R.S32.HI R49, RZ, 0x1f, R48 ;  /* 0x0000001fff317819 */ /* 0x000fc60000011430 */
[C---:B------:R-:W-:Y:S02]  /*0440*/  IMAD R12, R3.reuse, c[0x0][0x370], RZ ;  /* 0x0000dc00030c7a24 */ /* 0x040fe400078e02ff */
[----:B------:R-:W-:Y:S02]  /*0450*/  IMAD R14, R3, c[0x0][0x1e8], RZ ;  /* 0x00007a00030e7a24 */ /* 0x000fe400078e02ff */
[----:B------:R-:W-:-:S04]  /*0460*/  IMAD.WIDE.U32 R2, R7, c[0x0][0x370], R48 ;  /* 0x0000dc0007027a25 */ /* 0x000fc800078e0030 */
[----:B------:R-:W-:Y:S01]  /*0470*/  IMAD R12, R7, c[0x0][0x374], R12 ;  /* 0x0000dd00070c7a24 */ /* 0x000fe200078e020c */
[----:B------:R-:W-:Y:S01]  /*0480*/  IADD3 R36, P0, R37, R2, RZ ;  /* 0x0000000225247210 */ /* 0x000fe20007f1e0ff */
[----:B------:R-:W-:-:S03]  /*0490*/  IMAD.WIDE.U32 R4, R7, c[0x0][0x1e8], R48 ;  /* 0x00007a0007047a25 */ /* 0x000fc600078e0030 */
[----:B------:R-:W-:Y:S01]  /*04a0*/  IADD3.X R37, R15, R3, R12, P0, !PT ;  /* 0x000000030f257210 */ /* 0x000fe200007fe40c */
[C---:B------:R-:W-:Y:S01]  /*04b0*/  IMAD R14, R7.reuse, c[0x0][0x1ec], R14 ;  /* 0x00007b00070e7a24 */ /* 0x040fe200078e020e */
[----:B------:R-:W-:Y:S01]  /*04c0*/  IADD3 R7, -R7, R0, RZ ;  /* 0x0000000007077210 */ /* 0x000fe20007ffe1ff */
[C---:B------:R-:W-:Y:S01]  /*04d0*/  IMAD R2, R6.reuse, c[0x0][0x378], RZ ;  /* 0x0000de0006027a24 */ /* 0x040fe200078e02ff */
[----:B------:R-:W-:Y:S01]  /*04e0*/  IADD3 R46, P1, R47, R4, RZ ;  /* 0x000000042f2e7210 */ /* 0x000fe20007f3e0ff */
[----:B------:R-:W-:Y:S01]  /*04f0*/  IMAD R6, R6, c[0x0][0x1f0], RZ ;  /* 0x00007c0006067a24 */ /* 0x000fe200078e02ff */
[C---:B------:R-:W-:Y:S01]  /*0500*/  ISETP.GE.AND P0, PT, R8.reuse, R7, PT ;  /* 0x000000070800720c */ /* 0x040fe20003f06270 */
[----:B------:R-:W-:Y:S01]  /*0510*/  IMAD R39, R11, c[0x0][0x37c], R2 ;  /* 0x0000df000b277a24 */ /* 0x000fe200078e0202 */
[----:B------:R-:W-:Y:S01]  /*0520*/  IADD3.X R47, R13, R5, R14, P1, !PT ;  /* 0x000000050d2f7210 */ /* 0x000fe20000ffe40e */
[C---:B------:R-:W-:Y:S01]  /*0530*/  IMAD.WIDE.U32 R36, R11.reuse, c[0x0][0x378], R36 ;  /* 0x0000de000b247a25 */ /* 0x040fe200078e0024 */
[----:B------:R-:W-:Y:S01]  /*0540*/  IADD3 R0, R8, 0x20, RZ ;  /* 0x0000002008007810 */ /* 0x000fe20007ffe0ff */
[----:B------:R-:W-:Y:S01]  /*0550*/  CS2R R14, SRZ ;  /* 0x00000000000e7805 */ /* 0x000fe2000001ff00 */
[----:B------:R-:W-:Y:S01]  /*0560*/  CS2R R12, SRZ ;  /* 0x00000000000c7805 */ /* 0x000fe2000001ff00 */
[C---:B------:R-:W-:Y:S01]  /*0570*/  IMAD R53, R11.reuse, c[0x0][0x1f4], R6 ;  /* 0x00007d000b357a24 */ /* 0x040fe200078e0206 */
[----:B------:R-:W-:Y:S01]  /*0580*/  ISETP.GE.AND P1, PT, R0, R7, PT ;  /* 0x000000070000720c */ /* 0x000fe20003f26270 */
[----:B------:R-:W-:Y:S01]  /*0590*/  IMAD.WIDE.U32 R46, R11, c[0x0][0x1f0], R46 ;  /* 0x00007c000b2e7a25 */ /* 0x000fe200078e002e */
[----:B------:R-:W-:-:S02]  /*05a0*/  SHF.R.S32.HI R7, RZ, 0x1f, R8 ;  /* 0x0000001fff077819 */ /* 0x000fc40000011408 */
[----:B------:R-:W-:Y:S01]  /*05b0*/  IADD3 R6, R48, 0x40, RZ ;  /* 0x0000004030067810 */ /* 0x000fe20007ffe0ff */
[----:B------:R-:W-:Y:S01]  /*05c0*/  IMAD.IADD R39, R37, 0x1, R39 ;  /* 0x0000000125277824 */ /* 0x000fe200078e0227 */
[----:B------:R-:W-:Y:S05]  /*05d0*/  @P0 BRA `(.L_x_180) ;  /* 0x0000011000000947 */ /* 0x000fea0003800000 */
[----:B------:R-:W-:Y:S01]  /*05e0*/  MOV R38, R36 ;  /* 0x0000002400267202 */ /* 0x000fe20000000f00 */
[----:B------:R-:W-:Y:S01]  /*05f0*/  IMAD R5, R7, c[0x0][0x370], RZ ;  /* 0x0000dc0007057a24 */ /* 0x000fe200078e02ff */
[C---:B------:R-:W-:Y:S02]  /*0600*/  IADD3 R0, R48.reuse, 0x80, RZ ;  /* 0x0000008030007810 */ /* 0x040fe40007ffe0ff */
[----:B------:R-:W-:Y:S01]  /*0610*/  IADD3 R4, R48, 0xc0, RZ ;  /* 0x000000c030047810 */ /* 0x000fe20007ffe0ff */
[----:B------:R-:W-:Y:S01]  /*0620*/  IMAD.WIDE.U32 R2, R8, c[0x0][0x370], R38 ;  /* 0x0000dc0008027a25 */ /* 0x000fe200078e0026 */
[----:B------:R-:W-:Y:S02]  /*0630*/  ISETP.GE.AND P4, PT, R0, c[0x0][0x220], PT ;  /* 0x0000880000007a0c */ /* 0x000fe40003f86270 */
[----:B------:R-:W-:Y:S01]  /*0640*/  ISETP.GE.AND P5, PT, R4, c[0x0][0x220], PT ;  /* 0x0000880004007a0c */ /* 0x000fe20003fa6270 */
[----:B------:R-:W-:Y:S01]  /*0650*/  IMAD R5, R8, c[0x0][0x374], R5 ;  /* 0x0000dd0008057a24 */ /* 0x000fe200078e0205 */
[----:B------:R-:W-:-:S02]  /*0660*/  ISETP.GE.AND P2, PT, R48, c[0x0][0x220], PT ;  /* 0x0000880030007a0c */ /* 0x000fc40003f46270 */
[----:B------:R-:W-:Y:S02]  /*0670*/  ISETP.GE.AND P3, PT, R6, c[0x0][0x220], PT ;  /* 0x0000880006007a0c */ /* 0x000fe40003f66270 */
[----:B------:R-:W-:Y:S02]  /*0680*/  IADD3 R3, R3, R5, RZ ;  /* 0x0000000503037210 */ /* 0x000fe40007ffe0ff */
[----:B------:R-:W-:-:S04]  /*0690*/  LEA R4, P6, R2, c[0x0][0x330], 0x1 ;  /* 0x0000cc0002047a11 */ /* 0x000fc800078c08ff */
[----:B------:R-:W-:-:S05]  /*06a0*/  LEA.HI.X R5, R2, c[0x0][0x334], R3, 0x1, P6 ;  /* 0x0000cd0002057a11 */ /* 0x000fca00030f0c03 */
[----:B------:R0:W5:Y:S04]  /*06b0*/  @!P2 LDG.E.128 R24, [R4.64] ;  /* 0x000000040418a981 */ /* 0x000168000c1e1d00 */
[----:B------:R0:W5:Y:S04]  /*06c0*/  @!P3 LDG.E.128 R28, [R4.64+0x80] ;  /* 0x00008004041cb981 */ /* 0x000168000c1e1d00 */
[----:B------:R0:W5:Y:S04]  /*06d0*/  @!P4 LDG.E.128 R32, [R4.64+0x100] ;  /* 0x000100040420c981 */ /* 0x000168000c1e1d00 */
[----:B------:R0:W5:Y:S02]  /*06e0*/  @!P5 LDG.E.128 R12, [R4.64+0x180] ;  /* 0x00018004040cd981 */ /* 0x000164000c1e1d00 */
.L_x_180:
[----:B------:R-:W-:Y:S05]  /*06f0*/  BSYNC B0 ;  /* 0x0000000000007941 */ /* 0x000fea0003800000 */
.L_x_179:
[----:B------:R-:W-:Y:S01]  /*0700*/  BSSY B0, `(.L_x_181) ;  /* 0x0000029000007945 */ /* 0x000fe20003800000 */
[----:B------:R-:W-:Y:S01]  /*0710*/  HFMA2.MMA R19, -RZ, RZ, 0, 0 ;  /* 0x00000000ff137435 */ /* 0x000fe200000001ff */
[----:B-----5:R-:W-:Y:S01]  /*0720*/  IMAD.MOV.U32 R0, RZ, RZ, R30 ;  /* 0x000000ffff007224 */ /* 0x020fe200078e001e */
[----:B------:R-:W-:Y:S01]  /*0730*/  MOV R11, R31 ;  /* 0x0000001f000b7202 */ /* 0x000fe20000000f00 */
[----:B------:R-:W-:Y:S01]  /*0740*/  IMAD.MOV.U32 R56, RZ, RZ, R25 ;  /* 0x000000ffff387224 */ /* 0x000fe200078e0019 */
[----:B------:R-:W-:Y:S01]  /*0750*/  MOV R44, R28 ;  /* 0x0000001c002c7202 */ /* 0x000fe20000000f00 */
[----:B------:R-:W-:Y:S01]  /*0760*/  CS2R R20, SRZ ;  /* 0x0000000000147805 */ /* 0x000fe2000001ff00 */
        /* <DEDUP_REMOVED lines=8> */
[----:B0-----:R-:W-:Y:S01]  /*07f0*/  MOV R4, R34 ;  /* 0x0000002200047202 */ /* 0x001fe20000000f00 */
[----:B------:R-:W-:Y:S01]  /*0800*/  CS2R R24, SRZ ;  /* 0x0000000000187805 */ /* 0x000fe2000001ff00 */
[----:B------:R-:W-:-:S02]  /*0810*/  MOV R5, R35 ;  /* 0x0000002300057202 */ /* 0x000fc40000000f00 */
[----:B------:R-:W-:Y:S02]  /*0820*/  MOV R2, R32 ;  /* 0x0000002000027202 */ /* 0x000fe40000000f00 */
[----:B------:R-:W-:Y:S01]  /*0830*/  MOV R3, R33 ;  /* 0x0000002100037202 */ /* 0x000fe20000000f00 */
[----:B------:R-:W-:Y:S05]  /*0840*/  @P1 BRA `(.L_x_182) ;  /* 0x0000014000001947 */ /* 0x000fea0003800000 */
[----:B------:R-:W-:Y:S02]  /*0850*/  IADD3 R35, P2, R8, 0x20, RZ ;  /* 0x0000002008237810 */ /* 0x000fe40007f5e0ff */
[----:B------:R-:W-:Y:S02]  /*0860*/  MOV R32, R36 ;  /* 0x0000002400207202 */ /* 0x000fe40000000f00 */
[----:B------:R-:W-:Y:S02]  /*0870*/  IADD3.X R34, RZ, R7, RZ, P2, !PT ;  /* 0x00000007ff227210 */ /* 0x000fe400017fe4ff */
[----:B------:R-:W-:Y:S02]  /*0880*/  MOV R33, R39 ;  /* 0x0000002700217202 */ /* 0x000fe40000000f00 */
[----:B------:R-:W-:Y:S01]  /*0890*/  IADD3 R37, R48, 0x80, RZ ;  /* 0x0000008030257810 */ /* 0x000fe20007ffe0ff */
[----:B------:R-:W-:Y:S01]  /*08a0*/  IMAD R34, R34, c[0x0][0x370], RZ ;  /* 0x0000dc0022227a24 */ /* 0x000fe200078e02ff */
[----:B------:R-:W-:Y:S01]  /*08b0*/  IADD3 R36, R48, 0xc0, RZ ;  /* 0x000000c030247810 */ /* 0x000fe20007ffe0ff */
[----:B------:R-:W-:Y:S01]  /*08c0*/  IMAD.WIDE.U32 R32, R35, c[0x0][0x370], R32 ;  /* 0x0000dc0023207a25 */ /* 0x000fe200078e0020 */
[----:B------:R-:W-:-:S02]  /*08d0*/  ISETP.GE.AND P5, PT, R37, c[0x0][0x220], PT ;  /* 0x0000880025007a0c */ /* 0x000fc40003fa6270 */
[----:B------:R-:W-:Y:S01]  /*08e0*/  ISETP.GE.AND P6, PT, R36, c[0x0][0x220], PT ;  /* 0x0000880024007a0c */ /* 0x000fe20003fc6270 */
[----:B------:R-:W-:Y:S01]  /*08f0*/  IMAD R35, R35, c[0x0][0x374], R34 ;  /* 0x0000dd0023237a24 */ /* 0x000fe200078e0222 */
[----:B------:R-:W-:Y:S02]  /*0900*/  ISETP.GE.AND P3, PT, R48, c[0x0][0x220], PT ;  /* 0x0000880030007a0c */ /* 0x000fe40003f66270 */
[----:B------:R-:W-:Y:S02]  /*0910*/  ISETP.GE.AND P4, PT, R6, c[0x0][0x220], PT ;  /* 0x0000880006007a0c */ /* 0x000fe40003f86270 */
[----:B------:R-:W-:Y:S02]  /*0920*/  LEA R34, P2, R32, c[0x0][0x330], 0x1 ;  /* 0x0000cc0020227a11 */ /* 0x000fe400078408ff */
[----:B------:R-:W-:-:S04]  /*0930*/  IADD3 R33, R33, R35, RZ ;  /* 0x0000002321217210 */ /* 0x000fc80007ffe0ff */
[----:B------:R-:W-:-:S05]  /*0940*/  LEA.HI.X R35, R32, c[0x0][0x334], R33, 0x1, P2 ;  /* 0x0000cd0020237a11 */ /* 0x000fca00010f0c21 */
[----:B------:R0:W5:Y:S04]  /*0950*/  @!P3 LDG.E.128 R28, [R34.64] ;  /* 0x00000004221cb981 */ /* 0x000168000c1e1d00 */
[----:B------:R0:W5:Y:S04]  /*0960*/  @!P4 LDG.E.128 R24, [R34.64+0x80] ;  /* 0x000080042218c981 */ /* 0x000168000c1e1d00 */
[----:B------:R0:W5:Y:S04]  /*0970*/  @!P5 LDG.E.128 R20, [R34.64+0x100] ;  /* 0x000100042214d981 */ /* 0x000168000c1e1d00 */
[----:B------:R0:W5:Y:S02]  /*0980*/  @!P6 LDG.E.128 R16, [R34.64+0x180] ;  /* 0x000180042210e981 */ /* 0x000164000c1e1d00 */
.L_x_182:
[----:B------:R-:W-:Y:S05]  /*0990*/  BSYNC B0 ;  /* 0x0000000000007941 */ /* 0x000fea0003800000 */
.L_x_181:
[----:B------:R-:W-:Y:S01]  /*09a0*/  BSSY B0, `(.L_x_183) ;  /* 0x000002a000007945 */ /* 0x000fe20003800000 */
[----:B------:R-:W-:Y:S01]  /*09b0*/  HFMA2.MMA R42, -RZ, RZ, 0, 0 ;  /* 0x00000000ff2a7435 */ /* 0x000fe200000001ff */
[----:B-----5:R-:W-:Y:S01]  /*09c0*/  MOV R55, R22 ;  /* 0x0000001600377202 */ /* 0x020fe20000000f00 */
[----:B------:R-:W-:Y:S01]  /*09d0*/  IMAD.MOV.U32 R58, RZ, RZ, R23 ;  /* 0x000000ffff3a7224 */ /* 0x000fe200078e0017 */
        /* <DEDUP_REMOVED lines=11> */
[----:B0-----:R-:W-:Y:S01]  /*0a90*/  CS2R R34, SRZ ;  /* 0x0000000000227805 */ /* 0x001fe2000001ff00 */
[----:B------:R-:W-:Y:S01]  /*0aa0*/  MOV R66, R31 ;  /* 0x0000001f00427202 */ /* 0x000fe20000000f00 */
[----:B------:R-:W-:Y:S01]  /*0ab0*/  CS2R R24, SRZ ;  /* 0x0000000000187805 */ /* 0x000fe2000001ff00 */
[----:B------:R-:W-:Y:S01]  /*0ac0*/  MOV R65, R28 ;  /* 0x0000001c00417202 */ /* 0x000fe20000000f00 */
[----:B------:R-:W-:Y:S01]  /*0ad0*/  CS2R R30, SRZ ;  /* 0x00000000001e7805 */ /* 0x000fe2000001ff00 */
[----:B------:R-:W-:Y:S01]  /*0ae0*/  MOV R67, R29 ;  /* 0x0000001d00437202 */ /* 0x000fe20000000f00 */
[----:B------:R-:W-:Y:S01]  /*0af0*/  CS2R R32, SRZ ;  /* 0x0000000000207805 */ /* 0x000fe2000001ff00 */
[----:B------:R-:W-:Y:S01]  /*0b00*/  CS2R R28, SRZ ;  /* 0x00000000001c7805 */ /* 0x000fe2000001ff00 */
[----:B------:R-:W-:Y:S01]  /*0b10*/  IADD3 R53, R47, R53, RZ ;  /* 0x000000352f357210 */ /* 0x000fe20007ffe0ff */
[----:B------:R-:W-:Y:S05]  /*0b20*/  @P0 BRA `(.L_x_184) ;  /* 0x0000011000000947 */ /* 0x000fea0003800000 */
[----:B------:R-:W-:Y:S01]  /*0b30*/  MOV R52, R46 ;  /* 0x0000002e00347202 */ /* 0x000fe20000000f00 */
[----:B------:R-:W-:Y:S01]  /*0b40*/  IMAD R37, R7, c[0x0][0x1e8], RZ ;  /* 0x00007a0007257a24 */ /* 0x000fe200078e02ff */
[----:B------:R-:W-:-:S02]  /*0b50*/  IADD3 R36, R48, 0x80, RZ ;  /* 0x0000008030247810 */ /* 0x000fc40007ffe0ff */
[----:B------:R-:W-:Y:S01]  /*0b60*/  IADD3 R43, R48, 0xc0, RZ ;  /* 0x000000c0302b7810 */ /* 0x000fe20007ffe0ff */
[----:B------:R-:W-:Y:S01]  /*0b70*/  IMAD.WIDE.U32 R40, R8, c[0x0][0x1e8], R52 ;  /* 0x00007a0008287a25 */ /* 0x000fe200078e0034 */
[----:B------:R-:W-:Y:S02]  /*0b80*/  ISETP.GE.AND P4, PT, R36, c[0x0][0x220], PT ;  /* 0x0000880024007a0c */ /* 0x000fe40003f86270 */
[----:B------:R-:W-:Y:S01]  /*0b90*/  ISETP.GE.AND P5, PT, R43, c[0x0][0x220], PT ;  /* 0x000088002b007a0c */ /* 0x000fe20003fa6270 */
[----:B------:R-:W-:Y:S01]  /*0ba0*/  IMAD R37, R8, c[0x0][0x1ec], R37 ;  /* 0x00007b0008257a24 */ /* 0x000fe200078e0225 */
[----:B------:R-:W-:Y:S02]  /*0bb0*/  ISETP.GE.AND P2, PT, R48, c[0x0][0x220], PT ;  /* 0x0000880030007a0c */ /* 0x000fe40003f46270 */
[----:B------:R-:W-:Y:S01]  /*0bc0*/  ISETP.GE.AND P3, PT, R6, c[0x0][0x220], PT ;  /* 0x0000880006007a0c */ /* 0x000fe20003f66270 */
[----:B------:R-:W-:Y:S01]  /*0bd0*/  IMAD.IADD R37, R41, 0x1, R37 ;  /* 0x0000000129257824 */ /* 0x000fe200078e0225 */
[----:B------:R-:W-:-:S04]  /*0be0*/  LEA R36, P0, R40, c[0x0][0x1d0], 0x1 ;  /* 0x0000740028247a11 */ /* 0x000fc800078008ff */
[----:B------:R-:W-:-:S05]  /*0bf0*/  LEA.HI.X R37, R40, c[0x0][0x1d4], R37, 0x1, P0 ;  /* 0x0000750028257a11 */ /* 0x000fca00000f0c25 */
[----:B------:R0:W5:Y:S04]  /*0c00*/  @!P2 LDG.E.128 R28, [R36.64] ;  /* 0x00000004241ca981 */ /* 0x000168000c1e1d00 */
[----:B------:R0:W5:Y:S04]  /*0c10*/  @!P3 LDG.E.128 R24, [R36.64+0x80] ;  /* 0x000080042418b981 */ /* 0x000168000c1e1d00 */
[----:B------:R0:W5:Y:S04]  /*0c20*/  @!P4 LDG.E.128 R20, [R36.64+0x100] ;  /* 0x000100042414c981 */ /* 0x000168000c1e1d00 */
[----:B------:R0:W5:Y:S02]  /*0c30*/  @!P5 LDG.E.128 R32, [R36.64+0x180] ;  /* 0x000180042420d981 */ /* 0x000164000c1e1d00 */
.L_x_184:
[----:B------:R-:W-:Y:S05]  /*0c40*/  BSYNC B0 ;  /* 0x0000000000007941 */ /* 0x000fea0003800000 */
.L_x_183:
[----:B------:R-:W-:Y:S01]  /*0c50*/  BSSY B0, `(.L_x_185) ;  /* 0x0000024000007945 */ /* 0x000fe20003800000 */
[----:B------:R-:W-:Y:S01]  /*0c60*/  HFMA2.MMA R43, -RZ, RZ, 0, 0 ;  /* 0x00000000ff2b7435 */ /* 0x000fe200000001ff */
[----:B-----5:R-:W-:Y:S01]  /*0c70*/  MOV R68, R22 ;  /* 0x0000001600447202 */ /* 0x020fe20000000f00 */
[----:B------:R-:W-:Y:S01]  /*0c80*/  IMAD.MOV.U32 R73, RZ, RZ, R24 ;  /* 0x000000ffff497224 */ /* 0x000fe200078e0018 */
        /* <DEDUP_REMOVED lines=8> */
[----:B------:R-:W-:-:S02]  /*0d10*/  MOV R74, R27 ;  /* 0x0000001b004a7202 */ /* 0x000fc40000000f00 */
[----:B------:R-:W-:Y:S01]  /*0d20*/  MOV R75, R25 ;  /* 0x00000019004b7202 */ /* 0x000fe20000000f00 */
[----:B------:R-:W-:Y:S01]  /*0d30*/  CS2R R26, SRZ ;  /* 0x00000000001a7805 */ /* 0x000fe2000001ff00 */
[----:B------:R-:W-:Y:S01]  /*0d40*/  CS2R R24, SRZ ;  /* 0x0000000000187805 */ /* 0x000fe2000001ff00 */
[----:B------:R-:W-:Y:S05]  /*0d50*/  @P1 BRA `(.L_x_186) ;  /* 0x0000013000001947 */ /* 0x000fea0003800000 */
[----:B------:R-:W-:Y:S02]  /*0d60*/  IADD3 R49, P0, R8, 0x20, RZ ;  /* 0x0000002008317810 */ /* 0x000fe40007f1e0ff */
[----:B------:R-:W-:Y:S02]  /*0d70*/  ISETP.GE.AND P2, PT, R6, c[0x0][0x220], PT ;  /* 0x0000880006007a0c */ /* 0x000fe40003f46270 */
[----:B------:R-:W-:Y:S02]  /*0d80*/  IADD3.X R7, RZ, R7, RZ, P0, !PT ;  /* 0x00000007ff077210 */ /* 0x000fe400007fe4ff */
[----:B------:R-:W-:Y:S02]  /*0d90*/  MOV R47, R53 ;  /* 0x00000035002f7202 */ /* 0x000fe40000000f00 */
[----:B------:R-:W-:Y:S01]  /*0da0*/  ISETP.GE.AND P1, PT, R48, c[0x0][0x220], PT ;  /* 0x0000880030007a0c */ /* 0x000fe20003f26270 */
[----:B------:R-:W-:-:S02]  /*0db0*/  IMAD R6, R7, c[0x0][0x1e8], RZ ;  /* 0x00007a0007067a24 */ /* 0x000fc400078e02ff */
[----:B------:R-:W-:-:S04]  /*0dc0*/  IMAD.WIDE.U32 R46, R49, c[0x0][0x1e8], R46 ;  /* 0x00007a00312e7a25 */ /* 0x000fc800078e002e */
[----:B------:R-:W-:Y:S01]  /*0dd0*/  IMAD R7, R49, c[0x0][0x1ec], R6 ;  /* 0x00007b0031077a24 */ /* 0x000fe200078e0206 */
[----:B------:R-:W-:-:S04]  /*0de0*/  IADD3 R6, R48, 0x80, RZ ;  /* 0x0000008030067810 */ /* 0x000fc80007ffe0ff */
[----:B------:R-:W-:Y:S02]  /*0df0*/  ISETP.GE.AND P3, PT, R6, c[0x0][0x220], PT ;  /* 0x0000880006007a0c */ /* 0x000fe40003f66270 */
[----:B------:R-:W-:Y:S02]  /*0e00*/  IADD3 R6, R48, 0xc0, RZ ;  /* 0x000000c030067810 */ /* 0x000fe40007ffe0ff */
[----:B------:R-:W-:Y:S02]  /*0e10*/  IADD3 R7, R47, R7, RZ ;  /* 0x000000072f077210 */ /* 0x000fe40007ffe0ff */
[----:B------:R-:W-:Y:S02]  /*0e20*/  ISETP.GE.AND P4, PT, R6, c[0x0][0x220], PT ;  /* 0x0000880006007a0c */ /* 0x000fe40003f86270 */
[----:B------:R-:W-:-:S04]  /*0e30*/  LEA R6, P0, R46, c[0x0][0x1d0], 0x1 ;  /* 0x000074002e067a11 */ /* 0x000fc800078008ff */
[----:B------:R-:W-:-:S05]  /*0e40*/  LEA.HI.X R7, R46, c[0x0][0x1d4], R7, 0x1, P0 ;  /* 0x000075002e077a11 */ /* 0x000fca00000f0c07 */
[----:B------:R0:W5:Y:S04]  /*0e50*/  @!P1 LDG.E.128 R24, [R6.64] ;  /* 0x0000000406189981 */ /* 0x000168000c1e1d00 */
[----:B------:R0:W5:Y:S04]  /*0e60*/  @!P2 LDG.E.128 R20, [R6.64+0x80] ;  /* 0x000080040614a981 */ /* 0x000168000c1e1d00 */
[----:B------:R0:W5:Y:S04]  /*0e70*/  @!P3 LDG.E.128 R36, [R6.64+0x100] ;  /* 0x000100040624b981 */ /* 0x000168000c1e1d00 */
[----:B------:R0:W5:Y:S02]  /*0e80*/  @!P4 LDG.E.128 R40, [R6.64+0x180] ;  /* 0x000180040628c981 */ /* 0x000164000c1e1d00 */
.L_x_186:
[----:B------:R-:W-:Y:S05]  /*0e90*/  BSYNC B0 ;  /* 0x0000000000007941 */ /* 0x000fea0003800000 */
.L_x_185:
[----:B0-----:R-:W-:Y:S01]  /*0ea0*/  HADD2.F32 R6, -RZ, R51.H1_H1 ;  /* 0x30000033ff067230 */ /* 0x001fe20000004100 */
[----:B------:R-:W-:Y:S01]  /*0eb0*/  LOP3.LUT P0, RZ, R10, 0x7, RZ, 0xc0, !PT ;  /* 0x000000070aff7812 */ /* 0x000fe2000780c0ff */
[----:B------:R-:W-:-:S02]  /*0ec0*/  HADD2.F32 R7, -RZ, R28.H1_H1 ;  /* 0x3000001cff077230 */ /* 0x000fc40000004100 */
[----:B------:R-:W-:Y:S02]  /*0ed0*/  HADD2.F32 R51, -RZ, R51.H0_H0 ;  /* 0x20000033ff337230 */ /* 0x000fe40000004100 */
[----:B------:R-:W-:Y:S01]  /*0ee0*/  HADD2.F32 R28, -RZ, R28.H0_H0 ;  /* 0x2000001cff1c7230 */ /* 0x000fe20000004100 */
[----:B------:R-:W-:Y:S01]  /*0ef0*/  FMUL.FTZ R6, R6, R7 ;  /* 0x0000000706067220 */ /* 0x000fe20000410000 */
[----:B------:R-:W-:Y:S02]  /*0f00*/  HADD2.F32 R7, -RZ, R29.H0_H0 ;  /* 0x2000001dff077230 */ /* 0x000fe40000004100 */
[----:B------:R-:W-:Y:S01]  /*0f10*/  HADD2.F32 R8, -RZ, R65.H1_H1 ;  /* 0x30000041ff087230 */ /* 0x000fe20000004100 */
[----:B------:R-:W-:Y:S01]  /*0f20*/  FFMA.FTZ R28, R51, R28, R6 ;  /* 0x0000001c331c7223 */ /* 0x000fe20000010006 */
[--C-:B------:R-:W-:Y:S02]  /*0f30*/  HADD2.F32 R6, -RZ, R56.reuse.H0_H0 ;  /* 0x20000038ff067230 */ /* 0x100fe40000004100 */
[----:B------:R-:W-:-:S02]  /*0f40*/  HADD2.F32 R56, -RZ, R56.H1_H1 ;  /* 0x30000038ff387230 */ /* 0x000fc40000004100 */
[----:B------:R-:W-:Y:S01]  /*0f50*/  HADD2.F32 R29, -RZ, R29.H1_H1 ;  /* 0x3000001dff1d7230 */ /* 0x000fe20000004100 */
[----:B------:R-:W-:Y:S01]  /*0f60*/  FFMA.FTZ R6, R6, R7, R28 ;  /* 0x0000000706067223 */ /* 0x000fe2000001001c */
[----:B-----5:R-:W-:Y:S02]  /*0f70*/  HADD2.F32 R7, -RZ, R24.H1_H1 ;  /* 0x30000018ff077230 */ /* 0x020fe40000004100 */
[----:B------:R-:W-:Y:S01]  /*0f80*/  HADD2.F32 R65, -RZ, R65.H0_H0 ;  /* 0x20000041ff417230 */ /* 0x000fe20000004100 */
[----:B------:R-:W-:Y:S01]  /*0f90*/  FFMA.FTZ R29, R56, R29, R6 ;  /* 0x0000001d381d7223 */ /* 0x000fe20000010006 */
[----:B------:R-:W-:Y:S01]  /*0fa0*/  HADD2.F32 R6, -RZ, R45.H0_H0 ;  /* 0x2000002dff067230 */ /* 0x000fe20000004100 */
[----:B------:R-:W-:Y:S01]  /*0fb0*/  FMUL.FTZ R8, R8, R7 ;  /* 0x0000000708087220 */ /* 0x000fe20000410000 */
[----:B------:R-:W-:Y:S02]  /*0fc0*/  HADD2.F32 R7, -RZ, R30.H0_H0 ;  /* 0x2000001eff077230 */ /* 0x000fe40000004100 */
[----:B------:R-:W-:-:S02]  /*0fd0*/  HADD2.F32 R24, -RZ, R24.H0_H0 ;  /* 0x20000018ff187230 */ /* 0x000fc40000004100 */
[----:B------:R-:W-:Y:S01]  /*0fe0*/  HADD2.F32 R45, -RZ, R45.H1_H1 ;  /* 0x3000002dff2d7230 */ /* 0x000fe20000004100 */
[----:B------:R-:W-:Y:S01]  /*0ff0*/  FFMA.FTZ R29, R6, R7, R29 ;  /* 0x00000007061d7223 */ /* 0x000fe2000001001d */
[----:B------:R-:W-:Y:S01]  /*1000*/  HADD2.F32 R30, -RZ, R30.H1_H1 ;  /* 0x3000001eff1e7230 */ /* 0x000fe20000004100 */
[----:B------:R-:W-:Y:S01]  /*1010*/  FFMA.FTZ R8, R65, R24, R8 ;  /* 0x0000001841087223 */ /* 0x000fe20000010008 */
[----:B------:R-:W-:Y:S02]  /*1020*/  HADD2.F32 R47, -RZ, R67.H0_H0 ;  /* 0x20000043ff2f7230 */ /* 0x000fe40000004100 */
[----:B------:R-:W-:Y:S01]  /*1030*/  HADD2.F32 R28, -RZ, R25.H0_H0 ;  /* 0x20000019ff1c7230 */ /* 0x000fe20000004100 */
[----:B------:R-:W-:Y:S01]  /*1040*/  FFMA.FTZ R29, R45, R30, R29 ;  /* 0x0000001e2d1d7223 */ /* 0x000fe2000001001d */
[----:B------:R-:W-:Y:S02]  /*1050*/  HADD2.F32 R6, -RZ, R54.H0_H0 ;  /* 0x20000036ff067230 */ /* 0x000fe40000004100 */
[----:B------:R-:W-:Y:S01]  /*1060*/  HADD2.F32 R7, -RZ, R31.H0_H0 ;  /* 0x2000001fff077230 */ /* 0x000fe20000004100 */
[----:B------:R-:W-:Y:S01]  /*1070*/  FFMA.FTZ R8, R47, R28, R8 ;  /* 0x0000001c2f087223 */ /* 0x000fe20000010008 */
[----:B------:R-:W-:-:S02]  /*1080*/  HADD2.F32 R67, -RZ, R67.H1_H1 ;  /* 0x30000043ff437230 */ /* 0x000fc40000004100 */
[----:B------:R-:W-:Y:S01]  /*1090*/  HADD2.F32 R25, -RZ, R25.H1_H1 ;  /* 0x30000019ff197230 */ /* 0x000fe20000004100 */
[----:B------:R-:W-:Y:S01]  /*10a0*/  FFMA.FTZ R6, R6, R7, R29 ;  /* 0x0000000706067223 */ /* 0x000fe2000001001d */
[----:B------:R-:W-:Y:S02]  /*10b0*/  HADD2.F32 R7, -RZ, R63.H0_H0 ;  /* 0x2000003fff077230 */ /* 0x000fe40000004100 */
[----:B------:R-:W-:Y:S01]  /*10c0*/  HADD2.F32 R24, -RZ, R26.H0_H0 ;  /* 0x2000001aff187230 */ /* 0x000fe20000004100 */
[----:B------:R-:W-:Y:S01]  /*10d0*/  FFMA.FTZ R8, R67, R25, R8 ;  /* 0x0000001943087223 */ /* 0x000fe20000010008 */
[----:B------:R-:W-:Y:S02]  /*10e0*/  HADD2.F32 R54, -RZ, R54.H1_H1 ;  /* 0x30000036ff367230 */ /* 0x000fe40000004100 */
[----:B------:R-:W-:Y:S01]  /*10f0*/  HADD2.F32 R31, -RZ, R31.H1_H1 ;  /* 0x3000001fff1f7230 */ /* 0x000fe20000004100 */
[----:B------:R-:W-:Y:S01]  /*1100*/  FFMA.FTZ R8, R7, R24, R8 ;  /* 0x0000001807087223 */ /* 0x000fe20000010008 */
[----:B------:R-:W-:-:S02]  /*1110*/  HADD2.F32 R63, -RZ, R63.H1_H1 ;  /* 0x3000003fff3f7230 */ /* 0x000fc40000004100 */
[----:B------:R-:W-:Y:S01]  /*1120*/  HADD2.F32 R25, -RZ, R26.H1_H1 ;  /* 0x3000001aff197230 */ /* 0x000fe20000004100 */
[----:B------:R-:W-:Y:S01]  /*1130*/  FFMA.FTZ R31, R54, R31, R6 ;  /* 0x0000001f361f7223 */ /* 0x000fe20000010006 */
[--C-:B------:R-:W-:Y:S02]  /*1140*/  HADD2.F32 R6, -RZ, R44.reuse.H0_H0 ;  /* 0x2000002cff067230 */ /* 0x100fe40000004100 */
[----:B------:R-:W-:Y:S01]  /*1150*/  HADD2.F32 R7, -RZ, R73.H0_H0 ;  /* 0x20000049ff077230 */ /* 0x000fe20000004100 */
[----:B------:R-:W-:Y:S01]  /*1160*/  FFMA.FTZ R8, R63, R25, R8 ;  /* 0x000000193f087223 */ /* 0x000fe20000010008 */
[----:B------:R-:W-:Y:S02]  /*1170*/  HADD2.F32 R44, -RZ, R44.H1_H1 ;  /* 0x3000002cff2c7230 */ /* 0x000fe40000004100 */
[----:B------:R-:W-:Y:S01]  /*1180*/  HADD2.F32 R25, -RZ, R66.H0_H0 ;  /* 0x20000042ff197230 */ /* 0x000fe20000004100 */
[----:B------:R-:W-:Y:S01]  /*1190*/  FFMA.FTZ R6, R6, R7, R31 ;  /* 0x0000000706067223 */ /* 0x000fe2000001001f */
[----:B------:R-:W-:-:S02]  /*11a0*/  HADD2.F32 R24, -RZ, R27.H0_H0 ;  /* 0x2000001bff187230 */ /* 0x000fc40000004100 */
[----:B------:R-:W-:Y:S02]  /*11b0*/  HADD2.F32 R73, -RZ, R73.H1_H1 ;  /* 0x30000049ff497230 */ /* 0x000fe40000004100 */
[----:B------:R-:W-:Y:S01]  /*11c0*/  HADD2.F32 R7, -RZ, R75.H0_H0 ;  /* 0x2000004bff077230 */ /* 0x000fe20000004100 */
[----:B------:R-:W-:Y:S01]  /*11d0*/  FFMA.FTZ R8, R25, R24, R8 ;  /* 0x0000001819087223 */ /* 0x000fe20000010008 */
[----:B------:R-:W-:Y:S01]  /*11e0*/  HADD2.F32 R25, -RZ, R66.H1_H1 ;  /* 0x30000042ff197230 */ /* 0x000fe20000004100 */
[----:B------:R-:W-:Y:S01]  /*11f0*/  FFMA.FTZ R44, R44, R73, R6 ;  /* 0x000000492c2c7223 */ /* 0x000fe20000010006 */
[----:B------:R-:W-:Y:S02]  /*1200*/  HADD2.F32 R24, -RZ, R27.H1_H1 ;  /* 0x3000001bff187230 */ /* 0x000fe40000004100 */
[----:B------:R-:W-:Y:S02]  /*1210*/  HADD2.F32 R6, -RZ, R50.H0_H0 ;  /* 0x20000032ff067230 */ /* 0x000fe40000004100 */
[----:B------:R-:W-:Y:S01]  /*1220*/  HADD2.F32 R27, -RZ, R61.H0_H0 ;  /* 0x2000003dff1b7230 */ /* 0x000fe20000004100 */
[----:B------:R-:W-:Y:S01]  /*1230*/  FFMA.FTZ R8, R25, R24, R8 ;  /* 0x0000001819087223 */ /* 0x000fe20000010008 */
[----:B------:R-:W-:Y:S01]  /*1240*/  HADD2.F32 R26, -RZ, R20.H0_H0 ;  /* 0x20000014ff1a7230 */ /* 0x000fe20000004100 */
[----:B------:R-:W-:Y:S01]  /*1250*/  FFMA.FTZ R44, R6, R7, R44 ;  /* 0x00000007062c7223 */ /* 0x000fe2000001002c */
[----:B------:R-:W-:-:S02]  /*1260*/  HADD2.F32 R50, -RZ, R50.H1_H1 ;  /* 0x30000032ff327230 */ /* 0x000fc40000004100 */
[----:B------:R-:W-:Y:S01]  /*1270*/  HADD2.F32 R75, -RZ, R75.H1_H1 ;  /* 0x3000004bff4b7230 */ /* 0x000fe20000004100 */
[----:B------:R-:W-:Y:S01]  /*1280*/  FFMA.FTZ R8, R27, R26, R8 ;  /* 0x0000001a1b087223 */ /* 0x000fe20000010008 */
[----:B------:R-:W-:Y:S02]  /*1290*/  HADD2.F32 R6, -RZ, R0.H0_H0 ;  /* 0x20000000ff067230 */ /* 0x000fe40000004100 */
[----:B------:R-:W-:Y:S01]  /*12a0*/  HADD2.F32 R61, -RZ, R61.H1_H1 ;  /* 0x3000003dff3d7230 */ /* 0x000fe20000004100 */
[----:B------:R-:W-:Y:S01]  /*12b0*/  FFMA.FTZ R44, R50, R75, R44 ;  /* 0x0000004b322c7223 */ /* 0x000fe2000001002c */
[----:B------:R-:W-:Y:S02]  /*12c0*/  HADD2.F32 R20, -RZ, R20.H1_H1 ;  /* 0x30000014ff147230 */ /* 0x000fe40000004100 */
[----:B------:R-:W-:Y:S02]  /*12d0*/  HADD2.F32 R7, -RZ, R71.H0_H0 ;  /* 0x20000047ff077230 */ /* 0x000fe40000004100 */
[----:B------:R-:W-:Y:S01]  /*12e0*/  HADD2.F32 R0, -RZ, R0.H1_H1 ;  /* 0x30000000ff007230 */ /* 0x000fe20000004100 */
[----:B------:R-:W-:Y:S01]  /*12f0*/  FFMA.FTZ R8, R61, R20, R8 ;  /* 0x000000143d087223 */ /* 0x000fe20000010008 */
[----:B------:R-:W-:Y:S01]  /*1300*/  HADD2.F32 R20, -RZ, R21.H0_H0 ;  /* 0x20000015ff147230 */ /* 0x000fe20000004100 */
[----:B------:R-:W-:Y:S01]  /*1310*/  FFMA.FTZ R6, R6, R7, R44 ;  /* 0x0000000706067223 */ /* 0x000fe2000001002c */
[----:B------:R-:W-:-:S02]  /*1320*/  HADD2.F32 R7, -RZ, R64.H0_H0 ;  /* 0x20000040ff077230 */ /* 0x000fc40000004100 */
[----:B------:R-:W-:Y:S02]  /*1330*/  HADD2.F32 R71, -RZ, R71.H1_H1 ;  /* 0x30000047ff477230 */ /* 0x000fe40000004100 */
[----:B------:R-:W-:Y:S01]  /*1340*/  HADD2.F32 R25, -RZ, R64.H1_H1 ;  /* 0x30000040ff197230 */ /* 0x000fe20000004100 */
[----:B------:R-:W-:Y:S01]  /*1350*/  FFMA.FTZ R8, R7, R20, R8 ;  /* 0x0000001407087223 */ /* 0x000fe20000010008 */
[----:B------:R-:W-:Y:S01]  /*1360*/  HADD2.F32 R21, -RZ, R21.H1_H1 ;  /* 0x30000015ff157230 */ /* 0x000fe20000004100 */
[----:B------:R-:W-:Y:S01]  /*1370*/  FFMA.FTZ R6, R0, R71, R6 ;  /* 0x0000004700067223 */ /* 0x000fe20000010006 */
[--C-:B------:R-:W-:Y:S02]  /*1380*/  HADD2.F32 R0, -RZ, R11.reuse.H0_H0 ;  /* 0x2000000bff007230 */ /* 0x100fe40000004100 */
[----:B------:R-:W-:Y:S01]  /*1390*/  HADD2.F32 R7, -RZ, R74.H0_H0 ;  /* 0x2000004aff077230 */ /* 0x000fe20000004100 */
[----:B------:R-:W-:Y:S01]  /*13a0*/  FFMA.FTZ R8, R25, R21, R8 ;  /* 0x0000001519087223 */ /* 0x000fe20000010008 */
[----:B------:R-:W-:-:S02]  /*13b0*/  HADD2.F32 R11, -RZ, R11.H1_H1 ;  /* 0x3000000bff0b7230 */ /* 0x000fc40000004100 */
[----:B------:R-:W-:Y:S01]  /*13c0*/  HADD2.F32 R74, -RZ, R74.H1_H1 ;  /* 0x3000004aff4a7230 */ /* 0x000fe20000004100 */
[----:B------:R-:W-:Y:S01]  /*13d0*/  FFMA.FTZ R0, R0, R7, R6 ;  /* 0x0000000700007223 */ /* 0x000fe20000010006 */
[--C-:B------:R-:W-:Y:S02]  /*13e0*/  HADD2.F32 R21, -RZ, R59.reuse.H0_H0 ;  /* 0x2000003bff157230 */ /* 0x100fe40000004100 */
[--C-:B------:R-:W-:Y:S01]  /*13f0*/  HADD2.F32 R20, -RZ, R22.reuse.H0_H0 ;  /* 0x20000016ff147230 */ /* 0x100fe20000004100 */
[----:B------:R-:W-:Y:S01]  /*1400*/  FFMA.FTZ R11, R11, R74, R0 ;  /* 0x0000004a0b0b7223 */ /* 0x000fe20000010000 */
[----:B------:R-:W-:Y:S02]  /*1410*/  HADD2.F32 R59, -RZ, R59.H1_H1 ;  /* 0x3000003bff3b7230 */ /* 0x000fe40000004100 */
[----:B------:R-:W-:Y:S01]  /*1420*/  HADD2.F32 R22, -RZ, R22.H1_H1 ;  /* 0x30000016ff167230 */ /* 0x000fe20000004100 */
[----:B------:R-:W-:Y:S01]  /*1430*/  FFMA.FTZ R8, R21, R20, R8 ;  /* 0x0000001415087223 */ /* 0x000fe20000010008 */
[----:B------:R-:W-:-:S02]  /*1440*/  HADD2.F32 R0, -RZ, R2.H0_H0 ;  /* 0x20000002ff007230 */ /* 0x000fc40000004100 */
[----:B------:R-:W-:Y:S01]  /*1450*/  HADD2.F32 R7, -RZ, R69.H0_H0 ;  /* 0x20000045ff077230 */ /* 0x000fe20000004100 */
[----:B------:R-:W-:Y:S01]  /*1460*/  FFMA.FTZ R8, R59, R22, R8 ;  /* 0x000000163b087223 */ /* 0x000fe20000010008 */
[----:B------:R-:W-:Y:S02]  /*1470*/  HADD2.F32 R21, -RZ, R62.H0_H0 ;  /* 0x2000003eff157230 */ /* 0x000fe40000004100 */
[----:B------:R-:W-:Y:S01]  /*1480*/  HADD2.F32 R6, -RZ, R23.H0_H0 ;  /* 0x20000017ff067230 */ /* 0x000fe20000004100 */
[----:B------:R-:W-:Y:S01]  /*1490*/  FFMA.FTZ R11, R0, R7, R11 ;  /* 0x00000007000b7223 */ /* 0x000fe2000001000b */
[----:B------:R-:W-:Y:S02]  /*14a0*/  HADD2.F32 R2, -RZ, R2.H1_H1 ;  /* 0x30000002ff027230 */ /* 0x000fe40000004100 */
[----:B------:R-:W-:Y:S01]  /*14b0*/  HADD2.F32 R69, -RZ, R69.H1_H1 ;  /* 0x30000045ff457230 */ /* 0x000fe20000004100 */
[----:B------:R-:W-:Y:S01]  /*14c0*/  FFMA.FTZ R8, R21, R6, R8 ;  /* 0x0000000615087223 */ /* 0x000fe20000010008 */
[----:B------:R-:W-:-:S02]  /*14d0*/  HADD2.F32 R0, -RZ, R3.H0_H0 ;  /* 0x20000003ff007230 */ /* 0x000fc40000004100 */
[----:B------:R-:W-:Y:S01]  /*14e0*/  HADD2.F32 R7, -RZ, R72.H0_H0 ;  /* 0x20000048ff077230 */ /* 0x000fe20000004100 */
[----:B------:R-:W-:Y:S01]  /*14f0*/  FFMA.FTZ R2, R2, R69, R11 ;  /* 0x0000004502027223 */ /* 0x000fe2000001000b */
[----:B------:R-:W-:Y:S02]  /*1500*/  HADD2.F32 R21, -RZ, R62.H1_H1 ;  /* 0x3000003eff157230 */ /* 0x000fe40000004100 */
[----:B------:R-:W-:Y:S01]  /*1510*/  HADD2.F32 R23, -RZ, R23.H1_H1 ;  /* 0x30000017ff177230 */ /* 0x000fe20000004100 */
[----:B------:R-:W-:Y:S01]  /*1520*/  FFMA.FTZ R0, R0, R7, R2 ;  /* 0x0000000700007223 */ /* 0x000fe20000010002 */
[----:B------:R-:W-:Y:S02]  /*1530*/  HADD2.F32 R7, -RZ, R57.H0_H0 ;  /* 0x20000039ff077230 */ /* 0x000fe40000004100 */
[----:B------:R-:W-:Y:S01]  /*1540*/  HADD2.F32 R2, -RZ, R36.H0_H0 ;  /* 0x20000024ff027230 */ /* 0x000fe20000004100 */
[----:B------:R-:W-:Y:S01]  /*1550*/  FFMA.FTZ R8, R21, R23, R8 ;  /* 0x0000001715087223 */ /* 0x000fe20000010008 */
[----:B------:R-:W-:-:S02]  /*1560*/  HADD2.F32 R3, -RZ, R3.H1_H1 ;  /* 0x30000003ff037230 */ /* 0x000fc40000004100 */
[----:B------:R-:W-:Y:S01]  /*1570*/  HADD2.F32 R11, -RZ, R57.H1_H1 ;  /* 0x30000039ff0b7230 */ /* 0x000fe20000004100 */
[----:B------:R-:W-:Y:S01]  /*1580*/  FFMA.FTZ R8, R7, R2, R8 ;  /* 0x0000000207087223 */ /* 0x000fe20000010008 */
[----:B------:R-:W-:Y:S02]  /*1590*/  HADD2.F32 R72, -RZ, R72.H1_H1 ;  /* 0x30000048ff487230 */ /* 0x000fe40000004100 */
[----:B------:R-:W-:Y:S02]  /*15a0*/  HADD2.F32 R36, -RZ, R36.H1_H1 ;  /* 0x30000024ff247230 */ /* 0x000fe40000004100 */
[----:B------:R-:W-:Y:S01]  /*15b0*/  HADD2.F32 R6, -RZ, R4.H0_H0 ;  /* 0x20000004ff067230 */ /* 0x000fe20000004100 */
[----:B------:R-:W-:Y:S01]  /*15c0*/  FFMA.FTZ R72, R3, R72, R0 ;  /* 0x0000004803487223 */ /* 0x000fe20000010000 */
[----:B------:R-:W-:Y:S01]  /*15d0*/  HADD2.F32 R24, -RZ, R60.H0_H0 ;  /* 0x2000003cff187230 */ /* 0x000fe20000004100 */
[----:B------:R-:W-:Y:S01]  /*15e0*/  FFMA.FTZ R11, R11, R36, R8 ;  /* 0x000000240b0b7223 */ /* 0x000fe20000010008 */
[----:B------:R-:W-:-:S02]  /*15f0*/  HADD2.F32 R7, -RZ, R68.H0_H0 ;  /* 0x20000044ff077230 */ /* 0x000fc40000004100 */
[--C-:B------:R-:W-:Y:S02]  /*1600*/  HADD2.F32 R20, -RZ, R37.reuse.H0_H0 ;  /* 0x20000025ff147230 */ /* 0x100fe40000004100 */
[----:B------:R-:W-:Y:S01]  /*1610*/  HADD2.F32 R29, -RZ, R60.H1_H1 ;  /* 0x3000003cff1d7230 */ /* 0x000fe20000004100 */
[----:B------:R-:W-:Y:S01]  /*1620*/  FFMA.FTZ R72, R6, R7, R72 ;  /* 0x0000000706487223 */ /* 0x000fe20000010048 */
        /* <DEDUP_REMOVED lines=9> */
[----:B------:R-:W-:Y:S02]  /*16c0*/  HADD2.F32 R5, -RZ, R5.H1_H1 ;  /* 0x30000005ff057230 */ /* 0x000fe40000004100 */
[--C-:B------:R-:W-:Y:S01]  /*16d0*/  HADD2.F32 R29, -RZ, R55.reuse.H0_H0 ;  /* 0x20000037ff1d7230 */ /* 0x100fe20000004100 */
[----:B------:R-:W-:Y:S01]  /*16e0*/  FFMA.FTZ R6, R6, R11, R72 ;  /* 0x0000000b06067223 */ /* 0x000fe20000010048 */
[----:B------:R-:W-:Y:S02]  /*16f0*/  HADD2.F32 R70, -RZ, R70.H1_H1 ;  /* 0x30000046ff467230 */ /* 0x000fe40000004100 */
[----:B------:R-:W-:Y:S01]  /*1700*/  HADD2.F32 R8, -RZ, R12.H0_H0 ;  /* 0x2000000cff087230 */ /* 0x000fe20000004100 */
[----:B------:R-:W-:Y:S01]  /*1710*/  FFMA.FTZ R24, R29, R26, R24 ;  /* 0x0000001a1d187223 */ /* 0x000fe20000010018 */
[----:B------:R-:W-:Y:S01]  /*1720*/  HADD2.F32 R21, -RZ, R32.H0_H0 ;  /* 0x20000020ff157230 */ /* 0x000fe20000004100 */
[----:B------:R-:W-:Y:S01]  /*1730*/  FFMA.FTZ R5, R5, R70, R6 ;  /* 0x0000004605057223 */ /* 0x000fe20000010006 */
[----:B------:R-:W-:-:S02]  /*1740*/  HADD2.F32 R55, -RZ, R55.H1_H1 ;  /* 0x30000037ff377230 */ /* 0x000fc40000004100 */
[----:B------:R-:W-:Y:S01]  /*1750*/  HADD2.F32 R38, -RZ, R38.H1_H1 ;  /* 0x30000026ff267230 */ /* 0x000fe20000004100 */
[----:B------:R-:W-:Y:S01]  /*1760*/  FFMA.FTZ R5, R8, R21, R5 ;  /* 0x0000001508057223 */ /* 0x000fe20000010005 */
[----:B------:R-:W-:Y:S01]  /*1770*/  HADD2.F32 R12, -RZ, R12.H1_H1 ;  /* 0x3000000cff0c7230 */ /* 0x000fe20000004100 */
[----:B------:R-:W-:Y:S01]  /*1780*/  SHF.R.S32.HI R8, RZ, 0x1f, R9 ;  /* 0x0000001fff087819 */ /* 0x000fe20000011409 */
[----:B------:R-:W-:Y:S01]  /*1790*/  HADD2.F32 R23, -RZ, R32.H1_H1 ;  /* 0x30000020ff177230 */ /* 0x000fe20000004100 */
[----:B------:R-:W-:Y:S01]  /*17a0*/  FFMA.FTZ R24, R55, R38, R24 ;  /* 0x0000002637187223 */ /* 0x000fe20000010018 */
[--C-:B------:R-:W-:Y:S01]  /*17b0*/  HADD2.F32 R11, -RZ, R58.reuse.H0_H0 ;  /* 0x2000003aff0b7230 */ /* 0x100fe20000004100 */
[----:B------:R-:W-:Y:S01]  /*17c0*/  LEA.HI R9, P1, R10, R9, RZ, 0x1d ;  /* 0x000000090a097211 */ /* 0x000fe2000783e8ff */
[----:B------:R-:W-:Y:S01]  /*17d0*/  HADD2.F32 R6, -RZ, R39.H0_H0 ;  /* 0x20000027ff067230 */ /* 0x000fe20000004100 */
[----:B------:R-:W-:Y:S01]  /*17e0*/  FFMA.FTZ R5, R12, R23, R5 ;  /* 0x000000170c057223 */ /* 0x000fe20000010005 */
[----:B------:R-:W-:Y:S01]  /*17f0*/  HADD2.F32 R3, -RZ, R13.H0_H0 ;  /* 0x2000000dff037230 */ /* 0x000fe20000004100 */
[----:B------:R-:W-:Y:S01]  /*1800*/  IADD3.X R8, RZ, R8, RZ, P1, !PT ;  /* 0x00000008ff087210 */ /* 0x000fe20000ffe4ff */
[----:B------:R-:W-:Y:S01]  /*1810*/  HADD2.F32 R20, -RZ, R33.H0_H0 ;  /* 0x20000021ff147230 */ /* 0x000fe20000004100 */
[----:B------:R-:W-:Y:S01]  /*1820*/  FFMA.FTZ R24, R11, R6, R24 ;  /* 0x000000060b187223 */ /* 0x000fe20000010018 */
[----:B------:R-:W-:-:S02]  /*1830*/  HADD2.F32 R21, -RZ, R58.H1_H1 ;  /* 0x3000003aff157230 */ /* 0x000fc40000004100 */
[----:B------:R-:W-:Y:S01]  /*1840*/  HADD2.F32 R39, -RZ, R39.H1_H1 ;  /* 0x30000027ff277230 */ /* 0x000fe20000004100 */
[----:B------:R-:W-:Y:S01]  /*1850*/  FFMA.FTZ R3, R3, R20, R5 ;  /* 0x0000001403037223 */ /* 0x000fe20000010005 */
[----:B------:R-:W-:Y:S02]  /*1860*/  HADD2.F32 R13, -RZ, R13.H1_H1 ;  /* 0x3000000dff0d7230 */ /* 0x000fe40000004100 */
[----:B------:R-:W-:Y:S01]  /*1870*/  HADD2.F32 R22, -RZ, R33.H1_H1 ;  /* 0x30000021ff167230 */ /* 0x000fe20000004100 */
[----:B------:R-:W-:Y:S01]  /*1880*/  FFMA.FTZ R24, R21, R39, R24 ;  /* 0x0000002715187223 */ /* 0x000fe20000010018 */
[----:B------:R-:W-:Y:S02]  /*1890*/  HADD2.F32 R11, -RZ, R16.H0_H0 ;  /* 0x20000010ff0b7230 */ /* 0x000fe40000004100 */
[----:B------:R-:W-:Y:S01]  /*18a0*/  HADD2.F32 R6, -RZ, R40.H0_H0 ;  /* 0x20000028ff067230 */ /* 0x000fe20000004100 */
[----:B------:R-:W-:Y:S01]  /*18b0*/  FFMA.FTZ R3, R13, R22, R3 ;  /* 0x000000160d037223 */ /* 0x000fe20000010003 */
[----:B------:R-:W-:-:S02]  /*18c0*/  HADD2.F32 R2, -RZ, R14.H0_H0 ;  /* 0x2000000eff027230 */ /* 0x000fc40000004100 */
[----:B------:R-:W-:Y:S01]  /*18d0*/  HADD2.F32 R25, -RZ, R34.H0_H0 ;  /* 0x20000022ff197230 */ /* 0x000fe20000004100 */
[----:B------:R-:W-:Y:S01]  /*18e0*/  FFMA.FTZ R24, R11, R6, R24 ;  /* 0x000000060b187223 */ /* 0x000fe20000010018 */
[----:B------:R-:W-:Y:S02]  /*18f0*/  HADD2.F32 R5, -RZ, R16.H1_H1 ;  /* 0x30000010ff057230 */ /* 0x000fe40000004100 */
[----:B------:R-:W-:Y:S01]  /*1900*/  HADD2.F32 R40, -RZ, R40.H1_H1 ;  /* 0x30000028ff287230 */ /* 0x000fe20000004100 */
        /* <DEDUP_REMOVED lines=22> */
[----:B------:R-:W-:Y:S01]  /*1a70*/  HADD2.F32 R7, -RZ, R19.H0_H0 ;  /* 0x20000013ff077230 */ /* 0x000fe20000004100 */
[----:B------:R-:W0:Y:S01]  /*1a80*/  SHFL.BFLY PT, R3, R0, 0x4, 0x1f ;  /* 0x0c801f0000037f89 */ /* 0x000e2200000e0000 */
[----:B------:R-:W-:Y:S01]  /*1a90*/  HADD2.F32 R2, -RZ, R43.H0_H0 ;  /* 0x2000002bff027230 */ /* 0x000fe20000004100 */
[----:B------:R-:W-:Y:S01]  /*1aa0*/  FFMA.FTZ R24, R5, R42, R24 ;  /* 0x0000002a05187223 */ /* 0x000fe20000010018 */
[----:B------:R-:W-:-:S02]  /*1ab0*/  HADD2.F32 R19, -RZ, R19.H1_H1 ;  /* 0x30000013ff137230 */ /* 0x000fc40000004100 */
[----:B------:R-:W-:Y:S01]  /*1ac0*/  HADD2.F32 R43, -RZ, R43.H1_H1 ;  /* 0x3000002bff2b7230 */ /* 0x000fe20000004100 */
[----:B------:R-:W-:-:S04]  /*1ad0*/  FFMA.FTZ R24, R7, R2, R24 ;  /* 0x0000000207187223 */ /* 0x000fc80000010018 */
[----:B------:R-:W-:-:S05]  /*1ae0*/  FFMA.FTZ R24, R19, R43, R24 ;  /* 0x0000002b13187223 */ /* 0x000fca0000010018 */
[----:B------:R-:W1:Y:S01]  /*1af0*/  SHFL.BFLY PT, R5, R24, 0x4, 0x1f ;  /* 0x0c801f0018057f89 */ /* 0x000e6200000e0000 */
[----:B0-----:R-:W-:-:S05]  /*1b00*/  FADD.FTZ R3, R0, R3 ;  /* 0x0000000300037221 */ /* 0x001fca0000010000 */
[----:B------:R-:W0:Y:S01]  /*1b10*/  SHFL.BFLY PT, R2, R3, 0x2, 0x1f ;  /* 0x0c401f0003027f89 */ /* 0x000e2200000e0000 */
[----:B-1----:R-:W-:-:S05]  /*1b20*/  FADD.FTZ R6, R24, R5 ;  /* 0x0000000518067221 */ /* 0x002fca0000010000 */
[----:B------:R-:W1:Y:S01]  /*1b30*/  SHFL.BFLY PT, R7, R6, 0x2, 0x1f ;  /* 0x0c401f0006077f89 */ /* 0x000e6200000e0000 */
[----:B0-----:R-:W-:Y:S01]  /*1b40*/  FADD.FTZ R4, R3, R2 ;  /* 0x0000000203047221 */ /* 0x001fe20000010000 */
[----:B------:R-:W-:-:S04]  /*1b50*/  LEA R2, P1, R9, c[0x0][0x3c8], 0x2 ;  /* 0x0000f20009027a11 */ /* 0x000fc800078210ff */
[----:B------:R-:W0:Y:S01]  /*1b60*/  SHFL.BFLY PT, R5, R4, 0x1, 0x1f ;  /* 0x0c201f0004057f89 */ /* 0x000e2200000e0000 */
[----:B------:R-:W-:Y:S01]  /*1b70*/  LEA.HI.X R3, R9, c[0x0][0x3cc], R8, 0x2, P1 ;  /* 0x0000f30009037a11 */ /* 0x000fe200008f1408 */
[----:B-1----:R-:W-:-:S05]  /*1b80*/  FADD.FTZ R7, R6, R7 ;  /* 0x0000000706077221 */ /* 0x002fca0000010000 */
[----:B------:R-:W1:Y:S01]  /*1b90*/  SHFL.BFLY PT, R0, R7, 0x1, 0x1f ;  /* 0x0c201f0007007f89 */ /* 0x000e6200000e0000 */
[----:B0-----:R-:W-:-:S04]  /*1ba0*/  FADD.FTZ R5, R4, R5 ;  /* 0x0000000504057221 */ /* 0x001fc80000010000 */
[----:B------:R-:W-:-:S05]  /*1bb0*/  FMUL.FTZ R5, R5, c[0x0][0x2d4] ;  /* 0x0000b50005057a20 */ /* 0x000fca0000410000 */
[----:B------:R0:W-:Y:S01]  /*1bc0*/  @!P0 STG.E [R2.64], R5 ;  /* 0x0000000502008986 */ /* 0x0001e2000c101904 */
[----:B-1----:R-:W-:Y:S01]  /*1bd0*/  FADD.FTZ R0, R7, R0 ;  /* 0x0000000007007221 */ /* 0x002fe20000010000 */
[----:B------:R-:W-:Y:S06]  /*1be0*/  @P0 EXIT ;  /* 0x000000000000094d */ /* 0x000fec0003800000 */
[----:B0-----:R-:W-:-:S05]  /*1bf0*/  FMUL.FTZ R5, R0, c[0x0][0x2d4] ;  /* 0x0000b50000057a20 */ /* 0x001fca0000410000 */
[----:B------:R-:W-:Y:S01]  /*1c00*/  STG.E [R2.64+0x80], R5 ;  /* 0x0000800502007986 */ /* 0x000fe2000c101904 */
[----:B------:R-:W-:Y:S05]  /*1c10*/  EXIT ;  /* 0x000000000000794d */ /* 0x000fea0003800000 */
.L_x_187:
        /* <DEDUP_REMOVED lines=14> */
.L_x_1022:


//--------------------- .text._ZN5flash25flash_bwd_dot_do_o_kernelILb1E23Flash_bwd_kernel_traitsILi256ELi64ELi32ELi8ELi4ELi1ELi2ELb1ELb1EN7cutlass6half_tE19Flash_kernel_traitsILi256ELi64ELi32ELi8ES3_EEEEvNS_16Flash_bwd_paramsE --------------------------
	.section	.text._ZN5flash25flash_bwd_dot_do_o_kernelILb1E23Flash_bwd_kernel_traitsILi256ELi64ELi32ELi8ELi4ELi1ELi2ELb1ELb1EN7cutlass6half_tE19Flash_kernel_traitsILi256ELi64ELi32ELi8ES3_EEEEvNS_16Flash_bwd_paramsE,"ax",@progbits
	.sectioninfo	@"SHI_REGISTERS=83"
	.align	128
        .global         _ZN5flash25flash_bwd_dot_do_o_kernelILb1E23Flash_bwd_kernel_traitsILi256ELi64ELi32ELi8ELi4ELi1ELi2ELb1ELb1EN7cutlass6half_tE19Flash_kernel_traitsILi256ELi64ELi32ELi8ES3_EEEEvNS_16Flash_bwd_paramsE
        .type           _ZN5flash25flash_bwd_dot_do_o_kernelILb1E23Flash_bwd_kernel_traitsILi256ELi64ELi32ELi8ELi4ELi1ELi2ELb1ELb1EN7cutlass6half_tE19Flash_kernel_traitsILi256ELi64ELi32ELi8ES3_EEEEvNS_16Flash_bwd_paramsE,@function
        .size           _ZN5flash25flash_bwd_dot_do_o_kernelILb1E23Flash_bwd_kernel_traitsILi256ELi64ELi32ELi8ELi4ELi1ELi2ELb1ELb1EN7cutlass6half_tE19Flash_kernel_traitsILi256ELi64ELi32ELi8ES3_EEEEvNS_16Flash_bwd_paramsE,(.L_x_1023 - _ZN5flash25flash_bwd_dot_do_o_kernelILb1E23Flash_bwd_kernel_traitsILi256ELi64ELi32ELi8ELi4ELi1ELi2ELb1ELb1EN7cutlass6half_tE19Flash_kernel_traitsILi256ELi64ELi32ELi8ES3_EEEEvNS_16Flash_bwd_paramsE)
        .other          _ZN5flash25flash_bwd_dot_do_o_kernelILb1E23Flash_bwd_kernel_traitsILi256ELi64ELi32ELi8ELi4ELi1ELi2ELb1ELb1EN7cutlass6half_tE19Flash_kernel_traitsILi256ELi64ELi32ELi8ES3_EEEEvNS_16Flash_bwd_paramsE,@"STO_CUDA_ENTRY STV_DEFAULT"
_ZN5flash25flash_bwd_dot_do_o_kernelILb1E23Flash_bwd_kernel_traitsILi256ELi64ELi32ELi8ELi4ELi1ELi2ELb1ELb1EN7cutlass6half_tE19Flash_kernel_traitsILi256ELi64ELi32ELi8ES3_EEEEvNS_16Flash_bwd_paramsE:
.text._ZN5flash25flash_bwd_dot_do_o_kernelILb1E23Flash_bwd_kernel_traitsILi256ELi64ELi32ELi8ELi4ELi1ELi2ELb1ELb1EN7cutlass6half_tE19Flash_kernel_traitsILi256ELi64ELi32ELi8ES3_EEEEvNS_16Flash_bwd_paramsE:
        /* <DEDUP_REMOVED lines=16> */
[----:B------:R-:W-:Y:S01]  /*0100*/  ISETP.NE.AND P1, PT, R19, -0x1, PT ;  /* 0xffffffff1300780c */ /* 0x000fe20003f25270 */
[C---:B------:R-:W-:Y:S01]  /*0110*/  IMAD.WIDE R2, R17.reuse, 0x80, RZ ;  /* 0x0000008011027825 */ /* 0x040fe200078e02ff */
[----:B------:R-:W-:Y:S01]  /*0120*/  MOV R42, c[0x0][0x1c0] ;  /* 0x00007000002a7a02 */ /* 0x000fe20000000f00 */
[----:B------:R-:W-:Y:S02]  /*0130*/  ULDC.U8 UR6, c[0x0][0x328] ;  /* 0x0000ca0000067ab9 */ /* 0x000fe40000000000 */
[----:B------:R-:W-:Y:S01]  /*0140*/  IMAD.WIDE R8, R17, c[0x0][0x224], RZ ;  /* 0x0000890011087a25 */ /* 0x000fe200078e02ff */
[----:B------:R-:W-:Y:S02]  /*0150*/  SEL R15, R3, RZ, P0 ;  /* 0x000000ff030f7207 */ /* 0x000fe40000000000 */
[----:B------:R-:W-:Y:S01]  /*0160*/  SEL R14, R2, RZ, P0 ;  /* 0x000000ff020e7207 */ /* 0x000fe20000000000 */
[----:B------:R-:W-:-:S04]  /*0170*/  IMAD R4, R9, c[0x0][0x1c0], RZ ;  /* 0x0000700009047a24 */ /* 0x000fc800078e02ff */
[--C-:B------:R-:W-:Y:S01]  /*0180*/  @!P1 SHF.R.S32.HI R0, RZ, 0x1f, R17.reuse ;  /* 0x0000001fff009819 */ /* 0x100fe20000011411 */
[C---:B------:R-:W-:Y:S01]  /*0190*/  @P1 IMAD.WIDE.U32 R6, R19.reuse, c[0x0][0x370], RZ ;  /* 0x0000dc0013061a25 */ /* 0x040fe200078e00ff */
[----:B------:R-:W-:Y:S02]  /*01a0*/  @!P1 SHF.R.S32.HI R18, RZ, 0x1f, R17 ;  /* 0x0000001fff129819 */ /* 0x000fe40000011411 */
[----:B------:R-:W-:Y:S01]  /*01b0*/  @P1 MOV R25, R19 ;  /* 0x0000001300191202 */ /* 0x000fe20000000f00 */
[----:B------:R-:W-:Y:S02]  /*01c0*/  @!P1 IMAD R0, R0, c[0x0][0x368], RZ ;  /* 0x0000da0000009a24 */ /* 0x000fe400078e02ff */
[----:B------:R-:W-:Y:S01]  /*01d0*/  @P1 IMAD R3, R19, c[0x0][0x374], R7 ;  /* 0x0000dd0013031a24 */ /* 0x000fe200078e0207 */
[----:B------:R-:W-:Y:S01]  /*01e0*/  SHF.R.S32.HI R7, RZ, 0x1f, R42 ;  /* 0x0000001fff077819 */ /* 0x000fe2000001142a */
[----:B------:R-:W-:-:S04]  /*01f0*/  @!P1 IMAD.WIDE.U32 R10, R17, c[0x0][0x368], RZ ;  /* 0x0000da00110a9a25 */ /* 0x000fc800078e00ff */
[----:B------:R-:W-:Y:S01]  /*0200*/  @!P1 IMAD R9, R17, c[0x0][0x36c], R0 ;  /* 0x0000db0011099a24 */ /* 0x000fe200078e0200 */
[----:B------:R-:W-:Y:S01]  /*0210*/  @!P1 MOV R6, R10 ;  /* 0x0000000a00069202 */ /* 0x000fe20000000f00 */
[----:B------:R-:W-:-:S03]  /*0220*/  @P1 IMAD.WIDE.U32 R12, R19, c[0x0][0x1e8], RZ ;  /* 0x00007a00130c1a25 */ /* 0x000fc600078e00ff */
[----:B------:R-:W-:Y:S01]  /*0230*/  @!P1 IADD3 R3, R11, R9, RZ ;  /* 0x000000090b039210 */ /* 0x000fe20007ffe0ff */
[----:B------:R-:W-:Y:S01]  /*0240*/  @!P1 IMAD R0, R18, c[0x0][0x1e0], RZ ;  /* 0x0000780012009a24 */ /* 0x000fe200078e02ff */
[----:B------:R-:W-:Y:S01]  /*0250*/  SHF.R.S32.HI R18, RZ, 0x1f, R5 ;  /* 0x0000001fff127819 */ /* 0x000fe20000011405 */
[----:B------:R-:W-:Y:S02]  /*0260*/  IMAD R21, R8, R7, R4 ;  /* 0x0000000708157224 */ /* 0x000fe400078e0204 */
[----:B------:R-:W-:Y:S01]  /*0270*/  @P1 IMAD R2, R19, c[0x0][0x1ec], R13 ;  /* 0x00007b0013021a24 */ /* 0x000fe200078e020d */
[----:B------:R-:W0:Y:S01]  /*0280*/  S2R R4, SR_CTAID.Z ;  /* 0x0000000000047919 */ /* 0x000e220000002700 */
[----:B------:R-:W-:Y:S02]  /*0290*/  @P1 IMAD.MOV.U32 R23, RZ, RZ, R12 ;  /* 0x000000ffff171224 */ /* 0x000fe400078e000c */
[----:B------:R-:W-:-:S04]  /*02a0*/  @!P1 IMAD.WIDE.U32 R10, R17, c[0x0][0x1e0], RZ ;  /* 0x00007800110a9a25 */ /* 0x000fc800078e00ff */
[----:B------:R-:W-:Y:S01]  /*02b0*/  @!P1 IMAD R7, R17, c[0x0][0x1e4], R0 ;  /* 0x0000790011079a24 */ /* 0x000fe200078e0200 */
[----:B------:R-:W-:Y:S01]  /*02c0*/  @!P1 MOV R23, R10 ;  /* 0x0000000a00179202 */ /* 0x000fe20000000f00 */
[----:B------:R-:W-:-:S03]  /*02d0*/  IMAD.WIDE.U32 R12, R8, c[0x0][0x1c0], RZ ;  /* 0x00007000080c7a25 */ /* 0x000fc600078e00ff */
[----:B------:R-:W-:Y:S01]  /*02e0*/  @!P1 IADD3 R2, R11, R7, RZ ;  /* 0x000000070b029210 */ /* 0x000fe20007ffe0ff */
[----:B------:R-:W-:Y:S01]  /*02f0*/  IMAD.WIDE R8, R42, c[0x0][0x22c], RZ ;  /* 0x00008b002a087a25 */ /* 0x000fe200078e02ff */
[----:B------:R-:W-:Y:S02]  /*0300*/  MOV R7, c[0x0][0x22c] ;  /* 0x00008b0000077a02 */ /* 0x000fe40000000f00 */
[----:B------:R-:W-:Y:S01]  /*0310*/  IADD3 R0, R13, R21, RZ ;  /* 0x000000150d007210 */ /* 0x000fe20007ffe0ff */
[----:B------:R-:W-:Y:S01]  /*0320*/  @!P1 IMAD.MOV.U32 R25, RZ, RZ, -0x1 ;  /* 0xffffffffff199424 */ /* 0x000fe200078e00ff */
[----:B------:R-:W-:Y:S02]  /*0330*/  SHF.R.S32.HI R7, RZ, 0x1f, R7 ;  /* 0x0000001fff077819 */ /* 0x000fe40000011407 */
[----:B------:R-:W-:Y:S01]  /*0340*/  IADD3 R21, P0, R5, R14, RZ ;  /* 0x0000000e05157210 */ /* 0x000fe20007f1e0ff */
[----:B------:R-:W-:Y:S01]  /*0350*/  IMAD R10, R0, c[0x0][0x22c], RZ ;  /* 0x00008b00000a7a24 */ /* 0x000fe200078e02ff */
[----:B------:R-:W-:Y:S01]  /*0360*/  MOV R11, RZ ;  /* 0x000000ff000b7202 */ /* 0x000fe20000000f00 */
[----:B------:R-:W1:Y:S01]  /*0370*/  S2R R0, SR_TID.X ;  /* 0x0000000000007919 */ /* 0x000e620000002100 */
[----:B------:R-:W-:-:S02]  /*0380*/  IMAD R13, R9, R25, RZ ;  /* 0x00000019090d7224 */ /* 0x000fc400078e02ff */
[----:B------:R-:W-:Y:S01]  /*0390*/  IMAD R27, R7, R12, R10 ;  /* 0x0000000c071b7224 */ /* 0x000fe200078e020a */
[----:B------:R-:W-:Y:S01]  /*03a0*/  IADD3.X R7, R18, R15, RZ, P0, !PT ;  /* 0x0000000f12077210 */ /* 0x000fe200007fe4ff */
[----:B------:R-:W-:Y:S01]  /*03b0*/  IMAD R29, R8, R11, R13 ;  /* 0x0000000b081d7224 */ /* 0x000fe200078e020d */
[----:B------:R-:W-:Y:S01]  /*03c0*/  ISETP.NE.AND P0, PT, RZ, UR6, PT ;  /* 0x00000006ff007c0c */ /* 0x000fe2000bf05270 */
[----:B------:R-:W-:-:S04]  /*03d0*/  IMAD.WIDE.U32 R12, R12, c[0x0][0x22c], RZ ;  /* 0x00008b000c0c7a25 */ /* 0x000fc800078e00ff */
[----:B------:R-:W-:Y:S01]  /*03e0*/  IMAD R20, R7, R8, RZ ;  /* 0x0000000807147224 */ /* 0x000fe200078e02ff */
[----:B------:R-:W-:Y:S01]  /*03f0*/  IADD3 R27, R13, R27, RZ ;  /* 0x0000001b0d1b7210 */ /* 0x000fe20007ffe0ff */
[----:B------:R-:W-:-:S04]  /*0400*/  IMAD.WIDE.U32 R10, R8, R25, RZ ;  /* 0x00000019080a7225 */ /* 0x000fc800078e00ff */
[----:B------:R-:W-:Y:S01]  /*0410*/  IMAD.WIDE.U32 R14, R21, R8, RZ ;  /* 0x00000008150e7225 */ /* 0x000fe200078e00ff */
[----:B------:R-:W-:Y:S02]  /*0420*/  SEL R22, R12, R10, !P1 ;  /* 0x0000000a0c167207 */ /* 0x000fe40004800000 */
[----:B------:R-:W-:Y:S01]  /*0430*/  @P1 IADD3 R27, R11, R29, RZ ;  /* 0x0000001d0b1b1210 */ /* 0x000fe20007ffe0ff */
[----:B0-----:R-:W-:Y:S01]  /*0440*/  IMAD R7, R4, c[0x0][0x22c], RZ ;  /* 0x00008b0004077a24 */ /* 0x001fe200078e02ff */
[----:B------:R-:W-:Y:S01]  /*0450*/  SHF.R.S32.HI R12, RZ, 0x1f, R4 ;  /* 0x0000001fff0c7819 */ /* 0x000fe20000011404 */
[----:B------:R-:W-:-:S03]  /*0460*/  IMAD R21, R9, R21, R20 ;  /* 0x0000001509157224 */ /* 0x000fc600078e0214 */
[----:B------:R-:W-:Y:S02]  /*0470*/  SHF.R.S32.HI R20, RZ, 0x1f, R7 ;  /* 0x0000001fff147819 */ /* 0x000fe40000011407 */
[----:B------:R-:W-:Y:S01]  /*0480*/  IADD3 R21, R15, R21, RZ ;  /* 0x000000150f157210 */ /* 0x000fe20007ffe0ff */
[----:B------:R-:W-:Y:S05]  /*0490*/  @!P0 BRA `(.L_x_188) ;  /* 0x0000007000008947 */ /* 0x000fea0003800000 */
[----:B-1----:R-:W-:Y:S01]  /*04a0*/  @!P1 IMAD R19, R17, c[0x0][0x224], RZ ;  /* 0x0000890011139a24 */ /* 0x002fe200078e02ff */
[----:B------:R-:W-:Y:S01]  /*04b0*/  MOV R10, c[0x0][0x210] ;  /* 0x00008400000a7a02 */ /* 0x000fe20000000f00 */
[----:B------:R-:W-:-:S03]  /*04c0*/  IMAD.MOV.U32 R9, RZ, RZ, 0x80 ;  /* 0x00000080ff097424 */ /* 0x000fc600078e00ff */
[----:B------:R-:W-:Y:S01]  /*04d0*/  LEA R8, R17, R19, 0x7 ;  /* 0x0000001311087211 */ /* 0x000fe200078e38ff */
[----:B------:R-:W-:-:S04]  /*04e0*/  IMAD R9, R9, R10, c[0x0][0x234] ;  /* 0x00008d0009097624 */ /* 0x000fc800078e020a */
[----:B------:R-:W-:Y:S01]  /*04f0*/  IMAD R8, R9, R4, R8 ;  /* 0x0000000409087224 */ /* 0x000fe200078e0208 */
[----:B------:R-:W-:Y:S05]  /*0500*/  BRA `(.L_x_189) ;  /* 0x0000002000007947 */ /* 0x000fea0003800000 */
.L_x_188:
[----:B-1----:R-:W-:-:S04]  /*0510*/  IMAD R8, R17, c[0x0][0x1c0], R4 ;  /* 0x0000700011087a24 */ /* 0x002fc800078e0204 */
[----:B------:R-:W-:-:S03]  /*0520*/  IMAD R8, R8, c[0x0][0x224], RZ ;  /* 0x0000890008087a24 */ /* 0x000fc600078e02ff */
.L_x_189:
[----:B------:R-:W-:Y:S01]  /*0530*/  SHF.R.S32.HI R9, RZ, 0x1f, R0 ;  /* 0x0000001fff097819 */ /* 0x000fe20000011400 */
[----:B------:R-:W-:Y:S01]  /*0540*/  IMAD.IADD R43, R5, 0x1, R8 ;  /* 0x00000001052b7824 */ /* 0x000fe200078e0208 */
[----:B------:R-:W-:Y:S01]  /*0550*/  IADD3 R14, P0, P1, R14, R22, R7 ;  /* 0x000000160e0e7210 */ /* 0x000fe2000791e007 */
[----:B------:R-:W-:Y:S01]  /*0560*/  IMAD R8, R18, c[0x0][0x370], RZ ;  /* 0x0000dc0012087a24 */ /* 0x000fe200078e02ff */
[CC--:B------:R-:W-:Y:S01]  /*0570*/  LEA.HI R10, R9.reuse, R0.reuse, RZ, 0x4 ;  /* 0x00000000090a7211 */ /* 0x0c0fe200078f20ff */
[----:B------:R-:W-:Y:S01]  /*0580*/  IMAD R42, R42, c[0x0][0x22c], RZ ;  /* 0x00008b002a2a7a24 */ /* 0x000fe200078e02ff */
[-C--:B------:R-:W-:Y:S01]  /*0590*/  LEA.HI R9, R9, R0.reuse, RZ, 0x3 ;  /* 0x0000000009097211 */ /* 0x080fe200078f18ff */
[----:B------:R-:W-:Y:S01]  /*05a0*/  IMAD R7, R5, c[0x0][0x374], R8 ;  /* 0x0000dd0005077a24 */ /* 0x000fe200078e0208 */
[----:B------:R-:W-:Y:S01]  /*05b0*/  LOP3.LUT R13, R10, 0x3ffffff0, RZ, 0xc0, !PT ;  /* 0x3ffffff00a0d7812 */ /* 0x000fe200078ec0ff */
[----:B------:R-:W-:Y:S01]  /*05c0*/  IMAD R18, R18, c[0x0][0x1e8], RZ ;  /* 0x00007a0012127a24 */ /* 0x000fe200078e02ff */
[----:B------:R-:W-:Y:S01]  /*05d0*/  LOP3.LUT R11, R9, 0x1ffffff8, RZ, 0xc0, !PT ;  /* 0x1ffffff8090b7812 */ /* 0x000fe200078ec0ff */
[----:B------:R-:W-:Y:S01]  /*05e0*/  IMAD R41, R12, c[0x0][0x1f0], RZ ;  /* 0x00007c000c297a24 */ /* 0x000fe200078e02ff */
[-C--:B------:R-:W-:Y:S01]  /*05f0*/  IADD3 R13, -R13, R0.reuse, RZ ;  /* 0x000000000d0d7210 */ /* 0x080fe20007ffe1ff */
[----:B------:R-:W-:Y:S01]  /*0600*/  IMAD R15, R5, c[0x0][0x1ec], R18 ;  /* 0x00007b00050f7a24 */ /* 0x000fe200078e0212 */
[----:B------:R-:W-:Y:S01]  /*0610*/  IADD3 R11, -R11, R0, RZ ;  /* 0x000000000b0b7210 */ /* 0x000fe20007ffe1ff */
[----:B------:R-:W-:Y:S01]  /*0620*/  BSSY B0, `(.L_x_190) ;  /* 0x000003a000007945 */ /* 0x000fe20003800000 */
[----:B------:R-:W-:Y:S01]  /*0630*/  SHF.R.S32.HI R10, RZ, 0x4, R10 ;  /* 0x00000004ff0a7819 */ /* 0x000fe2000001140a */
[----:B------:R-:W-:Y:S01]  /*0640*/  IMAD R41, R4, c[0x0][0x1f4], R41 ;  /* 0x00007d0004297a24 */ /* 0x000fe200078e0229 */
[----:B------:R-:W-:Y:S01]  /*0650*/  SHF.L.U32 R38, R11, 0x3, RZ ;  /* 0x000000030b267819 */ /* 0x000fe200000006ff */
[----:B------:R-:W-:Y:S01]  /*0660*/  CS2R R44, SRZ ;  /* 0x00000000002c7805 */ /* 0x000fe2000001ff00 */
[----:B------:R-:W-:Y:S01]  /*0670*/  SHF.L.U32 R13, R13, 0x2, RZ ;  /* 0x000000020d0d7819 */ /* 0x000fe200000006ff */
[----:B------:R-:W-:Y:S01]  /*0680*/  CS2R R46, SRZ ;  /* 0x00000000002e7805 */ /* 0x000fe2000001ff00 */
[--C-:B------:R-:W-:Y:S01]  /*0690*/  SHF.R.S32.HI R39, RZ, 0x1f, R38.reuse ;  /* 0x0000001fff277819 */ /* 0x100fe20000011426 */
[----:B------:R-:W-:Y:S01]  /*06a0*/  CS2R R48, SRZ ;  /* 0x0000000000307805 */ /* 0x000fe2000001ff00 */
[----:B------:R-:W-:Y:S01]  /*06b0*/  SHF.R.S32.HI R59, RZ, 0x3, R9 ;  /* 0x00000003ff3b7819 */ /* 0x000fe20000011409 */
[----:B------:R-:W-:Y:S01]  /*06c0*/  IMAD R13, R10, R42, R13 ;  /* 0x0000002a0a0d7224 */ /* 0x000fe200078e020d */
[C---:B------:R-:W-:Y:S01]  /*06d0*/  IADD3 R16, -R5.reuse, R16, RZ ;  /* 0x0000001005107210 */ /* 0x040fe20007ffe1ff */
[----:B------:R-:W-:Y:S01]  /*06e0*/  IMAD.WIDE.U32 R8, R5, c[0x0][0x370], R38 ;  /* 0x0000dc0005087a25 */ /* 0x000fe200078e0026 */
[----:B------:R-:W-:Y:S01]  /*06f0*/  IADD3.X R20, R21, R27, R20, P0, P1 ;  /* 0x0000001b15147210 */ /* 0x000fe200007e2414 */
[----:B------:R-:W-:Y:S01]  /*0700*/  CS2R R50, SRZ ;  /* 0x0000000000327805 */ /* 0x000fe2000001ff00 */
[----:B------:R-:W-:Y:S01]  /*0710*/  ISETP.GE.AND P0, PT, R59, R16, PT ;  /* 0x000000103b00720c */ /* 0x000fe20003f06270 */
[----:B------:R-:W-:Y:S01]  /*0720*/  IMAD.WIDE.U32 R10, R5, c[0x0][0x1e8], R38 ;  /* 0x00007a00050a7a25 */ /* 0x000fe200078e0026 */
[----:B------:R-:W-:Y:S01]  /*0730*/  IADD3 R24, P3, R6, R8, RZ ;  /* 0x0000000806187210 */ /* 0x000fe20007f7e0ff */
[----:B------:R-:W-:Y:S01]  /*0740*/  HFMA2.MMA R8, -RZ, RZ, 0, 0 ;  /* 0x00000000ff087435 */ /* 0x000fe200000001ff */
[----:B------:R-:W-:Y:S01]  /*0750*/  IADD3 R14, P2, R13, R14, RZ ;  /* 0x0000000e0d0e7210 */ /* 0x000fe20007f5e0ff */
[----:B------:R-:W-:Y:S01]  /*0760*/  CS2R R18, SRZ ;  /* 0x0000000000127805 */ /* 0x000fe2000001ff00 */
[----:B------:R-:W-:Y:S01]  /*0770*/  IADD3.X R25, R3, R9, R7, P3, !PT ;  /* 0x0000000903197210 */ /* 0x000fe20001ffe407 */
[----:B------:R-:W-:Y:S01]  /*0780*/  IMAD R3, R12, c[0x0][0x378], RZ ;  /* 0x0000de000c037a24 */ /* 0x000fe200078e02ff */
[----:B------:R-:W-:-:S02]  /*0790*/  IADD3 R6, P3, R23, R10, RZ ;  /* 0x0000000a17067210 */ /* 0x000fc40007f7e0ff */
[----:B------:R-:W-:Y:S01]  /*07a0*/  LEA.HI.X.SX32 R13, R13, R20, 0x1, P2 ;  /* 0x000000140d0d7211 */ /* 0x000fe200010f0eff */
[----:B------:R-:W-:Y:S01]  /*07b0*/  IMAD R27, R4, c[0x0][0x37c], R3 ;  /* 0x0000df00041b7a24 */ /* 0x000fe200078e0203 */
[----:B------:R-:W-:Y:S01]  /*07c0*/  IADD3.X R7, R2, R11, R15, P3, !PT ;  /* 0x0000000b02077210 */ /* 0x000fe20001ffe40f */
[----:B------:R-:W-:Y:S01]  /*07d0*/  IMAD.WIDE.U32 R24, R4, c[0x0][0x378], R24 ;  /* 0x0000de0004187a25 */ /* 0x000fe200078e0018 */
[----:B------:R-:W-:Y:S02]  /*07e0*/  IADD3 R5, R59, 0x20, RZ ;  /* 0x000000203b057810 */ /* 0x000fe40007ffe0ff */
[----:B------:R-:W-:Y:S01]  /*07f0*/  LEA R36, P2, R14, c[0x0][0x350], 0x2 ;  /* 0x0000d4000e247a11 */ /* 0x000fe200078410ff */
[----:B------:R-:W-:Y:S01]  /*0800*/  IMAD.WIDE.U32 R2, R4, c[0x0][0x1f0], R6 ;  /* 0x00007c0004027a25 */ /* 0x000fe200078e0006 */
[----:B------:R-:W-:Y:S01]  /*0810*/  ISETP.GE.AND P1, PT, R5, R16, PT ;  /* 0x000000100500720c */ /* 0x000fe20003f26270 */
[----:B------:R-:W-:Y:S01]  /*0820*/  CS2R R6, SRZ ;  /* 0x0000000000067805 */ /* 0x000fe2000001ff00 */
[----:B------:R-:W-:Y:S01]  /*0830*/  LEA.HI.X R37, R14, c[0x0][0x354], R13, 0x2, P2 ;  /* 0x0000d5000e257a11 */ /* 0x000fe200010f140d */
[----:B------:R-:W-:Y:S01]  /*0840*/  CS2R R16, SRZ ;  /* 0x0000000000107805 */ /* 0x000fe2000001ff00 */
[----:B------:R-:W-:Y:S01]  /*0850*/  CS2R R12, SRZ ;  /* 0x00000000000c7805 */ /* 0x000fe2000001ff00 */
[----:B------:R-:W-:Y:S01]  /*0860*/  CS2R R4, SRZ ;  /* 0x0000000000047805 */ /* 0x000fe2000001ff00 */
[----:B------:R-:W-:-:S02]  /*0870*/  SHF.R.S32.HI R57, RZ, 0x1f, R59 ;  /* 0x0000001fff397819 */ /* 0x000fc4000001143b */
[----:B------:R-:W-:Y:S02]  /*0880*/  IADD3 R65, R38, 0x40, RZ ;  /* 0x0000004026417810 */ /* 0x000fe40007ffe0ff */
[----:B------:R-:W-:Y:S01]  /*0890*/  IADD3 R27, R25, R27, RZ ;  /* 0x0000001b191b7210 */ /* 0x000fe20007ffe0ff */
        /* <DEDUP_REMOVED lines=18> */
.L_x_191:
[----:B------:R-:W-:Y:S05]  /*09c0*/  BSYNC B0 ;  /* 0x0000000000007941 */ /* 0x000fea0003800000 */
.L_x_190:
        /* <DEDUP_REMOVED lines=8> */
[----:B------:R-:W-:Y:S01]  /*0a50*/  CS2R R22, SRZ ;  /* 0x0000000000167805 */ /* 0x000fe2000001ff00 */
[----:B------:R-:W-:Y:S01]  /*0a60*/  CS2R R16, SRZ ;  /* 0x0000000000107805 */ /* 0x000fe2000001ff00 */
[----:B------:R-:W-:Y:S01]  /*0a70*/  CS2R R18, SRZ ;  /* 0x0000000000127805 */ /* 0x000fe2000001ff00 */
[----:B------:R-:W-:Y:S01]  /*0a80*/  CS2R R10, SRZ ;  /* 0x00000000000a7805 */ /* 0x000fe2000001ff00 */
[----:B------:R-:W-:Y:S05]  /*0a90*/  @P1 BRA `(.L_x_193) ;  /* 0x0000013000001947 */ /* 0x000fea0003800000 */
[----:B------:R-:W-:Y:S02]  /*0aa0*/  IADD3 R29, P2, R59, 0x20, RZ ;  /* 0x000000203b1d7810 */ /* 0x000fe40007f5e0ff */
[----:B------:R-:W-:-:S02]  /*0ab0*/  MOV R25, R27 ;  /* 0x0000001b00197202 */ /* 0x000fc40000000f00 */
[----:B------:R-:W-:Y:S02]  /*0ac0*/  IADD3.X R26, RZ, R57, RZ, P2, !PT ;  /* 0x00000039ff1a7210 */ /* 0x000fe400017fe4ff */
[C---:B------:R-:W-:Y:S01]  /*0ad0*/  IADD3 R28, R38.reuse, 0x80, RZ ;  /* 0x00000080261c7810 */ /* 0x040fe20007ffe0ff */
[----:B------:R-:W-:Y:S01]  /*0ae0*/  IMAD.WIDE.U32 R24, R29, c[0x0][0x370], R24 ;  /* 0x0000dc001d187a25 */ /* 0x000fe200078e0018 */
[----:B------:R-:W-:Y:S02]  /*0af0*/  IADD3 R27, R38, 0xc0, RZ ;  /* 0x000000c0261b7810 */ /* 0x000fe40007ffe0ff */
[----:B------:R-:W-:Y:S01]  /*0b00*/  ISETP.GE.AND P5, PT, R28, c[0x0][0x220], PT ;  /* 0x000088001c007a0c */ /* 0x000fe20003fa6270 */
[----:B------:R-:W-:Y:S01]  /*0b10*/  IMAD R26, R26, c[0x0][0x370], RZ ;  /* 0x0000dc001a1a7a24 */ /* 0x000fe200078e02ff */
[----:B------:R-:W-:Y:S02]  /*0b20*/  ISETP.GE.AND P6, PT, R27, c[0x0][0x220], PT ;  /* 0x000088001b007a0c */ /* 0x000fe40003fc6270 */
[----:B------:R-:W-:Y:S01]  /*0b30*/  ISETP.GE.AND P3, PT, R38, c[0x0][0x220], PT ;  /* 0x0000880026007a0c */ /* 0x000fe20003f66270 */
[----:B------:R-:W-:Y:S01]  /*0b40*/  IMAD R29, R29, c[0x0][0x374], R26 ;  /* 0x0000dd001d1d7a24 */ /* 0x000fe200078e021a */
[----:B------:R-:W-:-:S02]  /*0b50*/  ISETP.GE.AND P4, PT, R65, c[0x0][0x220], PT ;  /* 0x0000880041007a0c */ /* 0x000fc40003f86270 */
[----:B------:R-:W-:Y:S02]  /*0b60*/  LEA R26, P2, R24, c[0x0][0x330], 0x1 ;  /* 0x0000cc00181a7a11 */ /* 0x000fe400078408ff */
[----:B------:R-:W-:-:S04]  /*0b70*/  IADD3 R25, R25, R29, RZ ;  /* 0x0000001d19197210 */ /* 0x000fc80007ffe0ff */
[----:B------:R-:W-:-:S05]  /*0b80*/  LEA.HI.X R27, R24, c[0x0][0x334], R25, 0x1, P2 ;  /* 0x0000cd00181b7a11 */ /* 0x000fca00010f0c19 */
[----:B------:R0:W5:Y:S04]  /*0b90*/  @!P3 LDG.E.128 R12, [R26.64] ;  /* 0x000000041a0cb981 */ /* 0x000168000c1e1d00 */
[----:B------:R0:W5:Y:S04]  /*0ba0*/  @!P4 LDG.E.128 R20, [R26.64+0x80] ;  /* 0x000080041a14c981 */ /* 0x000168000c1e1d00 */
[----:B------:R0:W5:Y:S04]  /*0bb0*/  @!P5 LDG.E.128 R16, [R26.64+0x100] ;  /* 0x000100041a10d981 */ /* 0x000168000c1e1d00 */
[----:B------:R0:W5:Y:S02]  /*0bc0*/  @!P6 LDG.E.128 R8, [R26.64+0x180] ;  /* 0x000180041a08e981 */ /* 0x000164000c1e1d00 */
.L_x_193:
[----:B------:R-:W-:Y:S05]  /*0bd0*/  BSYNC B0 ;  /* 0x0000000000007941 */ /* 0x000fea0003800000 */
.L_x_192:
[----:B-----5:R-:W-:Y:S01]  /*0be0*/  MOV R61, R20 ;  /* 0x00000014003d7202 */ /* 0x020fe20000000f00 */
[----:B------:R-:W-:Y:S01]  /*0bf0*/  BSSY B0, `(.L_x_194) ;  /* 0x0000029000007945 */ /* 0x000fe20003800000 */
[----:B------:R-:W-:Y:S01]  /*0c00*/  HFMA2.MMA R20, -RZ, RZ, 0, 0 ;  /* 0x00000000ff147435 */ /* 0x000fe200000001ff */
[----:B------:R-:W-:Y:S01]  /*0c10*/  MOV R55, R12 ;  /* 0x0000000c00377202 */ /* 0x000fe20000000f00 */
[----:B------:R-:W-:Y:S01]  /*0c20*/  IMAD.MOV.U32 R58, RZ, RZ, R13 ;  /* 0x000000ffff3a7224 */ /* 0x000fe200078e000d */
[----:B------:R-:W-:Y:S01]  /*0c30*/  MOV R60, R14 ;  /* 0x0000000e003c7202 */ /* 0x000fe20000000f00 */
[----:B------:R-:W-:Y:S01]  /*0c40*/  IMAD.MOV.U32 R68, RZ, RZ, R17 ;  /* 0x000000ffff447224 */ /* 0x000fe200078e0011 */
        /* <DEDUP_REMOVED lines=14> */
[----:B------:R-:W-:Y:S01]  /*0d30*/  CS2R R12, SRZ ;  /* 0x00000000000c7805 */ /* 0x000fe2000001ff00 */
[----:B------:R-:W-:Y:S01]  /*0d40*/  CS2R R14, SRZ ;  /* 0x00000000000e7805 */ /* 0x000fe2000001ff00 */
[----:B------:R-:W-:Y:S01]  /*0d50*/  IADD3 R41, R3, R41, RZ ;  /* 0x0000002903297210 */ /* 0x000fe20007ffe0ff */
[----:B------:R-:W-:Y:S05]  /*0d60*/  @P0 BRA `(.L_x_195) ;  /* 0x0000011000000947 */ /* 0x000fea0003800000 */
[----:B------:R-:W-:Y:S01]  /*0d70*/  MOV R40, R2 ;  /* 0x0000000200287202 */ /* 0x000fe20000000f00 */
[----:B------:R-:W-:Y:S01]  /*0d80*/  IMAD R22, R57, c[0x0][0x1e8], RZ ;  /* 0x00007a0039167a24 */ /* 0x000fe200078e02ff */
[----:B------:R-:W-:-:S02]  /*0d90*/  IADD3 R23, R38, 0x80, RZ ;  /* 0x0000008026177810 */ /* 0x000fc40007ffe0ff */
[C---:B------:R-:W-:Y:S01]  /*0da0*/  IADD3 R71, R38.reuse, 0xc0, RZ ;  /* 0x000000c026477810 */ /* 0x040fe20007ffe0ff */
[----:B------:R-:W-:Y:S01]  /*0db0*/  IMAD.WIDE.U32 R18, R59, c[0x0][0x1e8], R40 ;  /* 0x00007a003b127a25 */ /* 0x000fe200078e0028 */
[----:B------:R-:W-:Y:S02]  /*0dc0*/  ISETP.GE.AND P4, PT, R23, c[0x0][0x220], PT ;  /* 0x0000880017007a0c */ /* 0x000fe40003f86270 */
[----:B------:R-:W-:Y:S01]  /*0dd0*/  ISETP.GE.AND P5, PT, R71, c[0x0][0x220], PT ;  /* 0x0000880047007a0c */ /* 0x000fe20003fa6270 */
[----:B------:R-:W-:Y:S01]  /*0de0*/  IMAD R21, R59, c[0x0][0x1ec], R22 ;  /* 0x00007b003b157a24 */ /* 0x000fe200078e0216 */
[----:B------:R-:W-:Y:S02]  /*0df0*/  ISETP.GE.AND P2, PT, R38, c[0x0][0x220], PT ;  /* 0x0000880026007a0c */ /* 0x000fe40003f46270 */
[----:B------:R-:W-:Y:S02]  /*0e00*/  ISETP.GE.AND P3, PT, R65, c[0x0][0x220], PT ;  /* 0x0000880041007a0c */ /* 0x000fe40003f66270 */
[----:B------:R-:W-:-:S02]  /*0e10*/  IADD3 R19, R19, R21, RZ ;  /* 0x0000001513137210 */ /* 0x000fc40007ffe0ff */
[----:B------:R-:W-:-:S04]  /*0e20*/  LEA R22, P0, R18, c[0x0][0x1d0], 0x1 ;  /* 0x0000740012167a11 */ /* 0x000fc800078008ff */
[----:B------:R-:W-:-:S05]  /*0e30*/  LEA.HI.X R23, R18, c[0x0][0x1d4], R19, 0x1, P0 ;  /* 0x0000750012177a11 */ /* 0x000fca00000f0c13 */
[----:B------:R0:W5:Y:S04]  /*0e40*/  @!P2 LDG.E.128 R24, [R22.64] ;  /* 0x000000041618a981 */ /* 0x000168000c1e1d00 */
[----:B------:R0:W5:Y:S04]  /*0e50*/  @!P3 LDG.E.128 R28, [R22.64+0x80] ;  /* 0x00008004161cb981 */ /* 0x000168000c1e1d00 */
[----:B------:R0:W5:Y:S04]  /*0e60*/  @!P4 LDG.E.128 R32, [R22.64+0x100] ;  /* 0x000100041620c981 */ /* 0x000168000c1e1d00 */
[----:B------:R0:W5:Y:S02]  /*0e70*/  @!P5 LDG.E.128 R12, [R22.64+0x180] ;  /* 0x00018004160cd981 */ /* 0x000164000c1e1d00 */
.L_x_195:
[----:B------:R-:W-:Y:S05]  /*0e80*/  BSYNC B0 ;  /* 0x0000000000007941 */ /* 0x000fea0003800000 */
.L_x_194:
        /* <DEDUP_REMOVED lines=18> */
[----:B------:R-:W-:Y:S05]  /*0fb0*/  @P1 BRA `(.L_x_197) ;  /* 0x0000013000001947 */ /* 0x000fea0003800000 */
[----:B------:R-:W-:Y:S02]  /*0fc0*/  IADD3 R33, P0, R59, 0x20, RZ ;  /* 0x000000203b217810 */ /* 0x000fe40007f1e0ff */
[----:B------:R-:W-:-:S02]  /*0fd0*/  MOV R3, R41 ;  /* 0x0000002900037202 */ /* 0x000fc40000000f00 */
[----:B------:R-:W-:Y:S02]  /*0fe0*/  IADD3.X R32, RZ, R57, RZ, P0, !PT ;  /* 0x00000039ff207210 */ /* 0x000fe400007fe4ff */
[----:B------:R-:W-:Y:S01]  /*0ff0*/  ISETP.GE.AND P1, PT, R65, c[0x0][0x220], PT ;  /* 0x0000880041007a0c */ /* 0x000fe20003f26270 */
[----:B------:R-:W-:-:S04]  /*1000*/  IMAD.WIDE.U32 R2, R33, c[0x0][0x1e8], R2 ;  /* 0x00007a0021027a25 */ /* 0x000fc800078e0002 */
[----:B------:R-:W-:-:S04]  /*1010*/  IMAD R32, R32, c[0x0][0x1e8], RZ ;  /* 0x00007a0020207a24 */ /* 0x000fc800078e02ff */
[----:B------:R-:W-:Y:S01]  /*1020*/  IMAD R33, R33, c[0x0][0x1ec], R32 ;  /* 0x00007b0021217a24 */ /* 0x000fe200078e0220 */
[----:B------:R-:W-:-:S04]  /*1030*/  LEA R32, P0, R2, c[0x0][0x1d0], 0x1 ;  /* 0x0000740002207a11 */ /* 0x000fc800078008ff */
[----:B------:R-:W-:-:S04]  /*1040*/  IADD3 R3, R3, R33, RZ ;  /* 0x0000002103037210 */ /* 0x000fc80007ffe0ff */
[----:B------:R-:W-:Y:S02]  /*1050*/  LEA.HI.X R33, R2, c[0x0][0x1d4], R3, 0x1, P0 ;  /* 0x0000750002217a11 */ /* 0x000fe400000f0c03 */
[C---:B------:R-:W-:Y:S02]  /*1060*/  ISETP.GE.AND P0, PT, R38.reuse, c[0x0][0x220], PT ;  /* 0x0000880026007a0c */ /* 0x040fe40003f06270 */
[C---:B------:R-:W-:Y:S01]  /*1070*/  IADD3 R2, R38.reuse, 0x80, RZ ;  /* 0x0000008026027810 */ /* 0x040fe20007ffe0ff */
[----:B------:R0:W5:Y:S01]  /*1080*/  @!P1 LDG.E.128 R24, [R32.64+0x80] ;  /* 0x0000800420189981 */ /* 0x000162000c1e1d00 */
[----:B------:R-:W-:Y:S02]  /*1090*/  IADD3 R38, R38, 0xc0, RZ ;  /* 0x000000c026267810 */ /* 0x000fe40007ffe0ff */
[----:B------:R-:W-:Y:S02]  /*10a0*/  ISETP.GE.AND P2, PT, R2, c[0x0][0x220], PT ;  /* 0x0000880002007a0c */ /* 0x000fe40003f46270 */
[----:B------:R-:W-:-:S05]  /*10b0*/  ISETP.GE.AND P3, PT, R38, c[0x0][0x220], PT ;  /* 0x0000880026007a0c */ /* 0x000fca0003f66270 */
[----:B------:R0:W5:Y:S06]  /*10c0*/  @!P0 LDG.E.128 R16, [R32.64] ;  /* 0x0000000420108981 */ /* 0x00016c000c1e1d00 */
[----:B------:R0:W5:Y:S04]  /*10d0*/  @!P2 LDG.E.128 R28, [R32.64+0x100] ;  /* 0x00010004201ca981 */ /* 0x000168000c1e1d00 */
[----:B------:R0:W5:Y:S02]  /*10e0*/  @!P3 LDG.E.128 R20, [R32.64+0x180] ;  /* 0x000180042014b981 */ /* 0x000164000c1e1d00 */
.L_x_197:
[----:B------:R-:W-:Y:S05]  /*10f0*/  BSYNC B0 ;  /* 0x0000000000007941 */ /* 0x000fea0003800000 */
.L_x_196:
[--C-:B------:R-:W-:Y:S01]  /*1100*/  HADD2.F32 R2, -RZ, R44.reuse.H1_H1 ;  /* 0x3000002cff027230 */ /* 0x100fe20000004100 */
[----:B0----5:R-:W-:Y:S01]  /*1110*/  MOV R32, R16 ;  /* 0x0000001000207202 */ /* 0x021fe20000000f00 */
[----:B------:R-:W-:Y:S01]  /*1120*/  HADD2.F32 R3, -RZ, R71.H1_H1 ;  /* 0x30000047ff037230 */ /* 0x000fe20000004100 */
[----:B------:R-:W-:Y:S01]  /*1130*/  LOP3.LUT P0, RZ, R0, 0x7, RZ, 0xc0, !PT ;  /* 0x0000000700ff7812 */ /* 0x000fe2000780c0ff */
[----:B------:R-:W-:-:S02]  /*1140*/  HADD2.F32 R44, -RZ, R44.H0_H0 ;  /* 0x2000002cff2c7230 */ /* 0x000fc40000004100 */
[----:B------:R-:W-:Y:S01]  /*1150*/  HADD2.F32 R71, -RZ, R71.H0_H0 ;  /* 0x20000047ff477230 */ /* 0x000fe20000004100 */
[----:B------:R-:W-:Y:S01]  /*1160*/  FMUL.FTZ R2, R2, R3 ;  /* 0x0000000302027220 */ /* 0x000fe20000410000 */
[----:B------:R-:W-:Y:S02]  /*1170*/  HADD2.F32 R3, -RZ, R73.H0_H0 ;  /* 0x20000049ff037230 */ /* 0x000fe40000004100 */
[----:B------:R-:W-:Y:S01]  /*1180*/  HADD2.F32 R16, -RZ, R55.H1_H1 ;  /* 0x30000037ff107230 */ /* 0x000fe20000004100 */
[----:B------:R-:W-:Y:S01]  /*1190*/  FFMA.FTZ R44, R44, R71, R2 ;  /* 0x000000472c2c7223 */ /* 0x000fe20000010002 */
[--C-:B------:R-:W-:Y:S02]  /*11a0*/  HADD2.F32 R2, -RZ, R45.reuse.H0_H0 ;  /* 0x2000002dff027230 */ /* 0x100fe40000004100 */
[----:B------:R-:W-:Y:S02]  /*11b0*/  HADD2.F32 R33, -RZ, R32.H1_H1 ;  /* 0x30000020ff217230 */ /* 0x000fe40000004100 */
[----:B------:R-:W-:Y:S01]  /*11c0*/  HADD2.F32 R45, -RZ, R45.H1_H1 ;  /* 0x3000002dff2d7230 */ /* 0x000fe20000004100 */
[----:B------:R-:W-:Y:S01]  /*11d0*/  FFMA.FTZ R3, R2, R3, R44 ;  /* 0x0000000302037223 */ /* 0x000fe2000001002c */
[----:B------:R-:W-:Y:S01]  /*11e0*/  HADD2.F32 R55, -RZ, R55.H0_H0 ;  /* 0x20000037ff377230 */ /* 0x000fe20000004100 */
[----:B------:R-:W-:Y:S01]  /*11f0*/  FMUL.FTZ R16, R16, R33 ;  /* 0x0000002110107220 */ /* 0x000fe20000410000 */
[----:B------:R-:W-:-:S02]  /*1200*/  HADD2.F32 R2, -RZ, R73.H1_H1 ;  /* 0x30000049ff027230 */ /* 0x000fc40000004100 */
[----:B------:R-:W-:Y:S02]  /*1210*/  HADD2.F32 R32, -RZ, R32.H0_H0 ;  /* 0x20000020ff207230 */ /* 0x000fe40000004100 */
[----:B------:R-:W-:Y:S01]  /*1220*/  HADD2.F32 R33, -RZ, R58.H0_H0 ;  /* 0x2000003aff217230 */ /* 0x000fe20000004100 */
[----:B------:R-:W-:Y:S01]  /*1230*/  FFMA.FTZ R45, R45, R2, R3 ;  /* 0x000000022d2d7223 */ /* 0x000fe20000010003 */
[----:B------:R-:W-:Y:S01]  /*1240*/  HADD2.F32 R2, -RZ, R46.H0_H0 ;  /* 0x2000002eff027230 */ /* 0x000fe20000004100 */
[----:B------:R-:W-:Y:S01]  /*1250*/  FFMA.FTZ R16, R55, R32, R16 ;  /* 0x0000002037107223 */ /* 0x000fe20000010010 */
[----:B------:R-:W-:Y:S02]  /*1260*/  HADD2.F32 R3, -RZ, R72.H0_H0 ;  /* 0x20000048ff037230 */ /* 0x000fe40000004100 */
[----:B------:R-:W-:Y:S02]  /*1270*/  HADD2.F32 R32, -RZ, R17.H0_H0 ;  /* 0x20000011ff207230 */ /* 0x000fe40000004100 */
[----:B------:R-:W-:Y:S01]  /*1280*/  HADD2.F32 R46, -RZ, R46.H1_H1 ;  /* 0x3000002eff2e7230 */ /* 0x000fe20000004100 */
[----:B------:R-:W-:Y:S01]  /*1290*/  FFMA.FTZ R2, R2, R3, R45 ;  /* 0x0000000302027223 */ /* 0x000fe2000001002d */
        /* <DEDUP_REMOVED lines=29> */
[----:B------:R-:W-:Y:S02]  /*1470*/  HADD2.F32 R2, -RZ, R49.H0_H0 ;  /* 0x20000031ff027230 */ /* 0x000fe40000004100 */
[----:B------:R-:W-:Y:S01]  /*1480*/  HADD2.F32 R3, -RZ, R77.H0_H0 ;  /* 0x2000004dff037230 */ /* 0x000fe20000004100 */
[----:B------:R-:W-:Y:S01]  /*1490*/  FFMA.FTZ R17, R62, R19, R17 ;  /* 0x000000133e117223 */ /* 0x000fe20000010011 */
[----:B------:R-:W-:-:S02]  /*14a0*/  HADD2.F32 R49, -RZ, R49.H1_H1 ;  /* 0x30000031ff317230 */ /* 0x000fc40000004100 */
[----:B------:R-:W-:Y:S01]  /*14b0*/  HADD2.F32 R18, -RZ, R61.H0_H0 ;  /* 0x2000003dff127230 */ /* 0x000fe20000004100 */
[----:B------:R-:W-:Y:S01]  /*14c0*/  FFMA.FTZ R2, R2, R3, R48 ;  /* 0x0000000302027223 */ /* 0x000fe20000010030 */
[----:B------:R-:W-:Y:S02]  /*14d0*/  HADD2.F32 R19, -RZ, R24.H0_H0 ;  /* 0x20000018ff137230 */ /* 0x000fe40000004100 */
[----:B------:R-:W-:Y:S02]  /*14e0*/  HADD2.F32 R16, -RZ, R77.H1_H1 ;  /* 0x3000004dff107230 */ /* 0x000fe40000004100 */
[----:B------:R-:W-:Y:S01]  /*14f0*/  HADD2.F32 R3, -RZ, R76.H0_H0 ;  /* 0x2000004cff037230 */ /* 0x000fe20000004100 */
[----:B------:R-:W-:Y:S01]  /*1500*/  FFMA.FTZ R17, R18, R19, R17 ;  /* 0x0000001312117223 */ /* 0x000fe20000010011 */
[----:B------:R-:W-:Y:S01]  /*1510*/  HADD2.F32 R18, -RZ, R61.H1_H1 ;  /* 0x3000003dff127230 */ /* 0x000fe20000004100 */
[----:B------:R-:W-:Y:S01]  /*1520*/  FFMA.FTZ R16, R49, R16, R2 ;  /* 0x0000001031107223 */ /* 0x000fe20000010002 */
[----:B------:R-:W-:-:S02]  /*1530*/  HADD2.F32 R19, -RZ, R24.H1_H1 ;  /* 0x30000018ff137230 */ /* 0x000fc40000004100 */
[----:B------:R-:W-:Y:S02]  /*1540*/  HADD2.F32 R2, -RZ, R50.H0_H0 ;  /* 0x20000032ff027230 */ /* 0x000fe40000004100 */
[----:B------:R-:W-:Y:S01]  /*1550*/  HADD2.F32 R24, -RZ, R64.H0_H0 ;  /* 0x20000040ff187230 */ /* 0x000fe20000004100 */
[----:B------:R-:W-:Y:S01]  /*1560*/  FFMA.FTZ R17, R18, R19, R17 ;  /* 0x0000001312117223 */ /* 0x000fe20000010011 */
        /* <DEDUP_REMOVED lines=28> */
[----:B------:R-:W-:Y:S01]  /*1730*/  HADD2.F32 R67, -RZ, R67.H1_H1 ;  /* 0x30000043ff437230 */ /* 0x000fe20000004100 */
[----:B------:R-:W-:Y:S01]  /*1740*/  FFMA.FTZ R18, R19, R16, R18 ;  /* 0x0000001013127223 */ /* 0x000fe20000010012 */
        /* <DEDUP_REMOVED lines=23> */
[--C-:B------:R-:W-:Y:S02]  /*18c0*/  HADD2.F32 R19, -RZ, R12.reuse.H0_H0 ;  /* 0x2000000cff137230 */ /* 0x100fe40000004100 */
[----:B------:R-:W-:Y:S01]  /*18d0*/  HADD2.F32 R25, -RZ, R12.H1_H1 ;  /* 0x3000000cff197230 */ /* 0x000fe20000004100 */
[----:B------:R-:W-:Y:S01]  /*18e0*/  FFMA.FTZ R53, R3, R24, R53 ;  /* 0x0000001803357223 */ /* 0x000fe20000010035 */
[----:B------:R-:W-:Y:S02]  /*18f0*/  HADD2.F32 R54, -RZ, R54.H1_H1 ;  /* 0x30000036ff367230 */ /* 0x000fe40000004100 */
[----:B------:R-:W-:Y:S02]  /*1900*/  HADD2.F32 R33, -RZ, R69.H0_H0 ;  /* 0x20000045ff217230 */ /* 0x000fe40000004100 */
[----:B------:R-:W-:-:S02]  /*1910*/  HADD2.F32 R3, -RZ, R34.H1_H1 ;  /* 0x30000022ff037230 */ /* 0x000fc40000004100 */
[----:B------:R-:W-:Y:S02]  /*1920*/  HADD2.F32 R12, -RZ, R30.H0_H0 ;  /* 0x2000001eff0c7230 */ /* 0x000fe40000004100 */
[----:B------:R-:W-:Y:S01]  /*1930*/  HADD2.F32 R69, -RZ, R69.H1_H1 ;  /* 0x30000045ff457230 */ /* 0x000fe20000004100 */
[----:B------:R-:W-:Y:S01]  /*1940*/  FFMA.FTZ R53, R54, R3, R53 ;  /* 0x0000000336357223 */ /* 0x000fe20000010035 */
[----:B------:R-:W-:Y:S01]  /*1950*/  HADD2.F32 R3, -RZ, R56.H0_H0 ;  /* 0x20000038ff037230 */ /* 0x000fe20000004100 */
[----:B------:R-:W-:Y:S01]  /*1960*/  FFMA.FTZ R28, R33, R12, R28 ;  /* 0x0000000c211c7223 */ /* 0x000fe2000001001c */
[----:B------:R-:W-:Y:S02]  /*1970*/  HADD2.F32 R12, -RZ, R35.H0_H0 ;  /* 0x20000023ff0c7230 */ /* 0x000fe40000004100 */
[----:B------:R-:W-:Y:S02]  /*1980*/  HADD2.F32 R30, -RZ, R30.H1_H1 ;  /* 0x3000001eff1e7230 */ /* 0x000fe40000004100 */
[--C-:B------:R-:W-:Y:S01]  /*1990*/  HADD2.F32 R24, -RZ, R13.reuse.H0_H0 ;  /* 0x2000000dff187230 */ /* 0x100fe20000004100 */
[----:B------:R-:W-:Y:S01]  /*19a0*/  FFMA.FTZ R3, R3, R12, R53 ;  /* 0x0000000c03037223 */ /* 0x000fe20000010035 */
[----:B------:R-:W-:Y:S01]  /*19b0*/  HADD2.F32 R26, -RZ, R13.H1_H1 ;  /* 0x3000000dff1a7230 */ /* 0x000fe20000004100 */
[----:B------:R-:W-:Y:S01]  /*19c0*/  FFMA.FTZ R28, R69, R30, R28 ;  /* 0x0000001e451c7223 */ /* 0x000fe2000001001c */
[----:B------:R-:W-:-:S02]  /*19d0*/  HADD2.F32 R13, -RZ, R14.H0_H0 ;  /* 0x2000000eff0d7230 */ /* 0x000fc40000004100 */
[----:B------:R-:W-:Y:S02]  /*19e0*/  HADD2.F32 R27, -RZ, R14.H1_H1 ;  /* 0x3000000eff1b7230 */ /* 0x000fe40000004100 */
[----:B------:R-:W-:Y:S02]  /*19f0*/  HADD2.F32 R56, -RZ, R56.H1_H1 ;  /* 0x30000038ff387230 */ /* 0x000fe40000004100 */
[----:B------:R-:W-:Y:S02]  /*1a00*/  HADD2.F32 R35, -RZ, R35.H1_H1 ;  /* 0x30000023ff237230 */ /* 0x000fe40000004100 */
[--C-:B------:R-:W-:Y:S02]  /*1a10*/  HADD2.F32 R29, -RZ, R15.reuse.H0_H0 ;  /* 0x2000000fff1d7230 */ /* 0x100fe40000004100 */
[----:B------:R-:W-:Y:S01]  /*1a20*/  HADD2.F32 R14, -RZ, R15.H1_H1 ;  /* 0x3000000fff0e7230 */ /* 0x000fe20000004100 */
[----:B------:R-:W-:Y:S01]  /*1a30*/  FFMA.FTZ R3, R56, R35, R3 ;  /* 0x0000002338037223 */ /* 0x000fe20000010003 */
[----:B------:R-:W-:-:S02]  /*1a40*/  HADD2.F32 R15, -RZ, R70.H0_H0 ;  /* 0x20000046ff0f7230 */ /* 0x000fc40000004100 */
[--C-:B------:R-:W-:Y:S02]  /*1a50*/  HADD2.F32 R12, -RZ, R31.reuse.H0_H0 ;  /* 0x2000001fff0c7230 */ /* 0x100fe40000004100 */
[----:B------:R-:W-:Y:S02]  /*1a60*/  HADD2.F32 R16, -RZ, R4.H0_H0 ;  /* 0x20000004ff107230 */ /* 0x000fe40000004100 */
[----:B------:R-:W-:Y:S01]  /*1a70*/  HADD2.F32 R33, -RZ, R70.H1_H1 ;  /* 0x30000046ff217230 */ /* 0x000fe20000004100 */
[----:B------:R-:W-:Y:S01]  /*1a80*/  FFMA.FTZ R28, R15, R12, R28 ;  /* 0x0000000c0f1c7223 */ /* 0x000fe2000001001c */
[----:B------:R-:W-:Y:S01]  /*1a90*/  HADD2.F32 R31, -RZ, R31.H1_H1 ;  /* 0x3000001fff1f7230 */ /* 0x000fe20000004100 */
[----:B------:R-:W-:Y:S01]  /*1aa0*/  FFMA.FTZ R3, R16, R19, R3 ;  /* 0x0000001310037223 */ /* 0x000fe20000010003 */
[----:B------:R-:W-:Y:S02]  /*1ab0*/  HADD2.F32 R4, -RZ, R4.H1_H1 ;  /* 0x30000004ff047230 */ /* 0x000fe40000004100 */
[----:B------:R-:W-:Y:S01]  /*1ac0*/  HADD2.F32 R15, -RZ, R8.H0_H0 ;  /* 0x20000008ff0f7230 */ /* 0x000fe20000004100 */
[----:B------:R-:W-:Y:S01]  /*1ad0*/  FFMA.FTZ R28, R33, R31, R28 ;  /* 0x0000001f211c7223 */ /* 0x000fe2000001001c */
[----:B------:R-:W-:Y:S01]  /*1ae0*/  HADD2.F32 R12, -RZ, R20.H0_H0 ;  /* 0x20000014ff0c7230 */ /* 0x000fe20000004100 */
[----:B------:R-:W-:Y:S01]  /*1af0*/  FFMA.FTZ R3, R4, R25, R3 ;  /* 0x0000001904037223 */ /* 0x000fe20000010003 */
[----:B------:R-:W-:-:S02]  /*1b00*/  HADD2.F32 R17, -RZ, R5.H0_H0 ;  /* 0x20000005ff117230 */ /* 0x000fc40000004100 */
        /* <DEDUP_REMOVED lines=27> */
[----:B------:R-:W-:Y:S01]  /*1cc0*/  HADD2.F32 R7, -RZ, R7.H1_H1 ;  /* 0x30000007ff077230 */ /* 0x000fe20000004100 */
[----:B------:R-:W-:Y:S01]  /*1cd0*/  SHF.L.U32 R9, R42, 0x2, RZ ;  /* 0x000000022a097819 */ /* 0x000fe200000006ff */
[----:B------:R-:W-:Y:S01]  /*1ce0*/  HADD2.F32 R11, -RZ, R11.H1_H1 ;  /* 0x3000000bff0b7230 */ /* 0x000fe20000004100 */
[----:B------:R-:W-:Y:S01]  /*1cf0*/  FFMA.FTZ R28, R3, R4, R28 ;  /* 0x00000004031c7223 */ /* 0x000fe2000001001c */
[----:B------:R-:W-:Y:S01]  /*1d00*/  HADD2.F32 R23, -RZ, R23.H1_H1 ;  /* 0x30000017ff177230 */ /* 0x000fe20000004100 */
[----:B------:R-:W-:-:S04]  /*1d10*/  FFMA.FTZ R2, R7, R14, R2 ;  /* 0x0000000e07027223 */ /* 0x000fc80000010002 */
[----:B------:R-:W-:Y:S01]  /*1d20*/  FFMA.FTZ R28, R11, R23, R28 ;  /* 0x000000170b1c7223 */ /* 0x000fe2000001001c */
[----:B------:R-:W0:Y:S01]  /*1d30*/  SHFL.BFLY PT, R3, R2, 0x4, 0x1f ;  /* 0x0c801f0002037f89 */ /* 0x000e2200000e0000 */
[----:B------:R-:W-:-:S03]  /*1d40*/  LEA.HI R11, P1, R0, R43, RZ, 0x1d ;  /* 0x0000002b000b7211 */ /* 0x000fc6000783e8ff */
[----:B------:R-:W1:Y:S01]  /*1d50*/  SHFL.BFLY PT, R5, R28, 0x4, 0x1f ;  /* 0x0c801f001c057f89 */ /* 0x000e6200000e0000 */
[----:B------:R-:W-:Y:S02]  /*1d60*/  LEA.HI.X.SX32 R0, R43, RZ, 0x1, P1 ;  /* 0x000000ff2b007211 */ /* 0x000fe400008f0eff */
[----:B------:R-:W-:-:S04]  /*1d70*/  LEA R10, P1, R11, c[0x0][0x3c8], 0x2 ;  /* 0x0000f2000b0a7a11 */ /* 0x000fc800078210ff */
[----:B------:R-:W-:Y:S01]  /*1d80*/  LEA.HI.X R11, R11, c[0x0][0x3cc], R0, 0x2, P1 ;  /* 0x0000f3000b0b7a11 */ /* 0x000fe200008f1400 */
[----:B0-----:R-:W-:Y:S02]  /*1d90*/  FADD.FTZ R3, R2, R3 ;  /* 0x0000000302037221 */ /* 0x001fe40000010000 */
[----:B-1----:R-:W-:-:S03]  /*1da0*/  FADD.FTZ R6, R28, R5 ;  /* 0x000000051c067221 */ /* 0x002fc60000010000 */
[----:B------:R-:W0:Y:S04]  /*1db0*/  SHFL.BFLY PT, R4, R3, 0x2, 0x1f ;  /* 0x0c401f0003047f89 */ /* 0x000e2800000e0000 */
[----:B------:R-:W1:Y:S01]  /*1dc0*/  SHFL.BFLY PT, R5, R6, 0x2, 0x1f ;  /* 0x0c401f0006057f89 */ /* 0x000e6200000e0000 */
[----:B0-----:R-:W-:Y:S02]  /*1dd0*/  FADD.FTZ R4, R3, R4 ;  /* 0x0000000403047221 */ /* 0x001fe40000010000 */
[----:B------:R-:W-:-:S04]  /*1de0*/  IMAD.WIDE R2, R9, 0x10, R36 ;  /* 0x0000001009027825 */ /* 0x000fc800078e0224 */
[----:B-1----:R-:W-:Y:S01]  /*1df0*/  FADD.FTZ R7, R6, R5 ;  /* 0x0000000506077221 */ /* 0x002fe20000010000 */
[C---:B------:R-:W-:Y:S01]  /*1e00*/  IADD3 R6, R9.reuse, 0x10, R9 ;  /* 0x0000001009067810 */ /* 0x040fe20007ffe009 */
[----:B------:R-:W0:Y:S03]  /*1e10*/  SHFL.BFLY PT, R5, R4, 0x1, 0x1f ;  /* 0x0c201f0004057f89 */ /* 0x000e2600000e0000 */
[----:B------:R-:W-:Y:S01]  /*1e20*/  IADD3 R9, R9, R6, RZ ;  /* 0x0000000609097210 */ /* 0x000fe20007ffe0ff */
[----:B------:R-:W1:Y:S01]  /*1e30*/  SHFL.BFLY PT, R8, R7, 0x1, 0x1f ;  /* 0x0c201f0007087f89 */ /* 0x000e6200000e0000 */
[----:B0-----:R-:W-:Y:S02]  /*1e40*/  FADD.FTZ R5, R4, R5 ;  /* 0x0000000504057221 */ /* 0x001fe40000010000 */
[----:B-1----:R-:W-:Y:S02]  /*1e50*/  FADD.FTZ R8, R7, R8 ;  /* 0x0000000807087221 */ /* 0x002fe40000010000 */
[----:B------:R-:W-:-:S02]  /*1e60*/  FMUL.FTZ R13, R5, c[0x0][0x2d4] ;  /* 0x0000b500050d7a20 */ /* 0x000fc40000410000 */
[----:B------:R-:W-:-:S03]  /*1e70*/  IMAD.WIDE R4, R42, 0x40, R2 ;  /* 0x000000402a047825 */ /* 0x000fc600078e0202 */
[----:B------:R-:W-:Y:S01]  /*1e80*/  @!P0 STG.E [R10.64], R13 ;  /* 0x0000000d0a008986 */ /* 0x000fe2000c101904 */
[----:B------:R-:W-:Y:S02]  /*1e90*/  FMUL.FTZ R15, R8, c[0x0][0x2d4] ;  /* 0x0000b500080f7a20 */ /* 0x000fe40000410000 */
[----:B------:R-:W-:-:S03]  /*1ea0*/  IMAD.WIDE R42, R42, 0x40, R4 ;  /* 0x000000402a2a7825 */ /* 0x000fc600078e0204 */
[----:B------:R-:W-:Y:S01]  /*1eb0*/  @!P0 STG.E [R10.64+0x80], R15 ;  /* 0x0000800f0a008986 */ /* 0x000fe2000c101904 */
[----:B------:R-:W-:-:S03]  /*1ec0*/  IMAD.WIDE R6, R6, 0x10, R36 ;  /* 0x0000001006067825 */ /* 0x000fc600078e0224 */
[----:B------:R-:W-:Y:S01]  /*1ed0*/  STG.E.128 [R36.64], RZ ;  /* 0x000000ff24007986 */ /* 0x000fe2000c101d04 */
[----:B------:R-:W-:-:S03]  /*1ee0*/  IMAD.WIDE R8, R9, 0x10, R36 ;  /* 0x0000001009087825 */ /* 0x000fc600078e0224 */
[----:B------:R-:W-:Y:S04]  /*1ef0*/  STG.E.128 [R2.64], RZ ;  /* 0x000000ff02007986 */ /* 0x000fe8000c101d04 */
[----:B------:R-:W-:Y:S04]  /*1f00*/  STG.E.128 [R4.64], RZ ;  /* 0x000000ff04007986 */ /* 0x000fe8000c101d04 */
[----:B------:R-:W-:Y:S04]  /*1f10*/  STG.E.128 [R42.64], RZ ;  /* 0x000000ff2a007986 */ /* 0x000fe8000c101d04 */
[----:B------:R-:W-:Y:S04]  /*1f20*/  STG.E.128 [R36.64+0x100], RZ ;  /* 0x000100ff24007986 */ /* 0x000fe8000c101d04 */
[----:B------:R-:W-:Y:S04]  /*1f30*/  STG.E.128 [R2.64+0x100], RZ ;  /* 0x000100ff02007986 */ /* 0x000fe8000c101d04 */
[----:B------:R-:W-:Y:S04]  /*1f40*/  STG.E.128 [R6.64], RZ ;  /* 0x000000ff06007986 */ /* 0x000fe8000c101d04 */
[----:B------:R-:W-:Y:S04]  /*1f50*/  STG.E.128 [R8.64], RZ ;  /* 0x000000ff08007986 */ /* 0x000fe8000c101d04 */
[----:B------:R-:W-:Y:S04]  /*1f60*/  STG.E.128 [R36.64+0x200], RZ ;  /* 0x000200ff24007986 */ /* 0x000fe8000c101d04 */
[----:B------:R-:W-:Y:S04]  /*1f70*/  STG.E.128 [R2.64+0x200], RZ ;  /* 0x000200ff02007986 */ /* 0x000fe8000c101d04 */
[----:B------:R-:W-:Y:S04]  /*1f80*/  STG.E.128 [R6.64+0x100], RZ ;  /* 0x000100ff06007986 */ /* 0x000fe8000c101d04 */
[----:B------:R-:W-:Y:S04]  /*1f90*/  STG.E.128 [R8.64+0x100], RZ ;  /* 0x000100ff08007986 */ /* 0x000fe8000c101d04 */
[----:B------:R-:W-:Y:S04]  /*1fa0*/  STG.E.128 [R36.64+0x300], RZ ;  /* 0x000300ff24007986 */ /* 0x000fe8000c101d04 */
[----:B------:R-:W-:Y:S04]  /*1fb0*/  STG.E.128 [R2.64+0x300], RZ ;  /* 0x000300ff02007986 */ /* 0x000fe8000c101d04 */
[----:B------:R-:W-:Y:S04]  /*1fc0*/  STG.E.128 [R6.64+0x200], RZ ;  /* 0x000200ff06007986 */ /* 0x000fe8000c101d04 */
[----:B------:R-:W-:Y:S01]  /*1fd0*/  STG.E.128 [R8.64+0x200], RZ ;  /* 0x000200ff08007986 */ /* 0x000fe2000c101d04 */
[----:B------:R-:W-:Y:S05]  /*1fe0*/  EXIT ;  /* 0x000000000000794d */ /* 0x000fea0003800000 */
.L_x_198:
        /* <DEDUP_REMOVED lines=9> */
.L_x_1023:


//--------------------- .text._ZN5flash44flash_bwd_dq_dk_dv_loop_seqk_parallel_kernelI23Flash_bwd_kernel_traitsILi256ELi64ELi64ELi8ELi4ELi2ELi2ELb0ELb1EN7cutlass6half_tE19Flash_kernel_traitsILi256ELi64ELi64ELi8ES3_EELb0ELb1ELb0ELb0ELb0ELb0ELb0EEEvNS_16Flash_bwd_paramsE --------------------------
	.section	.text._ZN5flash44flash_bwd_dq_dk_dv_loop_seqk_parallel_kernelI23Flash_bwd_kernel_traitsILi256ELi64ELi64ELi8ELi4ELi2ELi2ELb0ELb1EN7cutlass6half_tE19Flash_kernel_traitsILi256ELi64ELi64ELi8ES3_EELb0ELb1ELb0ELb0ELb0ELb0ELb0EEEvNS_16Flash_bwd_paramsE,"ax",@progbits
	.sectioninfo	@"SHI_REGISTERS=254"
	.align	128
        .global         _ZN5flash44flash_bwd_dq_dk_dv_loop_seqk_parallel_kernelI23Flash_bwd_kernel_traitsILi256ELi64ELi64ELi8ELi4ELi2ELi2ELb0ELb1EN7cutlass6half_tE19Flash_kernel_traitsILi256ELi64ELi64ELi8ES3_EELb0ELb1ELb0ELb0ELb0ELb0ELb0EEEvNS_16Flash_bwd_paramsE
        .type           _ZN5flash44flash_bwd_dq_dk_dv_loop_seqk_parallel_kernelI23Flash_bwd_kernel_traitsILi256ELi64ELi64ELi8ELi4ELi2ELi2ELb0ELb1EN7cutlass6half_tE19Flash_kernel_traitsILi256ELi64ELi64ELi8ES3_EELb0ELb1ELb0ELb0ELb0ELb0ELb0EEEvNS_16Flash_bwd_paramsE,@function
        .size           _ZN5flash44flash_bwd_dq_dk_dv_loop_seqk_parallel_kernelI23Flash_bwd_kernel_traitsILi256ELi64ELi64ELi8ELi4ELi2ELi2ELb0ELb1EN7cutlass6half_tE19Flash_kernel_traitsILi256ELi64ELi64ELi8ES3_EELb0ELb1ELb0ELb0ELb0ELb0ELb0EEEvNS_16Flash_bwd_paramsE,(.L_x_1024 - _ZN5flash44flash_bwd_dq_dk_dv_loop_seqk_parallel_kernelI23Flash_bwd_kernel_traitsILi256ELi64ELi64ELi8ELi4ELi2ELi2ELb0ELb1EN7cutlass6half_tE19Flash_kernel_traitsILi256ELi64ELi64ELi8ES3_EELb0ELb1ELb0ELb0ELb0ELb0ELb0EEEvNS_16Flash_bwd_paramsE)
        .other          _ZN5flash44flash_bwd_dq_dk_dv_loop_seqk_parallel_kernelI23Flash_bwd_kernel_traitsILi256ELi64ELi64ELi8ELi4ELi2ELi2ELb0ELb1EN7cutlass6half_tE19Flash_kernel_traitsILi256ELi64ELi64ELi8ES3_EELb0ELb1ELb0ELb0ELb0ELb0ELb0EEEvNS_16Flash_bwd_paramsE,@"STO_CUDA_ENTRY STV_DEFAULT"
_ZN5flash44flash_bwd_dq_dk_dv_loop_seqk_parallel_kernelI23Flash_bwd_kernel_traitsILi256ELi64ELi64ELi8ELi4ELi2ELi2ELb0ELb1EN7cutlass6half_tE19Flash_kernel_traitsILi256ELi64ELi64ELi8ES3_EELb0ELb1ELb0ELb0ELb0ELb0ELb0EEEvNS_16Flash_bwd_paramsE:
.text._ZN5flash44flash_bwd_dq_dk_dv_loop_seqk_parallel_kernelI23Flash_bwd_kernel_traitsILi256ELi64ELi64ELi8ELi4ELi2ELi2ELb0ELb1EN7cutlass6half_tE19Flash_kernel_traitsILi256ELi64ELi64ELi8ES3_EELb0ELb1ELb0ELb0ELb0ELb0ELb0EEEvNS_16Flash_bwd_paramsE:
[----:B------:R-:W-:Y:S02]  /*0000*/  MOV R1, c[0x0][0x28] ;  /* 0x00000a0000017a02 */ /* 0x000fe40000000f00 */
[----:B------:R-:W1:Y:S01]  /*0010*/  S2UR UR18, SR_CTAID.X ;  /* 0x00000000001279c3 */ /* 0x000e620000002500 */
[----:B------:R-:W-:Y:S02]  /*0020*/  ULDC UR4, c[0x0][0x218] ;  /* 0x0000860000047ab9 */ /* 0x000fe40000000800 */
[----:B------:R-:W-:-:S04]  /*0030*/  UIADD3 UR5, UR4, 0x3f, URZ ;  /* 0x0000003f04057890 */ /* 0x000fc8000fffe03f */
        /* <DEDUP_REMOVED lines=9> */
[----:B------:R-:W-:Y:S02]  /*00d0*/  ULDC.U8 UR7, c[0x0][0x328] ;  /* 0x0000ca0000077ab9 */ /* 0x000fe40000000000 */
[----:B------:R-:W-:Y:S02]  /*00e0*/  UISETP.NE.AND UP5, UPT, UR7, URZ, UPT ;  /* 0x0000003f0700728c */ /* 0x000fe4000bfa5270 */
[----:B------:R-:W-:Y:S02]  /*00f0*/  ULDC UR61, c[0x0][0x224] ;  /* 0x00008900003d7ab9 */ /* 0x000fe40000000800 */
[----:B------:R-:W3:Y:S01]  /*0100*/  S2UR UR33, SR_CTAID.Y ;  /* 0x00000000002179c3 */ /* 0x000ee20000002600 */
[----:B------:R-:W-:-:S02]  /*0110*/  ULDC UR45, c[0x0][0x22c] ;  /* 0x00008b00002d7ab9 */ /* 0x000fc40000000800 */
[----:B------:R-:W-:Y:S02]  /*0120*/  ULDC UR36, c[0x0][0x1c0] ;  /* 0x0000700000247ab9 */ /* 0x000fe40000000800 */
[----:B------:R-:W-:Y:S02]  /*0130*/  ULDC UR10, c[0x0][0x1c0] ;  /* 0x00007000000a7ab9 */ /* 0x000fe40000000800 */
[----:B------:R-:W-:Y:S02]  /*0140*/  USHF.R.S32.HI UR5, URZ, 0x1f, UR61 ;  /* 0x0000001f3f057899 */ /* 0x000fe4000801143d */
        /* <DEDUP_REMOVED lines=10> */
[--C-:B------:R-:W-:Y:S01]  /*01f0*/  SHF.R.S32.HI R0, RZ, 0x5, R11.reuse ;  /* 0x00000005ff007819 */ /* 0x100fe2000001140b */
[----:B------:R-:W-:Y:S01]  /*0200*/  ULDC UR9, c[0x0][0x1c0] ;  /* 0x0000700000097ab9 */ /* 0x000fe20000000800 */
[----:B------:R-:W-:Y:S01]  /*0210*/  SHF.R.S32.HI R3, RZ, 0x1f, R11 ;  /* 0x0000001fff037819 */ /* 0x000fe2000001140b */
[----:B------:R-:W-:Y:S01]  /*0220*/  UIMAD UR54, UR6, UR4, UR54 ;  /* 0x00000004063672a4 */ /* 0x000fe2000f8e0236 */
[-C--:B------:R-:W-:Y:S01]  /*0230*/  LEA.HI R2, R11, R0.reuse, RZ, 0x1 ;  /* 0x000000000b027211 */ /* 0x080fe200078f08ff */
[----:B---3--:R-:W-:Y:S01]  /*0240*/  UIMAD UR51, UR5, UR33, URZ ;  /* 0x00000021053372a4 */ /* 0x008fe2000f8e023f */
[----:B------:R-:W-:Y:S01]  /*0250*/  LEA.HI R3, R3, R0, RZ, 0x2 ;  /* 0x0000000003037211 */ /* 0x000fe200078f10ff */
[----:B------:R-:W-:Y:S01]  /*0260*/  UIMAD.WIDE.U32 UR42, UR33, UR61, URZ ;  /* 0x0000003d212a72a5 */ /* 0x000fe2000f8e003f */
[----:B------:R-:W-:Y:S01]  /*0270*/  LOP3.LUT R2, R2, 0xfffffffe, RZ, 0xc0, !PT ;  /* 0xfffffffe02027812 */ /* 0x000fe200078ec0ff */
[----:B------:R-:W-:Y:S01]  /*0280*/  UIMAD UR4, UR33, UR9, UR34 ;  /* 0x00000009210472a4 */ /* 0x000fe2000f8e0222 */
[----:B------:R-:W-:Y:S01]  /*0290*/  LOP3.LUT R3, R3, 0xfffffffc, RZ, 0xc0, !PT ;  /* 0xfffffffc03037812 */ /* 0x000fe200078ec0ff */
[----:B------:R-:W-:Y:S01]  /*02a0*/  @!UP5 UIMAD UR5, UR33, UR11, UR34 ;  /* 0x0000000b2105d2a4 */ /* 0x000fe2000f8e0222 */
[----:B------:R-:W-:Y:S01]  /*02b0*/  LEA.HI R13, R19, R224, RZ, 0x4 ;  /* 0x000000e0130d7211 */ /* 0x000fe200078f20ff */
[C---:B------:R-:W-:Y:S01]  /*02c0*/  IMAD.IADD R2, R0.reuse, 0x1, -R2 ;  /* 0x0000000100027824 */ /* 0x040fe200078e0a02 */
[----:B------:R-:W-:Y:S01]  /*02d0*/  SHF.R.S32.HI R7, RZ, 0x2, R5 ;  /* 0x00000002ff077819 */ /* 0x000fe20000011405 */
[----:B------:R-:W-:Y:S01]  /*02e0*/  IMAD.IADD R3, R0, 0x1, -R3 ;  /* 0x0000000100037824 */ /* 0x000fe200078e0a03 */
[----:B------:R-:W-:Y:S01]  /*02f0*/  SHF.R.S32.HI R12, RZ, 0x1f, R5 ;  /* 0x0000001fff0c7819 */ /* 0x000fe20000011405 */
[----:B------:R-:W-:Y:S01]  /*0300*/  IMAD.SHL.U32 R15, R2, 0x10, RZ ;  /* 0x00000010020f7824 */ /* 0x000fe200078e00ff */
[----:B------:R-:W-:Y:S01]  /*0310*/  SHF.R.S32.HI R0, RZ, 0x4, R13 ;  /* 0x00000004ff007819 */ /* 0x000fe2000001140d */
[----:B------:R-:W-:Y:S01]  /*0320*/  USHF.L.U32 UR44, UR45, 0x6, URZ ;  /* 0x000000062d2c7899 */ /* 0x000fe2000800063f */
[----:B------:R-:W-:Y:S01]  /*0330*/  LEA.HI R12, R12, R7, RZ, 0x3 ;  /* 0x000000070c0c7211 */ /* 0x000fe200078f18ff */
[----:B------:R-:W-:Y:S01]  /*0340*/  ULDC UR48, c[0x0][0x214] ;  /* 0x0000850000307ab9 */ /* 0x000fe20000000800 */
[----:B------:R-:W-:Y:S01]  /*0350*/  LEA.HI R6, R13, R0, RZ, 0x1 ;  /* 0x000000000d067211 */ /* 0x000fe200078f08ff */
[----:B------:R-:W-:Y:S01]  /*0360*/  ULDC UR55, c[0x0][0x1c8] ;  /* 0x0000720000377ab9 */ /* 0x000fe20000000800 */
[----:B------:R-:W-:Y:S01]  /*0370*/  LOP3.LUT R12, R12, 0xfffffff8, RZ, 0xc0, !PT ;  /* 0xfffffff80c0c7812 */ /* 0x000fe200078ec0ff */
[----:B------:R-:W-:Y:S01]  /*0380*/  ULDC.U8 UR8, c[0x0][0x3d0] ;  /* 0x0000f40000087ab9 */ /* 0x000fe20000000000 */
[----:B------:R-:W-:Y:S01]  /*0390*/  LOP3.LUT R6, R6, 0xfffffffe, RZ, 0xc0, !PT ;  /* 0xfffffffe06067812 */ /* 0x000fe200078ec0ff */
[----:B------:R-:W-:Y:S01]  /*03a0*/  ULDC UR49, c[0x0][0x224] ;  /* 0x0000890000317ab9 */ /* 0x000fe20000000800 */
[----:B------:R-:W-:Y:S01]  /*03b0*/  LEA.HI R17, R19, R224, RZ, 0x3 ;  /* 0x000000e013117211 */ /* 0x000fe200078f18ff */
[----:B------:R-:W-:Y:S01]  /*03c0*/  IMAD.IADD R12, R7, 0x1, -R12 ;  /* 0x00000001070c7824 */ /* 0x000fe200078e0a0c */
[----:B------:R-:W-:Y:S01]  /*03d0*/  LOP3.LUT R13, R13, 0xfffffff0, RZ, 0xc0, !PT ;  /* 0xfffffff00d0d7812 */ /* 0x000fe200078ec0ff */
[----:B------:R-:W-:Y:S01]  /*03e0*/  IMAD.IADD R6, R0, 0x1, -R6 ;  /* 0x0000000100067824 */ /* 0x000fe200078e0a06 */
[----:B------:R-:W-:Y:S01]  /*03f0*/  LOP3.LUT R7, R17, 0xfffffff8, RZ, 0xc0, !PT ;  /* 0xfffffff811077812 */ /* 0x000fe200078ec0ff */
[----:B------:R-:W-:Y:S01]  /*0400*/  @UP5 UIMAD UR53, UR33, UR48, URZ ;  /* 0x00000030213552a4 */ /* 0x000fe2000f8e023f */
[----:B------:R-:W-:Y:S01]  /*0410*/  LOP3.LUT R11, R11, 0xffffffe0, RZ, 0xc0, !PT ;  /* 0xffffffe00b0b7812 */ /* 0x000fe200078ec0ff */
[C---:B------:R-:W-:Y:S01]  /*0420*/  IMAD.IADD R0, R224.reuse, 0x1, -R13 ;  /* 0x00000001e0007824 */ /* 0x040fe200078e0a0d */
[----:B------:R-:W-:Y:S01]  /*0430*/  SHF.R.S32.HI R230, RZ, 0x3, R17 ;  /* 0x00000003ffe67819 */ /* 0x000fe20000011411 */
[C---:B------:R-:W-:Y:S01]  /*0440*/  IMAD.IADD R8, R224.reuse, 0x1, -R7 ;  /* 0x00000001e0087824 */ /* 0x040fe200078e0a07 */
[----:B------:R-:W-:Y:S01]  /*0450*/  LOP3.LUT R5, R5, 0x7ffffffc, RZ, 0xc0, !PT ;  /* 0x7ffffffc05057812 */ /* 0x000fe200078ec0ff */
[----:B------:R-:W-:Y:S01]  /*0460*/  IMAD.IADD R11, R224, 0x1, -R11 ;  /* 0x00000001e00b7824 */ /* 0x000fe200078e0a0b */
[----:B------:R-:W-:Y:S01]  /*0470*/  SHF.R.S32.HI R7, RZ, 0x1f, R0 ;  /* 0x0000001fff077819 */ /* 0x000fe20000011400 */
[C---:B------:R-:W-:Y:S01]  /*0480*/  IMAD.SHL.U32 R232, R8.reuse, 0x8, RZ ;  /* 0x0000000808e87824 */ /* 0x040fe200078e00ff */
[----:B------:R-:W-:Y:S01]  /*0490*/  LOP3.LUT P4, RZ, R8, 0x4, RZ, 0xc0, !PT ;  /* 0x0000000408ff7812 */ /* 0x000fe2000788c0ff */
[----:B------:R-:W-:Y:S01]  /*04a0*/  IMAD.SHL.U32 R9, R230, 0x40, RZ ;  /* 0x00000040e6097824 */ /* 0x000fe200078e00ff */
[----:B------:R-:W-:Y:S01]  /*04b0*/  LEA.HI R7, R7, R0, RZ, 0x3 ;  /* 0x0000000007077211 */ /* 0x000fe200078f18ff */
[----:B------:R-:W-:Y:S01]  /*04c0*/  UMOV UR39, URZ ;  /* 0x0000003f00277c82 */ /* 0x000fe20008000000 */
[C---:B------:R-:W-:Y:S01]  /*04d0*/  LOP3.LUT P3, RZ, R8.reuse, 0x2, RZ, 0xc0, !PT ;  /* 0x0000000208ff7812 */ /* 0x040fe2000786c0ff */
[----:B------:R-:W-:Y:S01]  /*04e0*/  IMAD.SHL.U32 R8, R8, 0x40, RZ ;  /* 0x0000004008087824 */ /* 0x000fe200078e00ff */
[C---:B------:R-:W-:Y:S01]  /*04f0*/  LOP3.LUT R13, R7.reuse, 0xfffffff8, RZ, 0xc0, !PT ;  /* 0xfffffff8070d7812 */ /* 0x040fe200078ec0ff */
[----:B------:R-:W-:Y:S01]  /*0500*/  IMAD.SHL.U32 R7, R7, 0x40, RZ ;  /* 0x0000004007077824 */ /* 0x000fe200078e00ff */
[----:B------:R-:W-:Y:S01]  /*0510*/  SHF.R.S32.HI R4, RZ, 0x1f, R11 ;  /* 0x0000001fff047819 */ /* 0x000fe2000001140b */
[----:B------:R-:W-:Y:S01]  /*0520*/  UMOV UR59, 0x4 ;  /* 0x00000004003b7882 */ /* 0x000fe20000000000 */
[----:B------:R-:W-:Y:S01]  /*0530*/  LOP3.LUT R8, R8, 0x1c0, RZ, 0xc0, !PT ;  /* 0x000001c008087812 */ /* 0x000fe200078ec0ff */
[----:B------:R-:W-:Y:S01]  /*0540*/  IMAD.IADD R13, R0, 0x1, -R13 ;  /* 0x00000001000d7824 */ /* 0x000fe200078e0a0d */
[----:B------:R-:W-:Y:S01]  /*0550*/  LOP3.LUT R0, R12, 0x1, RZ, 0xc0, !PT ;  /* 0x000000010c007812 */ /* 0x000fe200078ec0ff */
[----:B------:R-:W-:Y:S01]  /*0560*/  ULOP3.LUT UR55, UR34, UR55, URZ, 0x3c, !UPT ;  /* 0x0000003722377292 */ /* 0x000fe2000f8e3c3f */
[----:B------:R-:W-:Y:S01]  /*0570*/  LOP3.LUT R9, R9, 0x1c0, RZ, 0xc0, !PT ;  /* 0x000001c009097812 */ /* 0x000fe200078ec0ff */
[----:B------:R-:W-:Y:S01]  /*0580*/  USHF.L.U32 UR60, UR33, 0x7, URZ ;  /* 0x00000007213c7899 */ /* 0x000fe2000800063f */
[----:B------:R-:W-:Y:S01]  /*0590*/  ISETP.NE.U32.AND P0, PT, R0, 0x1, PT ;  /* 0x000000010000780c */ /* 0x000fe20003f05070 */
[----:B------:R-:W-:Y:S01]  /*05a0*/  UISETP.NE.AND UP6, UPT, UR8, URZ, UPT ;  /* 0x0000003f0800728c */ /* 0x000fe2000bfc5270 */
[----:B------:R-:W-:Y:S01]  /*05b0*/  LOP3.LUT R0, R8, 0x10, R15, 0xf8, !PT ;  /* 0x0000001008007812 */ /* 0x000fe200078ef80f */
[----:B------:R-:W-:Y:S01]  /*05c0*/  USHF.R.S32.HI UR56, URZ, 0x1f, UR34 ;  /* 0x0000001f3f387899 */ /* 0x000fe20008011422 */
[----:B------:R-:W-:Y:S01]  /*05d0*/  LEA.HI R4, R4, R11, RZ, 0x2 ;  /* 0x0000000b04047211 */ /* 0x000fe200078f10ff */
[----:B------:R-:W-:Y:S01]  /*05e0*/  USHF.R.S32.HI UR58, URZ, 0x1f, UR33 ;  /* 0x0000001f3f3a7899 */ /* 0x000fe20008011421 */
[----:B------:R-:W-:Y:S01]  /*05f0*/  LOP3.LUT R10, R9, 0x38, R232, 0xf8, !PT ;  /* 0x00000038090a7812 */ /* 0x000fe200078ef8e8 */
[----:B------:R-:W-:Y:S01]  /*0600*/  USHF.R.S32.HI UR57, URZ, 0x1f, UR34 ;  /* 0x0000001f3f397899 */ /* 0x000fe20008011422 */
[----:B------:R-:W-:Y:S01]  /*0610*/  LOP3.LUT R222, R8, 0x8, R17, 0xf8, !PT ;  /* 0x0000000808de7812 */ /* 0x000fe200078ef811 */
[----:B------:R-:W-:Y:S01]  /*0620*/  UIMAD.WIDE.U32 UR40, UR36, UR42, URZ ;  /* 0x0000002a242872a5 */ /* 0x000fe2000f8e003f */
[----:B------:R-:W-:Y:S01]  /*0630*/  SHF.R.U32.HI R15, RZ, 0x3, R8 ;  /* 0x00000003ff0f7819 */ /* 0x000fe20000011608 */
[----:B------:R-:W-:Y:S01]  /*0640*/  UIMAD UR50, UR37, UR42, URZ ;  /* 0x0000002a253272a4 */ /* 0x000fe2000f8e023f */
[----:B------:R-:W-:Y:S01]  /*0650*/  SHF.R.U32.HI R9, RZ, 0x3, R9 ;  /* 0x00000003ff097819 */ /* 0x000fe20000011609 */
[----:B------:R-:W-:Y:S01]  /*0660*/  USHF.R.S32.HI UR52, URZ, 0x1f, UR46 ;  /* 0x0000001f3f347899 */ /* 0x000fe2000801142e */
[CC--:B------:R-:W-:Y:S01]  /*0670*/  LEA.HI R11, R19.reuse, R224.reuse, RZ, 0x7 ;  /* 0x000000e0130b7211 */ /* 0x0c0fe200078f38ff */
[----:B------:R-:W-:Y:S01]  /*0680*/  UIMAD UR49, UR4, UR49, URZ ;  /* 0x00000031043172a4 */ /* 0x000fe2000f8e023f */
[----:B------:R-:W-:Y:S01]  /*0690*/  LEA.HI R8, R19, R224, RZ, 0x6 ;  /* 0x000000e013087211 */ /* 0x000fe200078f30ff */
[----:B------:R-:W-:Y:S01]  /*06a0*/  @!UP5 UIMAD UR48, UR5, UR48, URZ ;  /* 0x000000300530d2a4 */ /* 0x000fe2000f8e023f */
[----:B------:R-:W-:Y:S01]  /*06b0*/  LOP3.LUT R9, R10, R9, RZ, 0x3c, !PT ;  /* 0x000000090a097212 */ /* 0x000fe200078e3cff */
[----:B------:R-:W-:Y:S01]  /*06c0*/  IMAD.SHL.U32 R10, R6, 0x200, RZ ;  /* 0x00000200060a7824 */ /* 0x000fe200078e00ff */
[----:B------:R-:W-:Y:S01]  /*06d0*/  SHF.R.S32.HI R11, RZ, 0x7, R11 ;  /* 0x00000007ff0b7819 */ /* 0x000fe2000001140b */
[----:B------:R-:W-:Y:S01]  /*06e0*/  USHF.R.S32.HI UR47, URZ, 0x1f, UR44 ;  /* 0x0000001f3f2f7899 */ /* 0x000fe2000801142c */
[----:B------:R-:W-:-:S02]  /*06f0*/  SHF.R.S32.HI R8, RZ, 0x6, R8 ;  /* 0x00000006ff087819 */ /* 0x000fc40000011408 */
[C---:B------:R-:W-:Y:S01]  /*0700*/  R2P PR, R12.reuse, 0x6 ;  /* 0x000000060c007804 */ /* 0x040fe20000000000 */
[----:B------:R-:W-:Y:S01]  /*0710*/  IMAD.SHL.U32 R12, R12, 0x40, RZ ;  /* 0x000000400c0c7824 */ /* 0x000fe200078e00ff */
[----:B------:R-:W-:Y:S01]  /*0720*/  LOP3.LUT R0, R0, 0x8, R17, 0xf8, !PT ;  /* 0x0000000800007812 */ /* 0x000fe200078ef811 */
[----:B------:R-:W-:Y:S01]  /*0730*/  IMAD R17, R11, 0x800, R10 ;  /* 0x000008000b117824 */ /* 0x000fe200078e020a */
[----:B------:R-:W-:Y:S01]  /*0740*/  LOP3.LUT P6, RZ, R13, 0x4, RZ, 0xc0, !PT ;  /* 0x000000040dff7812 */ /* 0x000fe200078cc0ff */
[----:B------:R-:W-:Y:S01]  /*0750*/  IMAD R226, R8, 0x200, R9 ;  /* 0x0000020008e27824 */ /* 0x000fe200078e0209 */
[----:B------:R-:W-:Y:S01]  /*0760*/  LOP3.LUT R0, R10, R0, R15, 0xf6, !PT ;  /* 0x000000000a007212 */ /* 0x000fe200078ef60f */
[----:B------:R-:W-:Y:S01]  /*0770*/  IMAD.SHL.U32 R8, R8, 0x8, RZ ;  /* 0x0000000808087824 */ /* 0x000fe200078e00ff */
[----:B------:R-:W-:Y:S01]  /*0780*/  LOP3.LUT R12, R12, 0x1c0, RZ, 0xc0, !PT ;  /* 0x000001c00c0c7812 */ /* 0x000fe200078ec0ff */
[----:B------:R-:W-:Y:S01]  /*0790*/  IMAD.SHL.U32 R11, R11, 0x20, RZ ;  /* 0x000000200b0b7824 */ /* 0x000fe200078e00ff */
[C---:B------:R-:W-:Y:S01]  /*07a0*/  LOP3.LUT P5, RZ, R13.reuse, 0x2, RZ, 0xc0, !PT ;  /* 0x000000020dff7812 */ /* 0x040fe200078ac0ff */
[----:B------:R-:W-:Y:S01]  /*07b0*/  IMAD.IADD R10, R224, 0x1, -R5 ;  /* 0x00000001e00a7824 */ /* 0x000fe200078e0a05 */
[----:B------:R-:W-:Y:S01]  /*07c0*/  LOP3.LUT R8, R8, 0x18, RZ, 0xc0, !PT ;  /* 0x0000001808087812 */ /* 0x000fe200078ec0ff */
[----:B------:R-:W-:Y:S01]  /*07d0*/  IMAD.SHL.U32 R5, R6, 0x20, RZ ;  /* 0x0000002006057824 */ /* 0x000fe200078e00ff */
[----:B------:R-:W-:Y:S01]  /*07e0*/  SHF.R.U32.HI R9, RZ, 0x3, R12 ;  /* 0x00000003ff097819 */ /* 0x000fe2000001160c */
[----:B------:R-:W-:Y:S01]  /*07f0*/  IMAD.SHL.U32 R10, R10, 0x2, RZ ;  /* 0x000000020a0a7824 */ /* 0x000fe200078e00ff */
[----:B------:R-:W-:Y:S01]  /*0800*/  LOP3.LUT R14, R12, 0x20, R11, 0xf8, !PT ;  /* 0x000000200c0e7812 */ /* 0x000fe200078ef80b */
[----:B------:R-:W-:Y:S01]  /*0810*/  IMAD.SHL.U32 R13, R13, 0x40, RZ ;  /* 0x000000400d0d7824 */ /* 0x000fe200078e00ff */
[----:B------:R-:W-:Y:S01]  /*0820*/  LOP3.LUT R231, R9, R12, R8, 0x1e, !PT ;  /* 0x0000000c09e77212 */ /* 0x000fe200078e1e08 */
[----:B------:R-:W-:Y:S01]  /*0830*/  IMAD.SHL.U32 R224, R224, 0x2, RZ ;  /* 0x00000002e0e07824 */ /* 0x000fe200078e00ff */
[----:B------:R-:W-:Y:S01]  /*0840*/  LOP3.LUT R14, R14, R9, RZ, 0x3c, !PT ;  /* 0x000000090e0e7212 */ /* 0x000fe200078e3cff */
[--C-:B------:R-:W-:Y:S01]  /*0850*/  IMAD R9, R3, 0x400, R10.reuse ;  /* 0x0000040003097824 */ /* 0x100fe200078e020a */
[----:B------:R-:W-:Y:S01]  /*0860*/  LOP3.LUT R5, R8, 0x20, R5, 0xf8, !PT ;  /* 0x0000002008057812 */ /* 0x000fe200078ef805 */
[----:B------:R-:W-:Y:S01]  /*0870*/  IMAD R10, R2, 0x400, R10 ;  /* 0x00000400020a7824 */ /* 0x000fe200078e020a */
[----:B------:R-:W-:Y:S01]  /*0880*/  LOP3.LUT R8, R13, 0x1c0, RZ, 0xc0, !PT ;  /* 0x000001c00d087812 */ /* 0x000fe200078ec0ff */
[----:B------:R-:W-:Y:S01]  /*0890*/  IMAD.IADD R234, R9, 0x1, R14 ;  /* 0x0000000109ea7824 */ /* 0x000fe200078e020e */
[----:B------:R-:W-:Y:S01]  /*08a0*/  SHF.R.S32.HI R4, RZ, 0x2, R4 ;  /* 0x00000002ff047819 */ /* 0x000fe20000011404 */
[----:B------:R-:W-:Y:S01]  /*08b0*/  IMAD.SHL.U32 R9, R6, 0x8, RZ ;  /* 0x0000000806097824 */ /* 0x000fe200078e00ff */
[----:B------:R-:W-:Y:S01]  /*08c0*/  SHF.R.U32.HI R6, RZ, 0x3, R8 ;  /* 0x00000003ff067819 */ /* 0x000fe20000011608 */
[----:B------:R-:W-:Y:S01]  /*08d0*/  IMAD.SHL.U32 R234, R234, 0x2, RZ ;  /* 0x00000002eaea7824 */ /* 0x000fe200078e00ff */
[----:B------:R-:W-:Y:S01]  /*08e0*/  LOP3.LUT R222, R222, R15, RZ, 0x3c, !PT ;  /* 0x0000000fdede7212 */ /* 0x000fe200078e3cff */
[----:B------:R-:W-:Y:S01]  /*08f0*/  IMAD R225, R3, 0x10, R4 ;  /* 0x0000001003e17824 */ /* 0x000fe200078e0204 */
[----:B------:R-:W-:Y:S01]  /*0900*/  LOP3.LUT R9, R8, 0x8, R9, 0xf8, !PT ;  /* 0x0000000808097812 */ /* 0x000fe200078ef809 */
[----:B------:R-:W-:Y:S01]  /*0910*/  IMAD.IADD R231, R10, 0x1, R231 ;  /* 0x000000010ae77824 */ /* 0x000fe200078e02e7 */
[----:B------:R-:W-:Y:S01]  /*0920*/  LOP3.LUT R5, R6, R5, R8, 0x1e, !PT ;  /* 0x0000000506057212 */ /* 0x000fe200078e1e08 */
[----:B------:R-:W-:Y:S01]  /*0930*/  IMAD.IADD R222, R17, 0x1, R222 ;  /* 0x0000000111de7824 */ /* 0x000fe200078e02de */
[----:B------:R-:W-:Y:S01]  /*0940*/  LOP3.LUT R8, R7, 0xfffffe00, RZ, 0xc0, !PT ;  /* 0xfffffe0007087812 */ /* 0x000fe200078ec0ff */
[----:B------:R-:W-:Y:S01]  /*0950*/  IMAD.MOV.U32 R7, RZ, RZ, -0x10 ;  /* 0xfffffff0ff077424 */ /* 0x000fe200078e00ff */
[----:B------:R-:W-:Y:S01]  /*0960*/  LOP3.LUT R9, R9, R6, RZ, 0x3c, !PT ;  /* 0x0000000609097212 */ /* 0x000fe200078e3cff */
[----:B------:R-:W-:Y:S01]  /*0970*/  IMAD.SHL.U32 R222, R222, 0x2, RZ ;  /* 0x00000002dede7824 */ /* 0x000fe200078e00ff */
[----:B------:R-:W-:Y:S01]  /*0980*/  LOP3.LUT R217, R5, R8, RZ, 0xfc, !PT ;  /* 0x0000000805d97212 */ /* 0x000fe200078efcff */
[--C-:B------:R-:W-:Y:S01]  /*0990*/  IMAD R4, R3, 0x400, R8.reuse ;  /* 0x0000040003047824 */ /* 0x100fe200078e0208 */
[C---:B------:R-:W-:Y:S01]  /*09a0*/  SEL R3, R213.reuse, 0xffffffe0, !P3 ;  /* 0xffffffe0d5037807 */ /* 0x040fe20005800000 */
[----:B------:R-:W-:Y:S01]  /*09b0*/  IMAD R216, R2, 0x400, R8 ;  /* 0x0000040002d87824 */ /* 0x000fe200078e0208 */
[----:B------:R-:W-:Y:S01]  /*09c0*/  SEL R213, R213, 0xffffffe0, !P5 ;  /* 0xffffffe0d5d57807 */ /* 0x000fe20006800000 */
[----:B------:R-:W-:Y:S01]  /*09d0*/  IMAD.IADD R223, R4, 0x1, R9 ;  /* 0x0000000104df7824 */ /* 0x000fe200078e0209 */
[----:B------:R-:W-:Y:S01]  /*09e0*/  IADD3 R236, R234, 0x20, RZ ;  /* 0x00000020eaec7810 */ /* 0x000fe20007ffe0ff */
[----:B------:R-:W-:Y:S01]  /*09f0*/  IMAD.MOV.U32 R4, RZ, RZ, 0x40 ;  /* 0x00000040ff047424 */ /* 0x000fe200078e00ff */
[----:B------:R-:W-:Y:S01]  /*0a00*/  SEL R7, R7, 0x10, !P0 ;  /* 0x0000001007077807 */ /* 0x000fe20004000000 */
[----:B------:R-:W-:Y:S01]  /*0a10*/  IMAD.IADD R216, R9, 0x1, R216 ;  /* 0x0000000109d87824 */ /* 0x000fe200078e02d8 */
[----:B------:R-:W-:Y:S01]  /*0a20*/  LEA R231, R231, 0x10000, 0x1 ;  /* 0x00010000e7e77811 */ /* 0x000fe200078e08ff */
[----:B------:R-:W-:Y:S01]  /*0a30*/  IMAD.SHL.U32 R223, R223, 0x2, RZ ;  /* 0x00000002dfdf7824 */ /* 0x000fe200078e00ff */
[----:B------:R-:W-:Y:S01]  /*0a40*/  SEL R5, R4, 0xffffffc0, !P4 ;  /* 0xffffffc004057807 */ /* 0x000fe20006000000 */
[----:B------:R-:W-:Y:S01]  /*0a50*/  IMAD.IADD R212, R222, 0x1, R3 ;  /* 0x00000001ded47824 */ /* 0x000fe200078e0203 */
[----:B------:R-:W-:Y:S01]  /*0a60*/  SEL R4, R4, 0xffffffc0, !P6 ;  /* 0xffffffc004047807 */ /* 0x000fe20007000000 */
[----:B------:R-:W-:Y:S01]  /*0a70*/  IMAD.IADD R221, R223, 0x1, R213 ;  /* 0x00000001dfdd7824 */ /* 0x000fe200078e02d5 */
[----:B------:R-:W-:Y:S01]  /*0a80*/  LEA R216, R216, 0x20000, 0x1 ;  /* 0x00020000d8d87811 */ /* 0x000fe200078e08ff */
[----:B------:R-:W-:Y:S01]  /*0a90*/  IMAD.SHL.U32 R218, R0, 0x2, RZ ;  /* 0x0000000200da7824 */ /* 0x000fe200078e00ff */
[----:B------:R-:W-:Y:S01]  /*0aa0*/  @P1 IADD3 R236, R234, -0x20, RZ ;  /* 0xffffffe0eaec1810 */ /* 0x000fe20007ffe0ff */
[----:B------:R-:W-:Y:S01]  /*0ab0*/  IMAD.SHL.U32 R226, R226, 0x2, RZ ;  /* 0x00000002e2e27824 */ /* 0x000fe200078e00ff */
[----:B------:R-:W-:Y:S01]  /*0ac0*/  IADD3 R235, R231, 0x40, RZ ;  /* 0x00000040e7eb7810 */ /* 0x000fe20007ffe0ff */
[----:B------:R-:W-:Y:S01]  /*0ad0*/  IMAD.IADD R214, R4, 0x1, R216 ;  /* 0x0000000104d67824 */ /* 0x000fe200078e02d8 */
[----:B------:R-:W-:Y:S01]  /*0ae0*/  LOP3.LUT R224, R11, 0x6, R224, 0xf8, !PT ;  /* 0x000000060be07812 */ /* 0x000fe200078ef8e0 */
[----:B------:R-:W-:Y:S01]  /*0af0*/  IMAD.IADD R215, R213, 0x1, R216 ;  /* 0x00000001d5d77824 */ /* 0x000fe200078e02d8 */
[----:B------:R-:W-:Y:S01]  /*0b00*/  IADD3 R229, R232, 0x40, RZ ;  /* 0x00000040e8e57810 */ /* 0x000fe20007ffe0ff */
[--C-:B------:R-:W-:Y:S01]  /*0b10*/  IMAD R0, R0, 0x2, R5.reuse ;  /* 0x0000000200007824 */ /* 0x100fe200078e0205 */
[----:B------:R-:W-:Y:S01]  /*0b20*/  IADD3 R228, R232, 0x80, RZ ;  /* 0x00000080e8e47810 */ /* 0x000fe20007ffe0ff */
[----:B------:R-:W-:Y:S01]  /*0b30*/  IMAD.IADD R3, R222, 0x1, R5 ;  /* 0x00000001de037824 */ /* 0x000fe200078e0205 */
[----:B------:R-:W-:Y:S01]  /*0b40*/  IADD3 R227, R232, 0xc0, RZ ;  /* 0x000000c0e8e37810 */ /* 0x000fe20007ffe0ff */
[----:B------:R-:W-:Y:S01]  /*0b50*/  IMAD.IADD R2, R5, 0x1, R212 ;  /* 0x0000000105027824 */ /* 0x000fe200078e02d4 */
[----:B------:R-:W-:Y:S01]  /*0b60*/  @P2 IADD3 R235, R231, -0x40, RZ ;  /* 0xffffffc0e7eb2810 */ /* 0x000fe20007ffe0ff */
[----:B------:R-:W-:-:S02]  /*0b70*/  IMAD.IADD R237, R234, 0x1, R7 ;  /* 0x00000001eaed7824 */ /* 0x000fc400078e0207 */
[----:B------:R-:W-:Y:S02]  /*0b80*/  IMAD.SHL.U32 R217, R217, 0x2, RZ ;  /* 0x00000002d9d97824 */ /* 0x000fe400078e00ff */
[----:B------:R-:W-:Y:S02]  /*0b90*/  IMAD.IADD R238, R7, 0x1, R236 ;  /* 0x0000000107ee7824 */ /* 0x000fe400078e02ec */
[--C-:B------:R-:W-:Y:S02]  /*0ba0*/  IMAD.IADD R220, R223, 0x1, R4.reuse ;  /* 0x00000001dfdc7824 */ /* 0x100fe400078e0204 */
[----:B------:R-:W-:Y:S02]  /*0bb0*/  IMAD.IADD R219, R221, 0x1, R4 ;  /* 0x00000001dddb7824 */ /* 0x000fe400078e0204 */
[----:B------:R-:W-:Y:S02]  /*0bc0*/  IMAD.IADD R213, R213, 0x1, R214 ;  /* 0x00000001d5d57824 */ /* 0x000fe400078e02d6 */
.L_x_243:
[----:B------:R-:W-:Y:S02]  /*0bd0*/  ULDC.64 UR4, c[0x0][0x240] ;  /* 0x0000900000047ab9 */ /* 0x000fe40000000a00 */
[----:B------:R-:W-:-:S02]  /*0be0*/  ULDC.64 UR6, c[0x0][0x250] ;  /* 0x0000940000067ab9 */ /* 0x000fc40000000a00 */
[----:B------:R-:W-:Y:S02]  /*0bf0*/  UISETP.NE.U32.AND UP1, UPT, URZ, UR4, UPT ;  /* 0x000000043f00728c */ /* 0x000fe4000bf25070 */
[----:B------:R-:W-:Y:S02]  /*0c00*/  UISETP.NE.U32.AND UP3, UPT, URZ, UR6, UPT ;  /* 0x000000063f00728c */ /* 0x000fe4000bf65070 */
[----:B------:R-:W-:Y:S02]  /*0c10*/  USHF.R.S32.HI UR38, URZ, 0x1f, UR33 ;  /* 0x0000001f3f267899 */ /* 0x000fe40008011421 */
[----:B------:R-:W-:Y:S02]  /*0c20*/  USHF.L.U32 UR12, UR33, 0x2, URZ ;  /* 0x00000002210c7899 */ /* 0x000fe4000800063f */
[----:B------:R-:W-:Y:S02]  /*0c30*/  UISETP.NE.AND.EX UP1, UPT, URZ, UR5, UPT, UP1 ;  /* 0x000000053f00728c */ /* 0x000fe4000bf25310 */
[----:B------:R-:W-:-:S02]  /*0c40*/  UISETP.NE.AND.EX UP3, UPT, URZ, UR7, UPT, UP3 ;  /* 0x000000073f00728c */ /* 0x000fc4000bf65330 */
[----:B------:R-:W-:Y:S02]  /*0c50*/  USHF.L.U64.HI UR11, UR33, 0x2, UR38 ;  /* 0x00000002210b7899 */ /* 0x000fe40008010226 */
[----:B------:R-:W-:Y:S01]  /*0c60*/  UIADD3 UR4, UP0, UR12, UR4, URZ ;  /* 0x000000040c047290 */ /* 0x000fe2000ff1e03f */
[----:B------:R-:W-:Y:S01]  /*0c70*/  PLOP3.LUT P2, PT, PT, PT, UP1, 0x80, 0x0 ;  /* 0x000000000000781c */ /* 0x000fe20003f4f018 */
[----:B------:R-:W-:Y:S02]  /*0c80*/  ULDC.U8 UR10, c[0x0][0x312] ;  /* 0x0000c480000a7ab9 */ /* 0x000fe40000000000 */
[----:B------:R-:W-:Y:S02]  /*0c90*/  UIADD3.X UR5, UR11, UR5, URZ, UP0, !UPT ;  /* 0x000000050b057290 */ /* 0x000fe400087fe43f */
[----:B------:R-:W-:Y:S01]  /*0ca0*/  ULDC.64 UR8, c[0x0][0x248] ;  /* 0x0000920000087ab9 */ /* 0x000fe20000000a00 */
[----:B-1----:R-:W-:Y:S01]  /*0cb0*/  IMAD.U32 R12, RZ, RZ, UR4 ;  /* 0x00000004ff0c7e24 */ /* 0x002fe2000f8e00ff */
[----:B------:R-:W-:-:S02]  /*0cc0*/  UISETP.NE.AND UP4, UPT, UR10, URZ, UPT ;  /* 0x0000003f0a00728c */ /* 0x000fc4000bf85270 */
[----:B------:R-:W-:Y:S01]  /*0cd0*/  UISETP.EQ.U32.AND UP2, UPT, URZ, UR8, UPT ;  /* 0x000000083f00728c */ /* 0x000fe2000bf42070 */
[----:B------:R-:W-:Y:S01]  /*0ce0*/  IMAD.U32 R13, RZ, RZ, UR5 ;  /* 0x00000005ff0d7e24 */ /* 0x000fe2000f8e00ff */
[----:B------:R-:W-:Y:S02]  /*0cf0*/  @UP3 UIADD3 UR6, UP0, UR12, UR6, URZ ;  /* 0x000000060c063290 */ /* 0x000fe4000ff1e03f */
[----:B------:R-:W-:Y:S02]  /*0d00*/  UISETP.EQ.OR.EX UP2, UPT, URZ, UR9, !UP4, UP2 ;  /* 0x000000093f00728c */ /* 0x000fe4000e742720 */
[----:B------:R-:W-:Y:S02]  /*0d10*/  @UP3 UIADD3.X UR7, UR11, UR7, URZ, UP0, !UPT ;  /* 0x000000070b073290 */ /* 0x000fe400087fe43f */
[----:B------:R-:W-:Y:S02]  /*0d20*/  ULDC.64 UR4, c[0x0][0x118] ;  /* 0x0000460000047ab9 */ /* 0x000fe40000000a00 */
[----:B------:R-:W-:Y:S01]  /*0d30*/  UIADD3 UR10, UP0, UR12, UR8, URZ ;  /* 0x000000080c0a7290 */ /* 0x000fe2000ff1e03f */
[----:B--2---:R-:W2:Y:S01]  /*0d40*/  @P2 LDG.E R9, [R12.64] ;  /* 0x000000040c092981 */ /* 0x004ea2000c1e1900 */
[----:B------:R-:W-:-:S03]  /*0d50*/  PLOP3.LUT P1, PT, PT, PT, UP2, 0x80, 0x0 ;  /* 0x000000000000781c */ /* 0x000fc60003f2f028 */
[----:B---3--:R-:W3:Y:S01]  /*0d60*/  @P2 LDG.E R4, [R12.64+0x4] ;  /* 0x000004040c042981 */ /* 0x008ee2000c1e1900 */
[----:B------:R-:W-:Y:S01]  /*0d70*/  UIADD3.X UR8, UR11, UR9, URZ, UP0, !UPT ;  /* 0x000000090b087290 */ /* 0x000fe200087fe43f */
[----:B------:R-:W-:Y:S01]  /*0d80*/  IMAD.U32 R6, RZ, RZ, UR10 ;  /* 0x0000000aff067e24 */ /* 0x000fe2000f8e00ff */
[----:B------:R-:W-:Y:S01]  /*0d90*/  PLOP3.LUT P0, PT, PT, PT, UP3, 0x80, 0x0 ;  /* 0x000000000000781c */ /* 0x000fe20003f0f038 */
[----:B------:R-:W-:Y:S02]  /*0da0*/  IMAD.U32 R10, RZ, RZ, UR6 ;  /* 0x00000006ff0a7e24 */ /* 0x000fe4000f8e00ff */
[----:B------:R-:W-:Y:S02]  /*0db0*/  IMAD.U32 R11, RZ, RZ, UR7 ;  /* 0x00000007ff0b7e24 */ /* 0x000fe4000f8e00ff */
[----:B------:R-:W-:-:S05]  /*0dc0*/  IMAD.U32 R7, RZ, RZ, UR8 ;  /* 0x00000008ff077e24 */ /* 0x000fca000f8e00ff */
[----:B------:R-:W4:Y:S04]  /*0dd0*/  @!P1 LDG.E R8, [R6.64] ;  /* 0x0000000406089981 */ /* 0x000f28000c1e1900 */
[----:B-----5:R1:W5:Y:S01]  /*0de0*/  @P0 LDG.E R5, [R10.64] ;  /* 0x000000040a050981 */ /* 0x020362000c1e1900 */
[----:B------:R-:W1:Y:S01]  /*0df0*/  S2UR UR28, SR_CTAID.X ;  /* 0x00000000001c79c3 */ /* 0x000e620000002500 */
[----:B------:R-:W-:Y:S02]  /*0e00*/  UMOV UR14, 0xffffffff ;  /* 0xffffffff000e7882 */ /* 0x000fe40000000000 */
[----:B------:R-:W-:Y:S02]  /*0e10*/  UMOV UR26, 0xffffffff ;  /* 0xffffffff001a7882 */ /* 0x000fe40000000000 */
[----:B------:R-:W-:-:S02]  /*0e20*/  ULDC UR8, c[0x0][0xc] ;  /* 0x0000030000087ab9 */ /* 0x000fc40000000800 */
[----:B------:R-:W-:Y:S02]  /*0e30*/  USHF.L.U32 UR8, UR8, 0x6, URZ ;  /* 0x0000000608087899 */ /* 0x000fe4000800063f */
[----:B------:R-:W-:Y:S02]  /*0e40*/  UMOV UR19, URZ ;  /* 0x0000003f00137c82 */ /* 0x000fe40008000000 */
[----:B-1----:R-:W-:-:S04]  /*0e50*/  USHF.L.U32 UR6, UR28, 0x6, URZ ;  /* 0x000000061c067899 */ /* 0x002fc8000800063f */
[----:B------:R-:W-:-:S03]  /*0e60*/  UIMAD UR6, UR8, UR39, UR6 ;  /* 0x00000027080672a4 */ /* 0x000fc6000f8e0206 */
[----:B------:R-:W-:-:S03]  /*0e70*/  ULDC UR8, c[0x0][0x218] ;  /* 0x0000860000087ab9 */ /* 0x000fc60000000800 */
[----:B------:R-:W-:Y:S01]  /*0e80*/  IMAD.U32 R11, RZ, RZ, UR6 ;  /* 0x00000006ff0b7e24 */ /* 0x000fe2000f8e00ff */
[----:B--2---:R-:W1:Y:S08]  /*0e90*/  @P2 R2UR UR14, R9 ;  /* 0x00000000090e23c2 */ /* 0x004e7000000e0000 */
[----:B---3--:R-:W1:Y:S08]  /*0ea0*/  @P2 R2UR UR7, R4 ;  /* 0x00000000040723c2 */ /* 0x008e7000000e0000 */
[----:B----4-:R2:W3:Y:S01]  /*0eb0*/  @!P1 R2UR UR26, R8 ;  /* 0x00000000081a93c2 */ /* 0x0104e200000e0000 */
[----:B------:R-:W-:-:S04]  /*0ec0*/  ISETP.NE.U32.AND P1, PT, RZ, c[0x0][0x248], PT ;  /* 0x00009200ff007a0c */ /* 0x000fc80003f25070 */
[----:B------:R-:W-:-:S03]  /*0ed0*/  ISETP.NE.AND.EX P1, PT, RZ, c[0x0][0x24c], PT, P1 ;  /* 0x00009300ff007a0c */ /* 0x000fc60003f25310 */
[----:B-----5:R2:W4:Y:S01]  /*0ee0*/  @P0 R2UR UR19, R5 ;  /* 0x00000000051303c2 */ /* 0x02052200000e0000 */
[----:B------:R-:W-:Y:S01]  /*0ef0*/  IADD3 R12, P0, R230, UR6, RZ ;  /* 0x00000006e60c7c10 */ /* 0x000fe2000ff1e0ff */
[----:B-1----:R-:W-:Y:S01]  /*0f00*/  @UP1 UIADD3 UR25, UR7, -UR14, URZ ;  /* 0x8000000e07191290 */ /* 0x002fe2000fffe03f */
[----:B------:R-:W-:-:S06]  /*0f10*/  SHF.R.S32.HI R4, RZ, 0x1f, R230 ;  /* 0x0000001fff047819 */ /* 0x000fcc00000114e6 */
[----:B------:R-:W-:Y:S01]  /*0f20*/  @!UP1 ULDC UR25, c[0x0][0x214] ;  /* 0x0000850000199ab9 */ /* 0x000fe20000000800 */
[----:B------:R-:W-:Y:S01]  /*0f30*/  LEA.HI.X.SX32 R11, R11, R4, 0x1, P0 ;  /* 0x000000040b0b7211 */ /* 0x000fe200000f0eff */
[----:B------:R-:W-:Y:S05]  /*0f40*/  @!P1 BRA `(.L_x_199) ;  /* 0x0000007000009947 */ /* 0x000fea0003800000 */
[----:B---3--:R-:W-:-:S13]  /*0f50*/  PLOP3.LUT P0, PT, PT, PT, UP4, 0x80, 0x0 ;  /* 0x000000000000781c */ /* 0x008fda0003f0f048 */
[----:B--2---:R-:W2:Y:S04]  /*0f60*/  @P0 LDG.E R5, [R6.64+0x4] ;  /* 0x0000040406050981 */ /* 0x004ea8000c1e1900 */
[----:B------:R-:W3:Y:S01]  /*0f70*/  @!P0 LDG.E R8, [R6.64] ;  /* 0x0000000406088981 */ /* 0x000ee2000c1e1900 */
[----:B--2---:R-:W1:Y:S02]  /*0f80*/  @P0 R2UR UR6, R5 ;  /* 0x00000000050603c2 */ /* 0x004e6400000e0000 */
[----:B-1----:R-:W-:-:S11]  /*0f90*/  @UP4 UIADD3 UR8, UR6, -UR26, URZ ;  /* 0x8000001a06084290 */ /* 0x002fd6000fffe03f */
[----:B---3--:R1:W2:Y:S01]  /*0fa0*/  @!P0 R2UR UR8, R8 ;  /* 0x00000000080883c2 */ /* 0x0082a200000e0000 */
[----:B------:R-:W-:-:S07]  /*0fb0*/  DEPBAR.LE SB1, 0x0, {2} ;  /* 0x000090040000791a */ /* 0x000fce0000000000 */
.L_x_199:
        /* <DEDUP_REMOVED lines=9> */
[----:B--2---:R-:W2:Y:S01]  /*1050*/  @P0 LDG.E R5, [R6.64] ;  /* 0x0000000406050981 */ /* 0x004ea2000c1e1900 */
[----:B------:R-:W-:Y:S02]  /*1060*/  @!UP2 UISETP.NE.U32.AND UP0, UPT, URZ, UR6, UPT ;  /* 0x000000063f00a28c */ /* 0x000fe4000bf05070 */
[----:B------:R-:W-:Y:S02]  /*1070*/  ULDC UR10, c[0x0][0x21c] ;  /* 0x00008700000a7ab9 */ /* 0x000fe40000000800 */
[----:B------:R-:W-:Y:S02]  /*1080*/  @!UP2 UISETP.NE.AND.EX UP0, UPT, URZ, UR7, UPT, UP0 ;  /* 0x000000073f00a28c */ /* 0x000fe4000bf05300 */
[----:B------:R-:W-:Y:S02]  /*1090*/  USHF.L.U32 UR23, UR18, 0x6, URZ ;  /* 0x0000000612177899 */ /* 0x000fe4000800063f */
[----:B------:R-:W-:Y:S01]  /*10a0*/  @!UP2 USEL UR6, URZ, UR10, !UP0 ;  /* 0x0000000a3f06a287 */ /* 0x000fe2000c000000 */
[----:B--2---:R-:W1:Y:S02]  /*10b0*/  @P0 R2UR UR9, R5 ;  /* 0x00000000050903c2 */ /* 0x004e6400000e0000 */
[----:B-1--4-:R-:W-:-:S02]  /*10c0*/  @UP2 UIADD3 UR15, UR9, -UR19, URZ ;  /* 0x80000013090f2290 */ /* 0x012fc4000fffe03f */
[----:B------:R-:W-:-:S04]  /*10d0*/  @!UP2 UIADD3 UR15, UR6, UR8, -UR19 ;  /* 0x00000008060fa290 */ /* 0x000fc8000fffe813 */
[----:B------:R-:W-:-:S06]  /*10e0*/  UISETP.GT.AND UP0, UPT, UR15, UR23, UPT ;  /* 0x000000170f00728c */ /* 0x000fcc000bf04270 */
[----:B------:R-:W-:-:S13]  /*10f0*/  PLOP3.LUT P0, PT, PT, PT, UP0, 0x80, 0x0 ;  /* 0x000000000000781c */ /* 0x000fda0003f0f008 */
[----:B------:R-:W-:Y:S05]  /*1100*/  @!P0 BRA `(.L_x_200) ;  /* 0x00008b7000008947 */ /* 0x000fea0003800000 */
[----:B------:R-:W-:Y:S02]  /*1110*/  ULDC.64 UR6, c[0x0][0x190] ;  /* 0x0000640000067ab9 */ /* 0x000fe40000000a00 */
[----:B------:R-:W-:Y:S02]  /*1120*/  UISETP.NE.AND UP0, UPT, UR26, -0x1, UPT ;  /* 0xffffffff1a00788c */ /* 0x000fe4000bf05270 */
[----:B------:R-:W-:Y:S02]  /*1130*/  UIMAD.WIDE.U32 UR8, UR14, UR6, URZ ;  /* 0x000000060e0872a5 */ /* 0x000fe4000f8e003f */
[----:B------:R-:W-:Y:S02]  /*1140*/  UIADD3 UR6, UR25, 0x3f, URZ ;  /* 0x0000003f19067890 */ /* 0x000fe4000fffe03f */
[----:B------:R-:W-:Y:S01]  /*1150*/  UIMAD UR24, UR14, UR7, URZ ;  /* 0x000000070e1872a4 */ /* 0x000fe2000f8e023f */
[----:B------:R-:W-:Y:S01]  /*1160*/  PLOP3.LUT P1, PT, PT, PT, UP0, 0x80, 0x0 ;  /* 0x000000000000781c */ /* 0x000fe20003f2f008 */
[----:B------:R-:W-:-:S02]  /*1170*/  USHF.R.S32.HI UR7, URZ, 0x1f, UR6 ;  /* 0x0000001f3f077899 */ /* 0x000fc40008011406 */
[----:B------:R-:W-:Y:S02]  /*1180*/  UISETP.NE.AND UP2, UPT, UR14, -0x1, UPT ;  /* 0xffffffff0e00788c */ /* 0x000fe4000bf45270 */
[----:B------:R-:W-:Y:S02]  /*1190*/  ULEA.HI UR12, UR7, UR6, URZ, 0x6 ;  /* 0x00000006070c7291 */ /* 0x000fe4000f8f303f */
[----:B------:R-:W-:Y:S02]  /*11a0*/  ULDC.64 UR16, c[0x0][0x178] ;  /* 0x00005e0000107ab9 */ /* 0x000fe40000000a00 */
[----:B------:R-:W-:Y:S02]  /*11b0*/  @UP0 UIADD3 UR13, UR19, UR26, URZ ;  /* 0x0000001a130d0290 */ /* 0x000fe4000fffe03f */
[----:B------:R-:W-:Y:S02]  /*11c0*/  UIMAD UR22, UR38, UR16, URZ ;  /* 0x00000010261672a4 */ /* 0x000fe4000f8e023f */
[----:B------:R-:W-:-:S02]  /*11d0*/  ULDC.64 UR20, c[0x0][0x198] ;  /* 0x0000660000147ab9 */ /* 0x000fc40000000a00 */
[----:B------:R-:W-:Y:S02]  /*11e0*/  USHF.R.S32.HI UR35, URZ, 0x6, UR12 ;  /* 0x000000063f237899 */ /* 0x000fe4000801140c */
[----:B------:R-:W-:Y:S02]  /*11f0*/  ULOP3.LUT UR12, UR12, 0xffffffc0, URZ, 0xc0, !UPT ;  /* 0xffffffc00c0c7892 */ /* 0x000fe4000f8ec03f */
[----:B------:R-:W-:Y:S02]  /*1200*/  @UP0 UIMAD.WIDE.U32 UR6, UR13, UR20, URZ ;  /* 0x000000140d0602a5 */ /* 0x000fe4000f8e003f */
[----:B------:R-:W-:Y:S02]  /*1210*/  UIMAD.WIDE.U32 UR10, UR33, UR16, URZ ;  /* 0x00000010210a72a5 */ /* 0x000fe4000f8e003f */
[----:B------:R-:W-:Y:S02]  /*1220*/  UIMAD UR17, UR33, UR17, UR22 ;  /* 0x00000011211172a4 */ /* 0x000fe4000f8e0216 */
[----:B------:R-:W-:-:S02]  /*1230*/  UIADD3 UR22, UR12, -0x40, URZ ;  /* 0xffffffc00c167890 */ /* 0x000fc4000fffe03f */
[----:B------:R-:W-:Y:S02]  /*1240*/  UIADD3 UR29, UR11, UR17, URZ ;  /* 0x000000110b1d7290 */ /* 0x000fe4000fffe03f */
[----:B------:R-:W-:Y:S02]  /*1250*/  @UP2 UIADD3 UR29, UR9, UR24, URZ ;  /* 0x00000018091d2290 */ /* 0x000fe4000fffe03f */
[----:B------:R-:W-:Y:S02]  /*1260*/  @UP0 UIMAD UR27, UR13, UR21, UR7 ;  /* 0x000000150d1b02a4 */ /* 0x000fe4000f8e0207 */
        /* <DEDUP_REMOVED lines=16> */
.L_x_201:
[----:B------:R-:W-:Y:S01]  /*1370*/  IABS R7, c[0x0][0x1c8] ;  /* 0x0000720000077a13 */ /* 0x000fe20000000000 */
[----:B------:R-:W-:Y:S01]  /*1380*/  @UP0 UIADD3 UR8, UR19, UR26, URZ ;  /* 0x0000001a13080290 */ /* 0x000fe2000fffe03f */
[----:B------:R-:W-:Y:S01]  /*1390*/  ISETP.LE.AND P0, PT, RZ, UR55, PT ;  /* 0x00000037ff007c0c */ /* 0x000fe2000bf03270 */
[----:B------:R-:W-:Y:S01]  /*13a0*/  ULDC.64 UR10, c[0x0][0x1a0] ;  /* 0x00006800000a7ab9 */ /* 0x000fe20000000a00 */
[----:B------:R-:W1:Y:S01]  /*13b0*/  I2F.RP R13, R7 ;  /* 0x00000007000d7306 */ /* 0x000e620000209400 */
[----:B------:R-:W-:-:S04]  /*13c0*/  @UP0 UIMAD.WIDE.U32 UR6, UR8, UR10, URZ ;  /* 0x0000000a080602a5 */ /* 0x000fc8000f8e003f */
[----:B------:R-:W-:-:S03]  /*13d0*/  @UP0 UIMAD UR21, UR8, UR11, UR7 ;  /* 0x0000000b081502a4 */ /* 0x000fc6000f8e0207 */
[----:B------:R-:W-:Y:S01]  /*13e0*/  @UP0 UMOV UR20, UR6 ;  /* 0x0000000600140c82 */ /* 0x000fe20008000000 */
[----:B-1----:R-:W1:Y:S02]  /*13f0*/  MUFU.RCP R8, R13 ;  /* 0x0000000d00087308 */ /* 0x002e640000001000 */
[----:B-1----:R-:W-:-:S06]  /*1400*/  IADD3 R8, R8, 0xffffffe, RZ ;  /* 0x0ffffffe08087810 */ /* 0x002fcc0007ffe0ff */
[----:B------:R-:W1:Y:S02]  /*1410*/  F2I.FTZ.U32.TRUNC.NTZ R9, R8 ;  /* 0x0000000800097305 */ /* 0x000e64000021f000 */
[----:B-1----:R-:W-:Y:S02]  /*1420*/  IMAD.MOV R5, RZ, RZ, -R9 ;  /* 0x000000ffff057224 */ /* 0x002fe400078e0a09 */
[----:B------:R-:W-:Y:S02]  /*1430*/  IMAD.MOV.U32 R8, RZ, RZ, RZ ;  /* 0x000000ffff087224 */ /* 0x000fe400078e00ff */
[----:B------:R-:W-:Y:S01]  /*1440*/  IMAD R6, R5, R7, RZ ;  /* 0x0000000705067224 */ /* 0x000fe200078e02ff */
[----:B------:R-:W-:-:S03]  /*1450*/  IABS R5, UR34 ;  /* 0x0000002200057c13 */ /* 0x000fc60008000000 */
[----:B------:R-:W-:-:S06]  /*1460*/  IMAD.HI.U32 R6, R9, R6, R8 ;  /* 0x0000000609067227 */ /* 0x000fcc00078e0008 */
[----:B------:R-:W-:-:S04]  /*1470*/  IMAD.HI.U32 R10, R6, R5, RZ ;  /* 0x00000005060a7227 */ /* 0x000fc800078e00ff */
[----:B------:R-:W-:-:S04]  /*1480*/  IMAD.MOV R6, RZ, RZ, -R10 ;  /* 0x000000ffff067224 */ /* 0x000fc800078e0a0a */
[----:B------:R-:W-:-:S05]  /*1490*/  IMAD R6, R7, R6, R5 ;  /* 0x0000000607067224 */ /* 0x000fca00078e0205 */
[----:B------:R-:W-:-:S13]  /*14a0*/  ISETP.GT.U32.AND P2, PT, R7, R6, PT ;  /* 0x000000060700720c */ /* 0x000fda0003f44070 */
[----:B------:R-:W-:Y:S01]  /*14b0*/  @!P2 IMAD.IADD R6, R6, 0x1, -R7 ;  /* 0x000000010606a824 */ /* 0x000fe200078e0a07 */
[----:B------:R-:W-:Y:S02]  /*14c0*/  @!P2 IADD3 R10, R10, 0x1, RZ ;  /* 0x000000010a0aa810 */ /* 0x000fe40007ffe0ff */
[----:B------:R-:W-:Y:S02]  /*14d0*/  ISETP.NE.AND P2, PT, RZ, c[0x0][0x1c8], PT ;  /* 0x00007200ff007a0c */ /* 0x000fe40003f45270 */
[----:B------:R-:W-:-:S13]  /*14e0*/  ISETP.GE.U32.AND P3, PT, R6, R7, PT ;  /* 0x000000070600720c */ /* 0x000fda0003f66070 */
[----:B------:R-:W-:-:S05]  /*14f0*/  @P3 IADD3 R10, R10, 0x1, RZ ;  /* 0x000000010a0a3810 */ /* 0x000fca0007ffe0ff */
[----:B------:R-:W-:Y:S01]  /*1500*/  @!P0 IMAD.MOV R10, RZ, RZ, -R10 ;  /* 0x000000ffff0a8224 */ /* 0x000fe200078e0a0a */
[----:B------:R-:W-:-:S04]  /*1510*/  @!P2 LOP3.LUT R10, RZ, c[0x0][0x1c8], RZ, 0x33, !PT ;  /* 0x00007200ff0aaa12 */ /* 0x000fc800078e33ff */
[----:B------:R-:W-:Y:S01]  /*1520*/  SHF.R.S32.HI R8, RZ, 0x1f, R10 ;  /* 0x0000001fff087819 */ /* 0x000fe2000001140a */
        /* <DEDUP_REMOVED lines=13> */
.L_x_202:
[----:B------:R-:W-:Y:S01]  /*1600*/  ULDC.64 UR8, c[0x0][0x370] ;  /* 0x0000dc0000087ab9 */ /* 0x000fe20000000a00 */
[----:B------:R-:W-:Y:S01]  /*1610*/  PLOP3.LUT P0, PT, PT, PT, UP5, 0x80, 0x0 ;  /* 0x000000000000781c */ /* 0x000fe20003f0f058 */
[----:B------:R-:W-:Y:S02]  /*1620*/  @UP2 UIMAD.WIDE.U32 UR6, UR14, UR8, URZ ;  /* 0x000000080e0622a5 */ /* 0x000fe4000f8e003f */
[----:B------:R-:W-:Y:S02]  /*1630*/  ULDC UR13, c[0x0][0x234] ;  /* 0x00008d00000d7ab9 */ /* 0x000fe40000000800 */
[----:B------:R-:W-:-:S03]  /*1640*/  @UP2 UIMAD UR17, UR14, UR9, UR7 ;  /* 0x000000090e1122a4 */ /* 0x000fc6000f8e0207 */
[----:B------:R-:W-:Y:S02]  /*1650*/  @UP2 UMOV UR16, UR6 ;  /* 0x0000000600102c82 */ /* 0x000fe40008000000 */
[----:B------:R-:W-:Y:S02]  /*1660*/  ULDC.64 UR6, c[0x0][0x368] ;  /* 0x0000da0000067ab9 */ /* 0x000fe40000000a00 */
[----:B------:R-:W-:-:S04]  /*1670*/  @!UP2 UIMAD UR8, UR38, UR6, URZ ;  /* 0x000000062608a2a4 */ /* 0x000fc8000f8e023f */
[----:B------:R-:W-:Y:S02]  /*1680*/  @!UP2 UIMAD UR8, UR33, UR7, UR8 ;  /* 0x000000072108a2a4 */ /* 0x000fe4000f8e0208 */
[----:B------:R-:W-:-:S04]  /*1690*/  @!UP2 UIMAD.WIDE.U32 UR6, UR33, UR6, URZ ;  /* 0x000000062106a2a5 */ /* 0x000fc8000f8e003f */
[----:B------:R-:W-:-:S03]  /*16a0*/  @!UP2 UIADD3 UR17, UR7, UR8, URZ ;  /* 0x000000080711a290 */ /* 0x000fc6000fffe03f */
[----:B------:R-:W-:Y:S02]  /*16b0*/  ULDC.64 UR8, c[0x0][0x3d8] ;  /* 0x0000f60000087ab9 */ /* 0x000fe40000000a00 */
[----:B------:R-:W-:Y:S02]  /*16c0*/  @!UP2 UMOV UR16, UR6 ;  /* 0x000000060010ac82 */ /* 0x000fe40008000000 */
[----:B------:R-:W-:-:S04]  /*16d0*/  UIMAD.WIDE.U32 UR6, UR28, UR8, URZ ;  /* 0x000000081c0672a5 */ /* 0x000fc8000f8e003f */
[----:B------:R-:W-:Y:S02]  /*16e0*/  UIMAD UR10, UR28, UR9, UR7 ;  /* 0x000000091c0a72a4 */ /* 0x000fe4000f8e0207 */
[----:B------:R-:W-:Y:S02]  /*16f0*/  UIMAD UR7, UR38, UR61, UR51 ;  /* 0x0000003d260772a4 */ /* 0x000fe4000f8e0233 */
[----:B------:R-:W-:Y:S02]  /*1700*/  UIMAD.WIDE.U32 UR8, UR36, UR14, URZ ;  /* 0x0000000e240872a5 */ /* 0x000fe4000f8e003f */
[----:B------:R-:W-:Y:S02]  /*1710*/  UIADD3 UR7, UR43, UR7, URZ ;  /* 0x000000072b077290 */ /* 0x000fe4000fffe03f */
[----:B------:R-:W-:Y:S02]  /*1720*/  USEL UR12, UR6, URZ, UP6 ;  /* 0x0000003f060c7287 */ /* 0x000fe4000b000000 */
[----:B------:R-:W-:-:S02]  /*1730*/  UIMAD UR7, UR36, UR7, UR50 ;  /* 0x00000007240772a4 */ /* 0x000fc4000f8e0232 */
[----:B------:R-:W-:Y:S02]  /*1740*/  USHF.L.U64.HI UR6, UR33, 0x7, UR38 ;  /* 0x0000000721067899 */ /* 0x000fe40008010226 */
[----:B------:R-:W-:Y:S02]  /*1750*/  UIADD3 UR11, UR41, UR7, URZ ;  /* 0x00000007290b7290 */ /* 0x000fe4000fffe03f */
[----:B------:R-:W-:Y:S02]  /*1760*/  UIMAD UR7, UR37, UR14, URZ ;  /* 0x0000000e250772a4 */ /* 0x000fe4000f8e023f */
[----:B------:R-:W-:Y:S02]  /*1770*/  USEL UR28, UR40, UR8, !UP2 ;  /* 0x00000008281c7287 */ /* 0x000fe4000d000000 */
[----:B------:R-:W-:Y:S02]  /*1780*/  @UP2 UIADD3 UR11, UR9, UR7, URZ ;  /* 0x00000007090b2290 */ /* 0x000fe4000fffe03f */
[----:B------:R-:W-:-:S02]  /*1790*/  USEL UR7, UR60, URZ, UP1 ;  /* 0x0000003f3c077287 */ /* 0x000fc40008800000 */
[----:B------:R-:W-:Y:S02]  /*17a0*/  USEL UR6, UR6, URZ, UP1 ;  /* 0x0000003f06067287 */ /* 0x000fe40008800000 */
[----:B------:R-:W-:Y:S02]  /*17b0*/  UIADD3 UR8, UP1, UR22, UR7, URZ ;  /* 0x0000000716087290 */ /* 0x000fe4000ff3e03f */
[----:B------:R-:W-:Y:S02]  /*17c0*/  USEL UR10, UR10, URZ, UP6 ;  /* 0x0000003f0a0a7287 */ /* 0x000fe4000b000000 */
[----:B------:R-:W-:Y:S02]  /*17d0*/  UIADD3.X UR7, UR32, UR6, URZ, UP1, !UPT ;  /* 0x0000000620077290 */ /* 0x000fe40008ffe43f */
[----:B------:R-:W-:-:S04]  /*17e0*/  UIMAD UR6, UR37, UR8, URZ ;  /* 0x00000008250672a4 */ /* 0x000fc8000f8e023f */
[----:B------:R-:W-:Y:S02]  /*17f0*/  UIMAD UR9, UR36, UR7, UR6 ;  /* 0x00000007240972a4 */ /* 0x000fe4000f8e0206 */
[----:B------:R-:W-:-:S04]  /*1800*/  @UP5 USEL UR6, UR53, UR14, !UP2 ;  /* 0x0000000e35065287 */ /* 0x000fc8000d000000 */
[----:B------:R-:W-:Y:S02]  /*1810*/  @UP5 UIMAD UR13, UR34, UR13, UR6 ;  /* 0x0000000d220d52a4 */ /* 0x000fe4000f8e0206 */
[----:B------:R-:W-:-:S04]  /*1820*/  UIMAD.WIDE.U32 UR6, UR36, UR8, URZ ;  /* 0x00000008240672a5 */ /* 0x000fc8000f8e003f */
[----:B------:R-:W-:Y:S02]  /*1830*/  UIADD3 UR9, UR7, UR9, URZ ;  /* 0x0000000907097290 */ /* 0x000fe4000fffe03f */
[----:B------:R-:W-:Y:S01]  /*1840*/  @!UP5 UMOV UR13, UR48 ;  /* 0x00000030000ddc82 */ /* 0x000fe20008000000 */
[----:B------:R-:W-:Y:S05]  /*1850*/  @!P0 BRA `(.L_x_203) ;  /* 0x0000005000008947 */ /* 0x000fea0003800000 */
[----:B------:R-:W-:Y:S02]  /*1860*/  ULDC UR8, c[0x0][0x224] ;  /* 0x0000890000087ab9 */ /* 0x000fe40000000800 */
[----:B------:R-:W-:-:S04]  /*1870*/  @!UP2 UIMAD UR14, UR33, UR8, URZ ;  /* 0x00000008210ea2a4 */ /* 0x000fc8000f8e023f */
[----:B------:R-:W-:-:S04]  /*1880*/  ULEA UR8, UR33, UR14, 0x7 ;  /* 0x0000000e21087291 */ /* 0x000fc8000f8e383f */
[----:B------:R-:W-:Y:S01]  /*1890*/  UIMAD UR8, UR54, UR34, UR8 ;  /* 0x00000022360872a4 */ /* 0x000fe2000f8e0208 */
[----:B------:R-:W-:Y:S05]  /*18a0*/  BRA `(.L_x_204) ;  /* 0x0000001000007947 */ /* 0x000fea0003800000 */
.L_x_203:
[----:B------:R-:W-:-:S04]  /*18b0*/  UMOV UR8, UR49 ;  /* 0x0000003100087c82 */ /* 0x000fc80008000000 */
.L_x_204:
[----:B------:R-:W-:Y:S01]  /*18c0*/  UIADD3 UR6, UP4, UP3, UR6, UR44, UR46 ;  /* 0x0000002c06067290 */ /* 0x000fe2000fb9e02e */
[----:B------:R-:W-:Y:S01]  /*18d0*/  IMAD.U32 R6, RZ, RZ, UR5 ;  /* 0x00000005ff067e24 */ /* 0x000fe2000f8e00ff */
[----:B------:R-:W1:Y:S01]  /*18e0*/  S2R R9, SR_TID.X ;  /* 0x0000000000097919 */ /* 0x000e620000002100 */
[----:B------:R-:W-:Y:S01]  /*18f0*/  IMAD.U32 R5, RZ, RZ, UR4 ;  /* 0x00000004ff057e24 */ /* 0x000fe2000f8e00ff */
[----:B------:R-:W-:Y:S01]  /*1900*/  UIADD3 UR30, UP2, UP1, UR12, UR6, UR28 ;  /* 0x000000060c1e7290 */ /* 0x000fe2000f95e01c */
[--C-:B------:R-:W-:Y:S01]  /*1910*/  SHF.R.S32.HI R233, RZ, 0x1f, R232.reuse ;  /* 0x0000001fffe97819 */ /* 0x100fe200000114e8 */
[----:B------:R-:W-:Y:S01]  /*1920*/  UIADD3.X UR6, UR9, UR47, UR52, UP4, UP3 ;  /* 0x0000002f09067290 */ /* 0x000fe2000a7e6434 */
[----:B------:R-:W-:Y:S01]  /*1930*/  IADD3 R16, P2, R232, UR16, RZ ;  /* 0x00000010e8107c10 */ /* 0x000fe2000ff5e0ff */
[----:B------:R-:W-:Y:S01]  /*1940*/  ULDC.64 UR4, c[0x0][0x3c8] ;  /* 0x0000f20000047ab9 */ /* 0x000fe20000000a00 */
[----:B------:R-:W-:Y:S01]  /*1950*/  IADD3 R15, P0, R230, UR22, RZ ;  /* 0x00000016e60f7c10 */ /* 0x000fe2000ff1e0ff */
[----:B------:R-:W-:Y:S01]  /*1960*/  UIADD3.X UR28, UR10, UR6, UR11, UP2, UP1 ;  /* 0x000000060a1c7290 */ /* 0x000fe200097e240b */
[----:B------:R-:W-:Y:S01]  /*1970*/  IADD3.X R17, R233, UR17, RZ, P2, !PT ;  /* 0x00000011e9117c10 */ /* 0x000fe200097fe4ff */
[----:B------:R-:W-:Y:S01]  /*1980*/  IMAD.U32 R20, RZ, RZ, UR22 ;  /* 0x00000016ff147e24 */ /* 0x000fe2000f8e00ff */
[----:B------:R-:W-:Y:S01]  /*1990*/  ULDC.64 UR6, c[0x0][0x1a8] ;  /* 0x00006a0000067ab9 */ /* 0x000fe20000000a00 */
[----:B------:R-:W-:Y:S01]  /*19a0*/  IMAD.WIDE.U32 R22, R15, c[0x0][0x190], R232 ;  /* 0x000064000f167a25 */ /* 0x000fe200078e00e8 */
[----:B------:R-:W-:Y:S01]  /*19b0*/  UIMAD UR6, UR56, UR6, URZ ;  /* 0x00000006380672a4 */ /* 0x000fe2000f8e023f */
[----:B------:R-:W-:Y:S02]  /*19c0*/  BSSY B1, `(.L_x_200) ;  /* 0x000082b000017945 */ /* 0x000fe40003800000 */
[----:B------:R-:W-:Y:S01]  /*19d0*/  IMAD.WIDE.U32 R20, R20, c[0x0][0x370], R16 ;  /* 0x0000dc0014147a25 */ /* 0x000fe200078e0010 */
[----:B------:R-:W-:-:S03]  /*19e0*/  UIMAD UR14, UR34, UR7, UR6 ;  /* 0x00000007220e72a4 */ /* 0x000fc6000f8e0206 */
[----:B------:R-:W-:Y:S01]  /*19f0*/  ULDC.64 UR6, c[0x0][0x370] ;  /* 0x0000dc0000067ab9 */ /* 0x000fe20000000a00 */
[----:B------:R-:W-:Y:S01]  /*1a00*/  IMAD.U32 R16, RZ, RZ, UR34 ;  /* 0x00000022ff107e24 */ /* 0x000fe2000f8e00ff */
[----:B------:R-:W-:-:S04]  /*1a10*/  UIMAD UR6, UR32, UR6, URZ ;  /* 0x00000006200672a4 */ /* 0x000fc8000f8e023f */
[----:B------:R-:W-:-:S03]  /*1a20*/  UIMAD UR11, UR22, UR7, UR6 ;  /* 0x00000007160b72a4 */ /* 0x000fc6000f8e0206 */
[----:B------:R-:W-:Y:S02]  /*1a30*/  ULDC.64 UR6, c[0x0][0x378] ;  /* 0x0000de0000067ab9 */ /* 0x000fe40000000a00 */
[----:B------:R-:W-:Y:S01]  /*1a40*/  UIMAD UR6, UR56, UR6, URZ ;  /* 0x00000006380672a4 */ /* 0x000fe2000f8e023f */
[----:B------:R-:W-:-:S03]  /*1a50*/  IADD3 R21, R21, UR11, RZ ;  /* 0x0000000b15157c10 */ /* 0x000fc6000fffe0ff */
[----:B------:R-:W-:Y:S02]  /*1a60*/  UIMAD UR12, UR34, UR7, UR6 ;  /* 0x00000007220c72a4 */ /* 0x000fe4000f8e0206 */
[----:B------:R-:W-:Y:S01]  /*1a70*/  UIADD3 UR6, UR22, UR8, URZ ;  /* 0x0000000816067290 */ /* 0x000fe2000fffe03f */
[----:B------:R-:W-:-:S03]  /*1a80*/  IMAD.WIDE.U32 R16, R16, c[0x0][0x378], R20 ;  /* 0x0000de0010107a25 */ /* 0x000fc600078e0014 */
[----:B------:R-:W-:Y:S01]  /*1a90*/  UIMAD.WIDE UR6, UR6, UR59, UR4 ;  /* 0x0000003b060672a5 */ /* 0x000fe2000f8e0204 */
[----:B------:R-:W-:Y:S01]  /*1aa0*/  IMAD.U32 R20, RZ, RZ, UR34 ;  /* 0x00000022ff147e24 */ /* 0x000fe2000f8e00ff */
[----:B------:R-:W-:Y:S01]  /*1ab0*/  IADD3 R17, R17, UR12, RZ ;  /* 0x0000000c11117c10 */ /* 0x000fe2000fffe0ff */
[----:B------:R-:W-:-:S04]  /*1ac0*/  ULDC.64 UR4, c[0x0][0x200] ;  /* 0x0000800000047ab9 */ /* 0x000fc80000000a00 */
[----:B------:R-:W-:Y:S01]  /*1ad0*/  UMOV UR10, UR6 ;  /* 0x00000006000a7c82 */ /* 0x000fe20008000000 */
[----:B------:R-:W-:Y:S01]  /*1ae0*/  IMAD.WIDE.U32 R16, R230, c[0x0][0x370], R16 ;  /* 0x0000dc00e6107a25 */ /* 0x000fe200078e0010 */
[----:B------:R-:W-:Y:S02]  /*1af0*/  UIADD3 UR6, UR22, UR13, URZ ;  /* 0x0000000d16067290 */ /* 0x000fe4000fffe03f */
[----:B------:R-:W-:Y:S02]  /*1b00*/  UMOV UR9, UR7 ;  /* 0x0000000700097c82 */ /* 0x000fe40008000000 */
[----:B------:R-:W-:Y:S01]  /*1b10*/  UIMAD.WIDE UR6, UR6, UR59, UR4 ;  /* 0x0000003b060672a5 */ /* 0x000fe2000f8e0204 */
[----:B------:R1:W2:Y:S01]  /*1b20*/  R2UR UR5, R6 ;  /* 0x00000000060573c2 */ /* 0x0002a200000e0000 */
[----:B------:R-:W-:Y:S01]  /*1b30*/  ULDC UR13, c[0x0][0x2e8] ;  /* 0x0000ba00000d7ab9 */ /* 0x000fe20000000800 */
[----:B------:R-:W-:-:S04]  /*1b40*/  LEA R246, P3, R16, c[0x0][0x330], 0x1 ;  /* 0x0000cc0010f67a11 */ /* 0x000fc800078608ff */
[----:B------:R-:W-:Y:S02]  /*1b50*/  UMOV UR8, UR6 ;  /* 0x0000000600087c82 */ /* 0x000fe40008000000 */
[----:B------:R-:W-:Y:S01]  /*1b60*/  UIADD3 UR6, -UR15, UR25, UR23 ;  /* 0x000000190f067290 */ /* 0x000fe2000fffe117 */
[----:B------:R3:W4:Y:S03]  /*1b70*/  R2UR UR4, R5 ;  /* 0x00000000050473c2 */ /* 0x00072600000e0000 */
[----:B------:R-:W-:-:S04]  /*1b80*/  UIADD3 UR6, UR6, -UR13, URZ ;  /* 0x8000000d06067290 */ /* 0x000fc8000fffe03f */
[----:B------:R-:W-:-:S04]  /*1b90*/  USHF.R.S32.HI UR13, URZ, 0x1f, UR6 ;  /* 0x0000001f3f0d7899 */ /* 0x000fc80008011406 */
[----:B------:R-:W-:Y:S02]  /*1ba0*/  ULEA.HI UR13, UR13, UR6, URZ, 0x6 ;  /* 0x000000060d0d7291 */ /* 0x000fe4000f8f303f */
[----:B------:R-:W-:Y:S01]  /*1bb0*/  UIADD3 UR6, UR35, -0x1, URZ ;  /* 0xffffffff23067890 */ /* 0x000fe2000fffe03f */
[----:B-1----:R-:W-:Y:S01]  /*1bc0*/  SHF.R.S32.HI R6, RZ, 0x1f, R9 ;  /* 0x0000001fff067819 */ /* 0x002fe20000011409 */
[----:B------:R-:W-:-:S03]  /*1bd0*/  USHF.R.S32.HI UR13, URZ, 0x6, UR13 ;  /* 0x000000063f0d7899 */ /* 0x000fc6000801140d */
[----:B------:R-:W-:Y:S01]  /*1be0*/  LEA.HI R7, R6, R9, RZ, 0x5 ;  /* 0x0000000906077211 */ /* 0x000fe200078f28ff */
[----:B------:R-:W-:-:S03]  /*1bf0*/  UISETP.LT.AND UP1, UPT, URZ, UR13, UPT ;  /* 0x0000000d3f00728c */ /* 0x000fc6000bf21270 */
[----:B------:R-:W-:Y:S01]  /*1c00*/  LOP3.LUT R6, R7, 0xffffffe0, RZ, 0xc0, !PT ;  /* 0xffffffe007067812 */ /* 0x000fe200078ec0ff */
[----:B------:R-:W-:Y:S01]  /*1c10*/  USEL UR13, URZ, UR13, !UP1 ;  /* 0x0000000d3f0d7287 */ /* 0x000fe2000c800000 */
[----:B------:R-:W-:Y:S02]  /*1c20*/  SHF.R.S32.HI R7, RZ, 0x5, R7 ;  /* 0x00000005ff077819 */ /* 0x000fe40000011407 */
[C---:B---3--:R-:W-:Y:S01]  /*1c30*/  IADD3.X R5, R4.reuse, UR32, RZ, P0, !PT ;  /* 0x0000002004057c10 */ /* 0x048fe200087fe4ff */
[----:B------:R-:W-:Y:S01]  /*1c40*/  IMAD.IADD R6, R9, 0x1, -R6 ;  /* 0x0000000109067824 */ /* 0x000fe200078e0a06 */
[----:B------:R-:W-:Y:S01]  /*1c50*/  UISETP.GT.AND UP1, UPT, UR35, UR13, UPT ;  /* 0x0000000d2300728c */ /* 0x000fe2000bf24270 */
[----:B------:R-:W-:Y:S02]  /*1c60*/  IMAD R9, R4, c[0x0][0x370], RZ ;  /* 0x0000dc0004097a24 */ /* 0x000fe400078e02ff */
[----:B------:R-:W-:Y:S02]  /*1c70*/  IMAD R6, R7, UR45, R6 ;  /* 0x0000002d07067c24 */ /* 0x000fe4000f8e0206 */
[----:B------:R-:W-:-:S02]  /*1c80*/  IMAD R18, R5, c[0x0][0x190], RZ ;  /* 0x0000640005127a24 */ /* 0x000fc400078e02ff */
[----:B------:R-:W-:Y:S01]  /*1c90*/  IMAD R9, R230, c[0x0][0x374], R9 ;  /* 0x0000dd00e6097a24 */ /* 0x000fe200078e0209 */
[C---:B------:R-:W-:Y:S01]  /*1ca0*/  IADD3 R7, P0, R6.reuse, UR30, RZ ;  /* 0x0000001e06077c10 */ /* 0x040fe2000ff1e0ff */
[----:B------:R-:W-:Y:S02]  /*1cb0*/  IMAD R18, R15, c[0x0][0x194], R18 ;  /* 0x000065000f127a24 */ /* 0x000fe400078e0212 */
[----:B------:R-:W-:Y:S01]  /*1cc0*/  IMAD.IADD R9, R17, 0x1, R9 ;  /* 0x0000000111097824 */ /* 0x000fe200078e0209 */
[----:B------:R-:W-:Y:S02]  /*1cd0*/  LEA.HI.X.SX32 R6, R6, UR28, 0x1, P0 ;  /* 0x0000001c06067c11 */ /* 0x000fe400080f0eff */
[----:B------:R-:W-:Y:S02]  /*1ce0*/  IADD3 R22, P0, R22, UR31, RZ ;  /* 0x0000001f16167c10 */ /* 0x000fe4000ff1e0ff */
[----:B------:R-:W-:Y:S02]  /*1cf0*/  LEA R250, P2, R7, c[0x0][0x350], 0x2 ;  /* 0x0000d40007fa7a11 */ /* 0x000fe400078410ff */
[----:B------:R-:W-:-:S02]  /*1d00*/  IADD3.X R23, R23, UR29, R18, P0, !PT ;  /* 0x0000001d17177c10 */ /* 0x000fc400087fe412 */
[----:B------:R-:W-:Y:S02]  /*1d10*/  PLOP3.LUT P0, PT, PT, PT, UP1, 0x80, 0x0 ;  /* 0x000000000000781c */ /* 0x000fe40003f0f018 */
[----:B------:R-:W-:Y:S01]  /*1d20*/  LEA.HI.X R251, R7, c[0x0][0x354], R6, 0x2, P2 ;  /* 0x0000d50007fb7a11 */ /* 0x000fe200010f1406 */
[----:B------:R-:W-:Y:S01]  /*1d30*/  IMAD.WIDE.U32 R20, R20, c[0x0][0x1a8], R22 ;  /* 0x00006a0014147a25 */ /* 0x000fe200078e0016 */
[----:B------:R-:W-:-:S04]  /*1d40*/  LEA.HI.X R247, R16, c[0x0][0x334], R9, 0x1, P3 ;  /* 0x0000cd0010f77a11 */ /* 0x000fc800018f0c09 */
[----:B------:R-:W-:Y:S02]  /*1d50*/  LEA R244, P4, R20, c[0x0][0x160], 0x1 ;  /* 0x0000580014f47a11 */ /* 0x000fe400078808ff */
[----:B------:R-:W-:-:S04]  /*1d60*/  IADD3 R13, R21, UR14, RZ ;  /* 0x0000000e150d7c10 */ /* 0x000fc8000fffe0ff */
[----:B------:R-:W-:Y:S01]  /*1d70*/  LEA.HI.X R245, R20, c[0x0][0x164], R13, 0x1, P4 ;  /* 0x0000590014f57a11 */ /* 0x000fe200020f0c0d */
[----:B--2-4-:R-:W-:Y:S05]  /*1d80*/  @P0 BRA `(.L_x_205) ;  /* 0x0000091000000947 */ /* 0x014fea0003800000 */
        /* <DEDUP_REMOVED lines=18> */
.L_x_206:
        /* <DEDUP_REMOVED lines=18> */
.L_x_207:
[----:B------:R-:W-:Y:S01]  /*1fd0*/  USHF.R.S32.HI UR10, URZ, 0x1f, UR23 ;  /* 0x0000001f3f0a7899 */ /* 0x000fe20008011417 */
[----:B------:R-:W-:Y:S01]  /*1fe0*/  IMAD.U32 R5, RZ, RZ, UR23 ;  /* 0x00000017ff057e24 */ /* 0x000fe2000f8e00ff */
[----:B------:R-:W-:Y:S01]  /*1ff0*/  ULDC.64 UR6, c[0x0][0x3a0] ;  /* 0x0000e80000067ab9 */ /* 0x000fe20000000a00 */
[----:B------:R-:W-:Y:S01]  /*2000*/  IMAD.U32 R10, RZ, RZ, UR34 ;  /* 0x00000022ff0a7e24 */ /* 0x000fe2000f8e00ff */
[----:B------:R-:W-:Y:S01]  /*2010*/  UIMAD UR6, UR10, UR6, URZ ;  /* 0x000000060a0672a4 */ /* 0x000fe2000f8e023f */
[----:B------:R-:W-:Y:S01]  /*2020*/  IMAD.WIDE.U32 R6, R5, c[0x0][0x3a0], R232 ;  /* 0x0000e80005067a25 */ /* 0x000fe200078e00e8 */
[----:B------:R-:W-:Y:S01]  /*2030*/  ULDC.64 UR8, c[0x0][0x3b8] ;  /* 0x0000ee0000087ab9 */ /* 0x000fe20000000a00 */
[----:B------:R-:W-:Y:S01]  /*2040*/  BSSY B0, `(.L_x_208) ;  /* 0x000001b000007945 */ /* 0x000fe20003800000 */
[----:B------:R-:W-:-:S02]  /*2050*/  UIMAD UR7, UR23, UR7, UR6 ;  /* 0x00000007170772a4 */ /* 0x000fc4000f8e0206 */
[----:B------:R-:W-:Y:S01]  /*2060*/  UIADD3 UR6, -UR23, UR15, URZ ;  /* 0x0000000f17067290 */ /* 0x000fe2000fffe13f */
[----:B------:R-:W-:-:S03]  /*2070*/  IADD3 R8, P0, R6, UR13, RZ ;  /* 0x0000000d06087c10 */ /* 0x000fc6000ff1e0ff */
[----:B------:R-:W-:Y:S01]  /*2080*/  MOV R6, UR7 ;  /* 0x0000000700067c02 */ /* 0x000fe20008000f00 */
[----:B------:R-:W-:Y:S01]  /*2090*/  UIMAD UR7, UR56, UR8, URZ ;  /* 0x00000008380772a4 */ /* 0x000fe2000f8e023f */
[----:B------:R-:W-:Y:S02]  /*20a0*/  ISETP.GE.AND P5, PT, R230, UR6, PT ;  /* 0x00000006e6007c0c */ /* 0x000fe4000bfa6270 */
[----:B------:R-:W-:Y:S01]  /*20b0*/  IADD3.X R9, R7, UR14, R6, P0, !PT ;  /* 0x0000000e07097c10 */ /* 0x000fe200087fe406 */
[----:B------:R-:W-:-:S04]  /*20c0*/  UIMAD UR7, UR34, UR9, UR7 ;  /* 0x00000009220772a4 */ /* 0x000fc8000f8e0207 */
[----:B------:R-:W-:-:S05]  /*20d0*/  IMAD.WIDE.U32 R10, R10, c[0x0][0x3b8], R8 ;  /* 0x0000ee000a0a7a25 */ /* 0x000fca00078e0008 */
[----:B------:R-:W-:Y:S01]  /*20e0*/  IADD3 R7, R11, UR7, RZ ;  /* 0x000000070b077c10 */ /* 0x000fe2000fffe0ff */
[----:B------:R-:W-:Y:S05]  /*20f0*/  @P5 BRA `(.L_x_209) ;  /* 0x000000f000005947 */ /* 0x000fea0003800000 */
[----:B------:R-:W-:Y:S01]  /*2100*/  IMAD.MOV.U32 R6, RZ, RZ, R10 ;  /* 0x000000ffff067224 */ /* 0x000fe200078e000a */
[----:B------:R-:W-:Y:S01]  /*2110*/  ISETP.GE.AND P4, PT, R232, c[0x0][0x220], PT ;  /* 0x00008800e8007a0c */ /* 0x000fe20003f86270 */
[----:B------:R-:W-:Y:S01]  /*2120*/  IMAD R9, R4, c[0x0][0x3a0], RZ ;  /* 0x0000e80004097a24 */ /* 0x000fe200078e02ff */
[----:B------:R-:W-:Y:S01]  /*2130*/  ISETP.GE.AND P3, PT, R229, c[0x0][0x220], PT ;  /* 0x00008800e5007a0c */ /* 0x000fe20003f66270 */
[----:B------:R-:W-:Y:S01]  /*2140*/  IMAD.WIDE.U32 R12, R230, c[0x0][0x3a0], R6 ;  /* 0x0000e800e60c7a25 */ /* 0x000fe200078e0006 */
[----:B------:R-:W-:Y:S02]  /*2150*/  ISETP.GE.AND P2, PT, R228, c[0x0][0x220], PT ;  /* 0x00008800e4007a0c */ /* 0x000fe40003f46270 */
[----:B------:R-:W-:Y:S01]  /*2160*/  ISETP.GE.AND P1, PT, R227, c[0x0][0x220], PT ;  /* 0x00008800e3007a0c */ /* 0x000fe20003f26270 */
[----:B------:R-:W-:Y:S01]  /*2170*/  IMAD R6, R230, c[0x0][0x3a4], R9 ;  /* 0x0000e900e6067a24 */ /* 0x000fe200078e0209 */
[----:B------:R-:W-:-:S03]  /*2180*/  LEA R8, P0, R12, c[0x0][0x340], 0x1 ;  /* 0x0000d0000c087a11 */ /* 0x000fc600078008ff */
[----:B------:R-:W-:-:S05]  /*2190*/  IMAD.IADD R6, R13, 0x1, R6 ;  /* 0x000000010d067824 */ /* 0x000fca00078e0206 */
[----:B------:R-:W-:-:S05]  /*21a0*/  LEA.HI.X R9, R12, c[0x0][0x344], R6, 0x1, P0 ;  /* 0x0000d1000c097a11 */ /* 0x000fca00000f0c06 */
[----:B------:R1:W-:Y:S04]  /*21b0*/  @!P4 STG.E.128 [R8.64], RZ ;  /* 0x000000ff0800c986 */ /* 0x0003e8000c101d04 */
[----:B------:R1:W-:Y:S04]  /*21c0*/  @!P3 STG.E.128 [R8.64+0x80], RZ ;  /* 0x000080ff0800b986 */ /* 0x0003e8000c101d04 */
[----:B------:R1:W-:Y:S04]  /*21d0*/  @!P2 STG.E.128 [R8.64+0x100], RZ ;  /* 0x000100ff0800a986 */ /* 0x0003e8000c101d04 */
[----:B------:R1:W-:Y:S02]  /*21e0*/  @!P1 STG.E.128 [R8.64+0x180], RZ ;  /* 0x000180ff08009986 */ /* 0x0003e4000c101d04 */
.L_x_209:
[----:B------:R-:W-:Y:S05]  /*21f0*/  BSYNC B0 ;  /* 0x0000000000007941 */ /* 0x000fea0003800000 */
.L_x_208:
[----:B------:R-:W-:Y:S01]  /*2200*/  IADD3 R6, R230, 0x20, RZ ;  /* 0x00000020e6067810 */ /* 0x000fe20007ffe0ff */
[----:B------:R-:W-:Y:S03]  /*2210*/  BSSY B0, `(.L_x_210) ;  /* 0x0000014000007945 */ /* 0x000fe60003800000 */
[----:B------:R-:W-:-:S13]  /*2220*/  ISETP.GE.AND P4, PT, R6, UR6, PT ;  /* 0x0000000606007c0c */ /* 0x000fda000bf86270 */
[----:B------:R-:W-:Y:S05]  /*2230*/  @P4 BRA `(.L_x_211) ;  /* 0x0000011000004947 */ /* 0x000fea0003800000 */
[----:B-1----:R-:W-:Y:S01]  /*2240*/  IADD3 R9, P0, R230, 0x20, RZ ;  /* 0x00000020e6097810 */ /* 0x002fe20007f1e0ff */
[----:B------:R-:W-:Y:S01]  /*2250*/  IMAD.MOV.U32 R11, RZ, RZ, R7 ;  /* 0x000000ffff0b7224 */ /* 0x000fe200078e0007 */
[----:B------:R-:W-:Y:S02]  /*2260*/  ISETP.GE.AND P3, PT, R232, c[0x0][0x220], PT ;  /* 0x00008800e8007a0c */ /* 0x000fe40003f66270 */
[----:B------:R-:W-:Y:S01]  /*2270*/  ISETP.GE.AND P2, PT, R229, c[0x0][0x220], PT ;  /* 0x00008800e5007a0c */ /* 0x000fe20003f46270 */
[----:B------:R-:W-:Y:S01]  /*2280*/  IMAD.X R6, RZ, RZ, R4, P0 ;  /* 0x000000ffff067224 */ /* 0x000fe200000e0604 */
[----:B------:R-:W-:Y:S01]  /*2290*/  ISETP.GE.AND P1, PT, R228, c[0x0][0x220], PT ;  /* 0x00008800e4007a0c */ /* 0x000fe20003f26270 */
[----:B------:R-:W-:Y:S01]  /*22a0*/  IMAD.WIDE.U32 R10, R9, c[0x0][0x3a0], R10 ;  /* 0x0000e800090a7a25 */ /* 0x000fe200078e000a */
[----:B------:R-:W-:-:S03]  /*22b0*/  ISETP.GE.AND P0, PT, R227, c[0x0][0x220], PT ;  /* 0x00008800e3007a0c */ /* 0x000fc60003f06270 */
[----:B------:R-:W-:Y:S01]  /*22c0*/  IMAD R6, R6, c[0x0][0x3a0], RZ ;  /* 0x0000e80006067a24 */ /* 0x000fe200078e02ff */
[----:B------:R-:W-:-:S03]  /*22d0*/  LEA R8, P6, R10, c[0x0][0x340], 0x1 ;  /* 0x0000d0000a087a11 */ /* 0x000fc600078c08ff */
[----:B------:R-:W-:-:S04]  /*22e0*/  IMAD R6, R9, c[0x0][0x3a4], R6 ;  /* 0x0000e90009067a24 */ /* 0x000fc800078e0206 */
[----:B------:R-:W-:-:S05]  /*22f0*/  IMAD.IADD R7, R11, 0x1, R6 ;  /* 0x000000010b077824 */ /* 0x000fca00078e0206 */
[----:B------:R-:W-:-:S05]  /*2300*/  LEA.HI.X R9, R10, c[0x0][0x344], R7, 0x1, P6 ;  /* 0x0000d1000a097a11 */ /* 0x000fca00030f0c07 */
[----:B------:R1:W-:Y:S04]  /*2310*/  @!P3 STG.E.128 [R8.64], RZ ;  /* 0x000000ff0800b986 */ /* 0x0003e8000c101d04 */
[----:B------:R1:W-:Y:S04]  /*2320*/  @!P2 STG.E.128 [R8.64+0x80], RZ ;  /* 0x000080ff0800a986 */ /* 0x0003e8000c101d04 */
[----:B------:R1:W-:Y:S04]  /*2330*/  @!P1 STG.E.128 [R8.64+0x100], RZ ;  /* 0x000100ff08009986 */ /* 0x0003e8000c101d04 */
[----:B------:R1:W-:Y:S02]  /*2340*/  @!P0 STG.E.128 [R8.64+0x180], RZ ;  /* 0x000180ff08008986 */ /* 0x0003e4000c101d04 */
.L_x_211:
[----:B------:R-:W-:Y:S05]  /*2350*/  BSYNC B0 ;  /* 0x0000000000007941 */ /* 0x000fea0003800000 */
.L_x_210:
[----:B------:R-:W-:Y:S01]  /*2360*/  ULDC.64 UR6, c[0x0][0x3a8] ;  /* 0x0000ea0000067ab9 */ /* 0x000fe20000000a00 */
[----:B------:R-:W-:Y:S01]  /*2370*/  IMAD.WIDE.U32 R6, R5, c[0x0][0x3a8], R232 ;  /* 0x0000ea0005067a25 */ /* 0x000fe200078e00e8 */
[----:B------:R-:W-:Y:S01]  /*2380*/  UIMAD UR6, UR10, UR6, URZ ;  /* 0x000000060a0672a4 */ /* 0x000fe2000f8e023f */
[----:B-1----:R-:W-:Y:S01]  /*2390*/  MOV R8, UR34 ;  /* 0x0000002200087c02 */ /* 0x002fe20008000f00 */
[----:B------:R-:W-:Y:S02]  /*23a0*/  BSSY B0, `(.L_x_212) ;  /* 0x000001b000007945 */ /* 0x000fe40003800000 */
[----:B------:R-:W-:Y:S01]  /*23b0*/  UIMAD UR6, UR23, UR7, UR6 ;  /* 0x00000007170672a4 */ /* 0x000fe2000f8e0206 */
[----:B------:R-:W-:-:S05]  /*23c0*/  IADD3 R6, P0, R6, UR11, RZ ;  /* 0x0000000b06067c10 */ /* 0x000fca000ff1e0ff */
[----:B------:R-:W-:Y:S01]  /*23d0*/  IMAD.U32 R5, RZ, RZ, UR6 ;  /* 0x00000006ff057e24 */ /* 0x000fe2000f8e00ff */
[----:B------:R-:W-:Y:S02]  /*23e0*/  ULDC.64 UR6, c[0x0][0x3c0] ;  /* 0x0000f00000067ab9 */ /* 0x000fe40000000a00 */
[----:B------:R-:W-:Y:S02]  /*23f0*/  UIMAD UR6, UR56, UR6, URZ ;  /* 0x00000006380672a4 */ /* 0x000fe4000f8e023f */
[----:B------:R-:W-:Y:S02]  /*2400*/  IADD3.X R7, R7, UR12, R5, P0, !PT ;  /* 0x0000000c07077c10 */ /* 0x000fe400087fe405 */
[----:B------:R-:W-:-:S03]  /*2410*/  UIMAD UR6, UR34, UR7, UR6 ;  /* 0x00000007220672a4 */ /* 0x000fc6000f8e0206 */
[----:B------:R-:W-:-:S05]  /*2420*/  IMAD.WIDE.U32 R8, R8, c[0x0][0x3c0], R6 ;  /* 0x0000f00008087a25 */ /* 0x000fca00078e0006 */
[----:B------:R-:W-:Y:S01]  /*2430*/  IADD3 R5, R9, UR6, RZ ;  /* 0x0000000609057c10 */ /* 0x000fe2000fffe0ff */
[----:B------:R-:W-:Y:S05]  /*2440*/  @P5 BRA `(.L_x_213) ;  /* 0x0000010000005947 */ /* 0x000fea0003800000 */
[----:B------:R-:W-:Y:S01]  /*2450*/  IMAD R7, R4, c[0x0][0x3a8], RZ ;  /* 0x0000ea0004077a24 */ /* 0x000fe200078e02ff */
[----:B------:R-:W-:Y:S01]  /*2460*/  ISETP.GE.AND P3, PT, R232, c[0x0][0x220], PT ;  /* 0x00008800e8007a0c */ /* 0x000fe20003f66270 */
[----:B------:R-:W-:Y:S01]  /*2470*/  IMAD.MOV.U32 R10, RZ, RZ, R8 ;  /* 0x000000ffff0a7224 */ /* 0x000fe200078e0008 */
[----:B------:R-:W-:Y:S01]  /*2480*/  ISETP.GE.AND P2, PT, R229, c[0x0][0x220], PT ;  /* 0x00008800e5007a0c */ /* 0x000fe20003f46270 */
[----:B------:R-:W-:Y:S01]  /*2490*/  IMAD.MOV.U32 R11, RZ, RZ, R5 ;  /* 0x000000ffff0b7224 */ /* 0x000fe200078e0005 */
[----:B------:R-:W-:Y:S01]  /*24a0*/  ISETP.GE.AND P1, PT, R228, c[0x0][0x220], PT ;  /* 0x00008800e4007a0c */ /* 0x000fe20003f26270 */
[C---:B------:R-:W-:Y:S01]  /*24b0*/  IMAD R6, R230.reuse, c[0x0][0x3ac], R7 ;  /* 0x0000eb00e6067a24 */ /* 0x040fe200078e0207 */
[----:B------:R-:W-:Y:S01]  /*24c0*/  ISETP.GE.AND P0, PT, R227, c[0x0][0x220], PT ;  /* 0x00008800e3007a0c */ /* 0x000fe20003f06270 */
[----:B------:R-:W-:-:S04]  /*24d0*/  IMAD.WIDE.U32 R10, R230, c[0x0][0x3a8], R10 ;  /* 0x0000ea00e60a7a25 */ /* 0x000fc800078e000a */
[----:B------:R-:W-:Y:S01]  /*24e0*/  IMAD.IADD R6, R11, 0x1, R6 ;  /* 0x000000010b067824 */ /* 0x000fe200078e0206 */
[----:B------:R-:W-:-:S04]  /*24f0*/  LEA R12, P5, R10, c[0x0][0x348], 0x1 ;  /* 0x0000d2000a0c7a11 */ /* 0x000fc800078a08ff */
[----:B------:R-:W-:-:S05]  /*2500*/  LEA.HI.X R13, R10, c[0x0][0x34c], R6, 0x1, P5 ;  /* 0x0000d3000a0d7a11 */ /* 0x000fca00028f0c06 */
[----:B------:R1:W-:Y:S04]  /*2510*/  @!P3 STG.E.128 [R12.64], RZ ;  /* 0x000000ff0c00b986 */ /* 0x0003e8000c101d04 */
[----:B------:R1:W-:Y:S04]  /*2520*/  @!P2 STG.E.128 [R12.64+0x80], RZ ;  /* 0x000080ff0c00a986 */ /* 0x0003e8000c101d04 */
[----:B------:R1:W-:Y:S04]  /*2530*/  @!P1 STG.E.128 [R12.64+0x100], RZ ;  /* 0x000100ff0c009986 */ /* 0x0003e8000c101d04 */
[----:B------:R1:W-:Y:S02]  /*2540*/  @!P0 STG.E.128 [R12.64+0x180], RZ ;  /* 0x000180ff0c008986 */ /* 0x0003e4000c101d04 */
.L_x_213:
[----:B------:R-:W-:Y:S05]  /*2550*/  BSYNC B0 ;  /* 0x0000000000007941 */ /* 0x000fea0003800000 */
.L_x_212:
[----:B------:R-:W-:Y:S05]  /*2560*/  @P4 BRA `(.L_x_214) ;  /* 0x0000770000004947 */ /* 0x000fea0003800000 */
[----:B------:R-:W-:Y:S02]  /*2570*/  IADD3 R6, P0, R230, 0x20, RZ ;  /* 0x00000020e6067810 */ /* 0x000fe40007f1e0ff */
[----:B------:R-:W-:-:S02]  /*2580*/  ISETP.GE.AND P2, PT, R232, c[0x0][0x220], PT ;  /* 0x00008800e8007a0c */ /* 0x000fc40003f46270 */
[----:B------:R-:W-:Y:S01]  /*2590*/  ISETP.GE.AND P1, PT, R229, c[0x0][0x220], PT ;  /* 0x00008800e5007a0c */ /* 0x000fe20003f26270 */
[----:B------:R-:W-:Y:S01]  /*25a0*/  IMAD.X R4, RZ, RZ, R4, P0 ;  /* 0x000000ffff047224 */ /* 0x000fe200000e0604 */
[----:B------:R-:W-:-:S03]  /*25b0*/  ISETP.GE.AND P0, PT, R228, c[0x0][0x220], PT ;  /* 0x00008800e4007a0c */ /* 0x000fc60003f06270 */
[----:B------:R-:W-:Y:S02]  /*25c0*/  IMAD R7, R4, c[0x0][0x3a8], RZ ;  /* 0x0000ea0004077a24 */ /* 0x000fe400078e02ff */
[----:B------:R-:W-:Y:S02]  /*25d0*/  IMAD.MOV.U32 R4, RZ, RZ, R8 ;  /* 0x000000ffff047224 */ /* 0x000fe400078e0008 */
[C---:B------:R-:W-:Y:S02]  /*25e0*/  IMAD R7, R6.reuse, c[0x0][0x3ac], R7 ;  /* 0x0000eb0006077a24 */ /* 0x040fe400078e0207 */
[----:B------:R-:W-:-:S04]  /*25f0*/  IMAD.WIDE.U32 R4, R6, c[0x0][0x3a8], R4 ;  /* 0x0000ea0006047a25 */ /* 0x000fc800078e0004 */
[----:B------:R-:W-:Y:S01]  /*2600*/  IMAD.IADD R7, R5, 0x1, R7 ;  /* 0x0000000105077824 */ /* 0x000fe200078e0207 */
        /* <DEDUP_REMOVED lines=9> */
.L_x_205:
[----:B------:R-:W-:Y:S01]  /*26a0*/  PLOP3.LUT P0, PT, PT, PT, UP6, 0x80, 0x0 ;  /* 0x000000000000781c */ /* 0x000fe20003f0f068 */
[----:B------:R-:W-:Y:S01]  /*26b0*/  UIMAD UR11, UR6, -0x40, UR25 ;  /* 0xffffffc0060b78a4 */ /* 0x000fe2000f8e0219 */
        /* <DEDUP_REMOVED lines=8> */
[----:B------:R-:W-:Y:S01]  /*2740*/  IMAD R6, R5, c[0x0][0x370], RZ ;  /* 0x0000dc0005067a24 */ /* 0x000fe200078e02ff */
[----:B------:R-:W-:Y:S01]  /*2750*/  ISETP.GE.AND P4, PT, R232, c[0x0][0x220], PT ;  /* 0x00008800e8007a0c */ /* 0x000fe20003f86270 */
[----:B------:R-:W-:Y:S01]  /*2760*/  IMAD.U32 R22, RZ, RZ, UR16 ;  /* 0x00000010ff167e24 */ /* 0x000fe2000f8e00ff */
[----:B------:R-:W-:Y:S01]  /*2770*/  ISETP.GE.AND P3, PT, R229, c[0x0][0x220], PT ;  /* 0x00008800e5007a0c */ /* 0x000fe20003f66270 */
[----:B------:R-:W-:Y:S01]  /*2780*/  IMAD.U32 R23, RZ, RZ, UR17 ;  /* 0x00000011ff177e24 */ /* 0x000fe2000f8e00ff */
[----:B------:R-:W-:Y:S01]  /*2790*/  ISETP.GE.AND P2, PT, R228, c[0x0][0x220], PT ;  /* 0x00008800e4007a0c */ /* 0x000fe20003f46270 */
[----:B------:R-:W-:Y:S01]  /*27a0*/  IMAD R5, R15, c[0x0][0x374], R6 ;  /* 0x0000dd000f057a24 */ /* 0x000fe200078e0206 */
[----:B------:R-:W-:Y:S01]  /*27b0*/  ISETP.GE.AND P1, PT, R227, c[0x0][0x220], PT ;  /* 0x00008800e3007a0c */ /* 0x000fe20003f26270 */
[----:B------:R-:W-:-:S04]  /*27c0*/  IMAD.WIDE.U32 R6, R15, c[0x0][0x370], R22 ;  /* 0x0000dc000f067a25 */ /* 0x000fc800078e0016 */
[----:B------:R-:W-:Y:S01]  /*27d0*/  IMAD.MOV.U32 R22, RZ, RZ, R6 ;  /* 0x000000ffff167224 */ /* 0x000fe200078e0006 */
[----:B------:R-:W-:Y:S01]  /*27e0*/  IADD3 R23, R7, R5, RZ ;  /* 0x0000000507177210 */ /* 0x000fe20007ffe0ff */
[----:B------:R-:W-:Y:S01]  /*27f0*/  IMAD.U32 R5, RZ, RZ, UR34 ;  /* 0x00000022ff057e24 */ /* 0x000fe2000f8e00ff */
[----:B------:R-:W-:Y:S01]  /*2800*/  MOV R7, 0x2 ;  /* 0x0000000200077802 */ /* 0x000fe20000000f00 */
[----:B------:R2:W-:Y:S02]  /*2810*/  @P4 STS.128 [R226+0x8000], RZ ;  /* 0x008000ffe2004388 */ /* 0x0005e40000000c00 */
[----:B------:R-:W-:Y:S02]  /*2820*/  IMAD.WIDE.U32 R22, R5, c[0x0][0x378], R22 ;  /* 0x0000de0005167a25 */ /* 0x000fe400078e0016 */
[----:B------:R-:W-:Y:S01]  /*2830*/  @!PT LDS RZ, [RZ] ;  /* 0x00000000fffff984 */ /* 0x000fe20000000800 */
[----:B------:R-:W-:Y:S01]  /*2840*/  @!PT LDS RZ, [RZ] ;  /* 0x00000000fffff984 */ /* 0x000fe20000000800 */
[----:B------:R-:W-:Y:S01]  /*2850*/  @!PT LDS RZ, [RZ] ;  /* 0x00000000fffff984 */ /* 0x000fe20000000800 */
[----:B------:R2:W-:Y:S02]  /*2860*/  @!P4 LDGSTS.E.BYPASS.LTC128B.128 [R226+0x8000], [R246.64] ;  /* 0x08000000f6e2cfae */ /* 0x0005e4000b901d44 */
[----:B------:R-:W-:Y:S01]  /*2870*/  IMAD.WIDE R6, R232, R7, c[0x0][0x330] ;  /* 0x0000cc00e8067625 */ /* 0x000fe200078e0207 */
[----:B------:R-:W-:Y:S01]  /*2880*/  IADD3 R5, R23, UR12, RZ ;  /* 0x0000000c17057c10 */ /* 0x000fe2000fffe0ff */
[----:B------:R2:W-:Y:S03]  /*2890*/  @P3 STS.128 [R226+0xa000], RZ ;  /* 0x00a000ffe2003388 */ /* 0x0005e60000000c00 */
[----:B------:R-:W-:-:S04]  /*28a0*/  LEA R6, P0, R22, R6, 0x1 ;  /* 0x0000000616067211 */ /* 0x000fc800078008ff */
[----:B------:R-:W-:-:S05]  /*28b0*/  LEA.HI.X R7, R22, R7, R5, 0x1, P0 ;  /* 0x0000000716077211 */ /* 0x000fca00000f0c05 */
        /* <DEDUP_REMOVED lines=15> */
.L_x_216:
[----:B------:R-:W-:Y:S05]  /*29b0*/  BSYNC B0 ;  /* 0x0000000000007941 */ /* 0x000fea0003800000 */
.L_x_215:
[----:B--23--:R-:W-:Y:S01]  /*29c0*/  IADD3 R6, R230, 0x20, RZ ;  /* 0x00000020e6067810 */ /* 0x00cfe20007ffe0ff */
        /* <DEDUP_REMOVED lines=8> */
[----:B------:R-:W-:Y:S01]  /*2a50*/  ISETP.GE.AND P4, PT, R232, c[0x0][0x220], PT ;  /* 0x00008800e8007a0c */ /* 0x000fe20003f86270 */
[----:B------:R-:W-:Y:S01]  /*2a60*/  IMAD.WIDE.U32 R22, R5, c[0x0][0x370], RZ ;  /* 0x0000dc0005167a25 */ /* 0x000fe200078e00ff */
[----:B------:R-:W-:-:S02]  /*2a70*/  ISETP.GE.AND P3, PT, R229, c[0x0][0x220], PT ;  /* 0x00008800e5007a0c */ /* 0x000fc40003f66270 */
[----:B------:R-:W-:Y:S02]  /*2a80*/  ISETP.GE.AND P2, PT, R228, c[0x0][0x220], PT ;  /* 0x00008800e4007a0c */ /* 0x000fe40003f46270 */
[----:B------:R-:W-:Y:S01]  /*2a90*/  IADD3 R7, P1, R16, R22, RZ ;  /* 0x0000001610077210 */ /* 0x000fe20007f3e0ff */
[----:B------:R-:W-:-:S05]  /*2aa0*/  IMAD R16, R5, c[0x0][0x374], RZ ;  /* 0x0000dd0005107a24 */ /* 0x000fca00078e02ff */
[----:B------:R-:W-:Y:S01]  /*2ab0*/  IADD3.X R16, R9, R23, R16, P1, !PT ;  /* 0x0000001709107210 */ /* 0x000fe20000ffe410 */
[----:B------:R-:W-:Y:S01]  /*2ac0*/  @!P4 IMAD.MOV.U32 R17, RZ, RZ, c[0x0][0x370] ;  /* 0x0000dc00ff11c624 */ /* 0x000fe200078e00ff */
[----:B------:R3:W-:Y:S01]  /*2ad0*/  @P4 STS.128 [R226+0x9000], RZ ;  /* 0x009000ffe2004388 */ /* 0x0007e20000000c00 */
[----:B------:R-:W-:Y:S02]  /*2ae0*/  @!P4 IMAD.MOV.U32 R14, RZ, RZ, c[0x0][0x374] ;  /* 0x0000dd00ff0ec624 */ /* 0x000fe400078e00ff */
[----:B------:R-:W-:Y:S02]  /*2af0*/  @!P2 LEA R24, P1, R7, c[0x0][0x330], 0x1 ;  /* 0x0000cc000718aa11 */ /* 0x000fe400078208ff */
[----:B------:R-:W-:Y:S02]  /*2b00*/  @!P4 LEA R22, P0, R17, R246, 0x6 ;  /* 0x000000f61116c211 */ /* 0x000fe400078030ff */
[----:B------:R-:W-:Y:S02]  /*2b10*/  @!P2 LEA.HI.X R25, R7, c[0x0][0x334], R16, 0x1, P1 ;  /* 0x0000cd000719aa11 */ /* 0x000fe400008f0c10 */
[----:B------:R-:W-:-:S02]  /*2b20*/  @!P4 LEA.HI.X R23, R17, R247, R14, 0x6, P0 ;  /* 0x000000f71117c211 */ /* 0x000fc400000f340e */
[----:B------:R-:W-:-:S03]  /*2b30*/  @!P3 LEA R26, P0, R7, c[0x0][0x330], 0x1 ;  /* 0x0000cc00071aba11 */ /* 0x000fc600078008ff */
[----:B------:R-:W-:Y:S01]  /*2b40*/  @!PT LDS RZ, [RZ] ;  /* 0x00000000fffff984 */ /* 0x000fe20000000800 */
[----:B------:R-:W-:Y:S01]  /*2b50*/  @!PT LDS RZ, [RZ] ;  /* 0x00000000fffff984 */ /* 0x000fe20000000800 */
[----:B------:R-:W-:Y:S01]  /*2b60*/  @!PT LDS RZ, [RZ] ;  /* 0x00000000fffff984 */ /* 0x000fe20000000800 */
[----:B------:R3:W-:Y:S01]  /*2b70*/  @!P4 LDGSTS.E.BYPASS.LTC128B.128 [R226+0x9000], [R22.64] ;  /* 0x0900000016e2cfae */ /* 0x0007e2000b901d44 */
[----:B------:R-:W-:Y:S02]  /*2b80*/  @!P3 LEA.HI.X R27, R7, c[0x0][0x334], R16, 0x1, P0 ;  /* 0x0000cd00071bba11 */ /* 0x000fe400000f0c10 */
[----:B------:R-:W-:Y:S01]  /*2b90*/  ISETP.GE.AND P0, PT, R227, c[0x0][0x220], PT ;  /* 0x00008800e3007a0c */ /* 0x000fe20003f06270 */
        /* <DEDUP_REMOVED lines=12> */
[----:B---3--:R-:W-:-:S04]  /*2c60*/  LEA R22, P0, R7, c[0x0][0x330], 0x1 ;  /* 0x0000cc0007167a11 */ /* 0x008fc800078008ff */
[----:B------:R-:W-:-:S05]  /*2c70*/  LEA.HI.X R23, R7, c[0x0][0x334], R16, 0x1, P0 ;  /* 0x0000cd0007177a11 */ /* 0x000fca00000f0c10 */
[----:B------:R-:W-:Y:S01]  /*2c80*/  @!PT LDS RZ, [RZ] ;  /* 0x00000000fffff984 */ /* 0x000fe20000000800 */
[----:B------:R-:W-:Y:S01]  /*2c90*/  @!PT LDS RZ, [RZ] ;  /* 0x00000000fffff984 */ /* 0x000fe20000000800 */
[----:B------:R-:W-:Y:S01]  /*2ca0*/  @!PT LDS RZ, [RZ] ;  /* 0x00000000fffff984 */ /* 0x000fe20000000800 */
[----:B------:R3:W-:Y:S04]  /*2cb0*/  LDGSTS.E.BYPASS.LTC128B.128 [R226+0xf000], [R22.64+0x180] ;  /* 0x0f00018016e27fae */ /* 0x0007e8000b901d44 */
.L_x_218:
[----:B------:R-:W-:Y:S05]  /*2cc0*/  BSYNC B0 ;  /* 0x0000000000007941 */ /* 0x000fea0003800000 */
.L_x_217:
[----:B------:R4:W-:Y:S01]  /*2cd0*/  @P6 STS.128 [R226], RZ ;  /* 0x000000ffe2006388 */ /* 0x0009e20000000c00 */
[----:B------:R-:W-:Y:S03]  /*2ce0*/  BSSY B0, `(.L_x_219) ;  /* 0x0000029000007945 */ /* 0x000fe60003800000 */
[----:B------:R4:W-:Y:S04]  /*2cf0*/  @P6 STS.128 [R226+0x2000], RZ ;  /* 0x002000ffe2006388 */ /* 0x0009e80000000c00 */
[----:B------:R4:W-:Y:S04]  /*2d00*/  @P6 STS.128 [R226+0x4000], RZ ;  /* 0x004000ffe2006388 */ /* 0x0009e80000000c00 */
[----:B------:R4:W-:Y:S01]  /*2d10*/  @P6 STS.128 [R226+0x6000], RZ ;  /* 0x006000ffe2006388 */ /* 0x0009e20000000c00 */
[----:B------:R-:W-:Y:S05]  /*2d20*/  @P6 BRA `(.L_x_220) ;  /* 0x0000024000006947 */ /* 0x000fea0003800000 */
[----:B------:R-:W-:Y:S01]  /*2d30*/  IMAD.U32 R16, RZ, RZ, UR31 ;  /* 0x0000001fff107e24 */ /* 0x000fe2000f8e00ff */
[----:B------:R-:W-:Y:S01]  /*2d40*/  MOV R9, 0x2 ;  /* 0x0000000200097802 */ /* 0x000fe20000000f00 */
[----:B------:R-:W-:Y:S01]  /*2d50*/  IMAD.U32 R17, RZ, RZ, UR29 ;  /* 0x0000001dff117e24 */ /* 0x000fe2000f8e00ff */
[----:B------:R-:W-:Y:S01]  /*2d60*/  ISETP.GE.AND P3, PT, R232, c[0x0][0x220], PT ;  /* 0x00008800e8007a0c */ /* 0x000fe20003f66270 */
[----:B------:R-:W-:Y:S01]  /*2d70*/  IMAD.U32 R7, RZ, RZ, UR34 ;  /* 0x00000022ff077e24 */ /* 0x000fe2000f8e00ff */
[----:B------:R-:W-:Y:S01]  /*2d80*/  ISETP.GE.AND P2, PT, R229, c[0x0][0x220], PT ;  /* 0x00008800e5007a0c */ /* 0x000fe20003f46270 */
[----:B------:R-:W-:Y:S01]  /*2d90*/  IMAD.WIDE.U32 R14, R15, c[0x0][0x190], R16 ;  /* 0x000064000f0e7a25 */ /* 0x000fe200078e0010 */
[----:B------:R-:W-:-:S02]  /*2da0*/  ISETP.GE.AND P1, PT, R228, c[0x0][0x220], PT ;  /* 0x00008800e4007a0c */ /* 0x000fc40003f26270 */
[----:B------:R-:W-:Y:S01]  /*2db0*/  ISETP.GE.AND P0, PT, R227, c[0x0][0x220], PT ;  /* 0x00008800e3007a0c */ /* 0x000fe20003f06270 */
[----:B------:R-:W-:Y:S01]  /*2dc0*/  IMAD.WIDE R16, R232, R9, c[0x0][0x160] ;  /* 0x00005800e8107625 */ /* 0x000fe200078e0209 */
[----:B------:R-:W-:-:S05]  /*2dd0*/  IADD3 R15, R18, R15, RZ ;  /* 0x0000000f120f7210 */ /* 0x000fca0007ffe0ff */
[----:B------:R-:W-:Y:S01]  /*2de0*/  IMAD.WIDE.U32 R14, R7, c[0x0][0x1a8], R14 ;  /* 0x00006a00070e7a25 */ /* 0x000fe200078e000e */
[----:B------:R1:W-:Y:S04]  /*2df0*/  @P3 STS.128 [R226], RZ ;  /* 0x000000ffe2003388 */ /* 0x0003e80000000c00 */
[----:B------:R-:W-:Y:S01]  /*2e00*/  IADD3 R7, R15, UR14, RZ ;  /* 0x0000000e0f077c10 */ /* 0x000fe2000fffe0ff */
[----:B------:R-:W-:Y:S01]  /*2e10*/  @!PT LDS RZ, [RZ] ;  /* 0x00000000fffff984 */ /* 0x000fe20000000800 */
[----:B------:R-:W-:Y:S01]  /*2e20*/  @!PT LDS RZ, [RZ] ;  /* 0x00000000fffff984 */ /* 0x000fe20000000800 */
[----:B------:R-:W-:Y:S01]  /*2e30*/  @!PT LDS RZ, [RZ] ;  /* 0x00000000fffff984 */ /* 0x000fe20000000800 */
[----:B------:R1:W-:Y:S01]  /*2e40*/  @!P3 LDGSTS.E.BYPASS.LTC128B.128 [R226], [R244.64] ;  /* 0x00000000f4e2bfae */ /* 0x0003e2000b901d44 */
[----:B------:R-:W-:-:S03]  /*2e50*/  LEA R16, P4, R14, R16, 0x1 ;  /* 0x000000100e107211 */ /* 0x000fc600078808ff */
[----:B------:R1:W-:Y:S01]  /*2e60*/  @P2 STS.128 [R226+0x2000], RZ ;  /* 0x002000ffe2002388 */ /* 0x0003e20000000c00 */
        /* <DEDUP_REMOVED lines=16> */
.L_x_220:
[----:B------:R-:W-:Y:S05]  /*2f70*/  BSYNC B0 ;  /* 0x0000000000007941 */ /* 0x000fea0003800000 */
.L_x_219:
[----:B------:R1:W-:Y:S01]  /*2f80*/  @P5 STS.128 [R226+0x1000], RZ ;  /* 0x001000ffe2005388 */ /* 0x0003e20000000c00 */
[----:B------:R-:W-:Y:S03]  /*2f90*/  BSSY B0, `(.L_x_221) ;  /* 0x000002c000007945 */ /* 0x000fe60003800000 */
[----:B------:R1:W-:Y:S04]  /*2fa0*/  @P5 STS.128 [R226+0x3000], RZ ;  /* 0x003000ffe2005388 */ /* 0x0003e80000000c00 */
[----:B------:R1:W-:Y:S04]  /*2fb0*/  @P5 STS.128 [R226+0x5000], RZ ;  /* 0x005000ffe2005388 */ /* 0x0003e80000000c00 */
[----:B------:R1:W-:Y:S01]  /*2fc0*/  @P5 STS.128 [R226+0x7000], RZ ;  /* 0x007000ffe2005388 */ /* 0x0003e20000000c00 */
[----:B------:R-:W-:Y:S05]  /*2fd0*/  @P5 BRA `(.L_x_222) ;  /* 0x0000027000005947 */ /* 0x000fea0003800000 */
[----:B------:R-:W-:Y:S01]  /*2fe0*/  ISETP.GE.AND P4, PT, R232, c[0x0][0x220], PT ;  /* 0x00008800e8007a0c */ /* 0x000fe20003f86270 */
[----:B-1----:R-:W-:Y:S01]  /*2ff0*/  IMAD.WIDE.U32 R16, R5, c[0x0][0x190], RZ ;  /* 0x0000640005107a25 */ /* 0x002fe200078e00ff */
[----:B------:R-:W-:-:S02]  /*3000*/  ISETP.GE.AND P3, PT, R229, c[0x0][0x220], PT ;  /* 0x00008800e5007a0c */ /* 0x000fc40003f66270 */
[----:B------:R-:W-:Y:S02]  /*3010*/  ISETP.GE.AND P2, PT, R228, c[0x0][0x220], PT ;  /* 0x00008800e4007a0c */ /* 0x000fe40003f46270 */
[----:B------:R-:W-:Y:S01]  /*3020*/  IADD3 R20, P1, R20, R16, RZ ;  /* 0x0000001014147210 */ /* 0x000fe20007f3e0ff */
[----:B------:R-:W-:-:S05]  /*3030*/  IMAD R16, R5, c[0x0][0x194], RZ ;  /* 0x0000650005107a24 */ /* 0x000fca00078e02ff */
[----:B------:R-:W-:Y:S01]  /*3040*/  IADD3.X R13, R13, R17, R16, P1, !PT ;  /* 0x000000110d0d7210 */ /* 0x000fe20000ffe410 */
[----:B------:R-:W-:Y:S01]  /*3050*/  @!P4 IMAD.MOV.U32 R7, RZ, RZ, c[0x0][0x190] ;  /* 0x00006400ff07c624 */ /* 0x000fe200078e00ff */
[----:B------:R1:W-:Y:S01]  /*3060*/  @P4 STS.128 [R226+0x1000], RZ ;  /* 0x001000ffe2004388 */ /* 0x0003e20000000c00 */
[----:B------:R-:W-:Y:S01]  /*3070*/  @!P4 IMAD.MOV.U32 R14, RZ, RZ, c[0x0][0x194] ;  /* 0x00006500ff0ec624 */ /* 0x000fe200078e00ff */
[C---:B------:R-:W-:Y:S02]  /*3080*/  @!P3 LEA R16, P5, R20.reuse, c[0x0][0x160], 0x1 ;  /* 0x000058001410ba11 */ /* 0x040fe400078a08ff */
[C---:B------:R-:W-:Y:S02]  /*3090*/  @!P4 LEA R18, P0, R7.reuse, R244, 0x6 ;  /* 0x000000f40712c211 */ /* 0x040fe400078030ff */
[----:B------:R-:W-:Y:S02]  /*30a0*/  @!P3 LEA.HI.X R17, R20, c[0x0][0x164], R13, 0x1, P5 ;  /* 0x000059001411ba11 */ /* 0x000fe400028f0c0d */
[----:B------:R-:W-:-:S02]  /*30b0*/  @!P4 LEA.HI.X R19, R7, R245, R14, 0x6, P0 ;  /* 0x000000f50713c211 */ /* 0x000fc400000f340e */
[----:B------:R-:W-:Y:S02]  /*30c0*/  ISETP.GE.AND P0, PT, R227, c[0x0][0x220], PT ;  /* 0x00008800e3007a0c */ /* 0x000fe40003f06270 */
[C---:B------:R-:W-:Y:S01]  /*30d0*/  @!P2 LEA R14, P1, R20.reuse, c[0x0][0x160], 0x1 ;  /* 0x00005800140eaa11 */ /* 0x040fe200078208ff */
[----:B------:R-:W-:Y:S01]  /*30e0*/  @!PT LDS RZ, [RZ] ;  /* 0x00000000fffff984 */ /* 0x000fe20000000800 */
[----:B------:R-:W-:Y:S01]  /*30f0*/  @!PT LDS RZ, [RZ] ;  /* 0x00000000fffff984 */ /* 0x000fe20000000800 */
[----:B------:R-:W-:Y:S01]  /*3100*/  @!PT LDS RZ, [RZ] ;  /* 0x00000000fffff984 */ /* 0x000fe20000000800 */
[----:B------:R1:W-:Y:S03]  /*3110*/  @!P4 LDGSTS.E.BYPASS.LTC128B.128 [R226+0x1000], [R18.64] ;  /* 0x0100000012e2cfae */ /* 0x0003e6000b901d44 */
[----:B------:R-:W-:Y:S01]  /*3120*/  @!P2 LEA.HI.X R15, R20, c[0x0][0x164], R13, 0x1, P1 ;  /* 0x00005900140faa11 */ /* 0x000fe200008f0c0d */
        /* <DEDUP_REMOVED lines=18> */
.L_x_222:
[----:B------:R-:W-:Y:S05]  /*3250*/  BSYNC B0 ;  /* 0x0000000000007941 */ /* 0x000fea0003800000 */
.L_x_221:
[----:B------:R-:W-:Y:S01]  /*3260*/  UIADD3 UR12, -UR23, UR15, URZ ;  /* 0x0000000f170c7290 */ /* 0x000fe2000fffe13f */
[C---:B------:R-:W-:Y:S01]  /*3270*/  IADD3 R5, R225.reuse, 0x8, RZ ;  /* 0x00000008e1057810 */ /* 0x040fe20007ffe0ff */
[C---:B-1----:R-:W-:Y:S01]  /*3280*/  IMAD.SHL.U32 R16, R225.reuse, 0x4, RZ ;  /* 0x00000004e1107824 */ /* 0x042fe200078e00ff */
[----:B------:R-:W-:Y:S01]  /*3290*/  SHF.R.S32.HI R240, RZ, 0x1f, R225 ;  /* 0x0000001ffff07819 */ /* 0x000fe200000114e1 */
[----:B------:R-:W-:Y:S01]  /*32a0*/  ULDC.64 UR16, c[0x0][0x198] ;  /* 0x0000660000107ab9 */ /* 0x000fe20000000a00 */
[----:B------:R-:W-:Y:S01]  /*32b0*/  ISETP.GE.AND P2, PT, R225, UR11, PT ;  /* 0x0000000be1007c0c */ /* 0x000fe2000bf46270 */
[----:B------:R-:W-:Y:S01]  /*32c0*/  IMAD.MOV.U32 R248, RZ, RZ, 0x7f800000 ;  /* 0x7f800000fff87424 */ /* 0x000fe200078e00ff */
[----:B------:R-:W-:Y:S01]  /*32d0*/  ISETP.GE.AND P5, PT, R230, UR12, PT ;  /* 0x0000000ce6007c0c */ /* 0x000fe2000bfa6270 */
[----:B------:R-:W-:Y:S01]  /*32e0*/  IMAD.MOV.U32 R249, RZ, RZ, 0x7f800000 ;  /* 0x7f800000fff97424 */ /* 0x000fe200078e00ff */
[----:B------:R-:W-:Y:S01]  /*32f0*/  ISETP.GE.AND P1, PT, R5, UR11, PT ;  /* 0x0000000b05007c0c */ /* 0x000fe2000bf26270 */
[----:B------:R-:W-:Y:S01]  /*3300*/  USHF.R.S32.HI UR11, URZ, 0x1f, UR23 ;  /* 0x0000001f3f0b7899 */ /* 0x000fe20008011417 */
[----:B------:R-:W-:-:S02]  /*3310*/  IADD3 R16, P0, R16, UR8, RZ ;  /* 0x0000000810107c10 */ /* 0x000fc4000ff1e0ff */
[----:B------:R-:W-:Y:S01]  /*3320*/  SHF.L.U64.HI R5, R225, 0x2, R240 ;  /* 0x00000002e1057819 */ /* 0x000fe200000102f0 */
[----:B------:R-:W-:-:S03]  /*3330*/  UIMAD UR14, UR11, UR16, URZ ;  /* 0x000000100b0e72a4 */ /* 0x000fc6000f8e023f */
[----:B------:R-:W-:Y:S01]  /*3340*/  IADD3.X R17, R5, UR7, RZ, P0, !PT ;  /* 0x0000000705117c10 */ /* 0x000fe200087fe4ff */
[----:B------:R-:W-:Y:S01]  /*3350*/  IMAD.U32 R5, RZ, RZ, UR23 ;  /* 0x00000017ff057e24 */ /* 0x000fe2000f8e00ff */
[----:B------:R-:W-:Y:S01]  /*3360*/  UIMAD UR14, UR23, UR17, UR14 ;  /* 0x00000011170e72a4 */ /* 0x000fe2000f8e020e */
[----:B------:R1:W-:Y:S02]  /*3370*/  @P5 STS.128 [R226+0x10000], RZ ;  /* 0x010000ffe2005388 */ /* 0x0003e40000000c00 */
[----:B------:R-:W-:Y:S02]  /*3380*/  IMAD.WIDE.U32 R14, R5, c[0x0][0x198], R232 ;  /* 0x00006600050e7a25 */ /* 0x000fe400078e00e8 */
[----:B------:R1:W-:Y:S04]  /*3390*/  @P5 STS.128 [R226+0x12000], RZ ;  /* 0x012000ffe2005388 */ /* 0x0003e80000000c00 */
[----:B------:R1:W-:Y:S04]  /*33a0*/  @P5 STS.128 [R226+0x14000], RZ ;  /* 0x014000ffe2005388 */ /* 0x0003e80000000c00 */
[----:B------:R1:W-:Y:S01]  /*33b0*/  @P5 STS.128 [R226+0x16000], RZ ;  /* 0x016000ffe2005388 */ /* 0x0003e20000000c00 */
[----:B------:R-:W-:-:S03]  /*33c0*/  IMAD.U32 R7, RZ, RZ, UR14 ;  /* 0x0000000eff077e24 */ /* 0x000fc6000f8e00ff */
[----:B------:R2:W5:Y:S04]  /*33d0*/  @!P2 LDG.E R248, [R16.64] ;  /* 0x0000000410f8a981 */ /* 0x000568000c1e1900 */
[----:B------:R2:W5:Y:S01]  /*33e0*/  @!P1 LDG.E R249, [R16.64+0x20] ;  /* 0x0000200410f99981 */ /* 0x000562000c1e1900 */
[----:B------:R-:W-:Y:S01]  /*33f0*/  BSSY B0, `(.L_x_223) ;  /* 0x0000036000007945 */ /* 0x000fe20003800000 */
[----:B--2---:R-:W-:-:S04]  /*3400*/  IADD3 R16, P0, R14, UR24, RZ ;  /* 0x000000180e107c10 */ /* 0x004fc8000ff1e0ff */
[----:B------:R-:W-:Y:S01]  /*3410*/  IADD3.X R17, R15, UR27, R7, P0, !PT ;  /* 0x0000001b0f117c10 */ /* 0x000fe200087fe407 */
[----:B------:R-:W-:-:S04]  /*3420*/  IMAD R7, R8, c[0x0][0x1b0], RZ ;  /* 0x00006c0008077a24 */ /* 0x000fc800078e02ff */
[C---:B------:R-:W-:Y:S02]  /*3430*/  IMAD R14, R10.reuse, c[0x0][0x1b4], R7 ;  /* 0x00006d000a0e7a24 */ /* 0x040fe400078e0207 */
[----:B------:R-:W-:-:S04]  /*3440*/  IMAD.WIDE.U32 R16, R10, c[0x0][0x1b0], R16 ;  /* 0x00006c000a107a25 */ /* 0x000fc800078e0010 */
[----:B------:R-:W-:Y:S01]  /*3450*/  IMAD.IADD R9, R17, 0x1, R14 ;  /* 0x0000000111097824 */ /* 0x000fe200078e020e */
[----:B------:R-:W-:Y:S05]  /*3460*/  @P5 BRA `(.L_x_224) ;  /* 0x000002e000005947 */ /* 0x000fea0003800000 */
[----:B-1----:R-:W-:Y:S01]  /*3470*/  ISETP.GE.AND P3, PT, R232, c[0x0][0x220], PT ;  /* 0x00008800e8007a0c */ /* 0x002fe20003f66270 */
[----:B------:R-:W-:Y:S01]  /*3480*/  IMAD R7, R11, c[0x0][0x198], RZ ;  /* 0x000066000b077a24 */ /* 0x000fe200078e02ff */
[----:B------:R-:W-:Y:S02]  /*3490*/  MOV R18, UR24 ;  /* 0x0000001800127c02 */ /* 0x000fe40008000f00 */
[----:B------:R-:W-:Y:S01]  /*34a0*/  MOV R19, UR27 ;  /* 0x0000001b00137c02 */ /* 0x000fe20008000f00 */
[C---:B------:R-:W-:Y:S01]  /*34b0*/  IMAD R20, R12.reuse, c[0x0][0x19c], R7 ;  /* 0x000067000c147a24 */ /* 0x040fe200078e0207 */
[----:B------:R-:W-:Y:S02]  /*34c0*/  MOV R7, 0x2 ;  /* 0x0000000200077802 */ /* 0x000fe40000000f00 */
[----:B------:R-:W-:Y:S01]  /*34d0*/  ISETP.GE.AND P2, PT, R229, c[0x0][0x220], PT ;  /* 0x00008800e5007a0c */ /* 0x000fe20003f46270 */
[----:B------:R-:W-:Y:S01]  /*34e0*/  IMAD.WIDE.U32 R18, R12, c[0x0][0x198], R18 ;  /* 0x000066000c127a25 */ /* 0x000fe200078e0012 */
[----:B------:R-:W-:-:S02]  /*34f0*/  ISETP.GE.AND P1, PT, R228, c[0x0][0x220], PT ;  /* 0x00008800e4007a0c */ /* 0x000fc40003f26270 */
[----:B------:R-:W-:Y:S01]  /*3500*/  ISETP.GE.AND P0, PT, R227, c[0x0][0x220], PT ;  /* 0x00008800e3007a0c */ /* 0x000fe20003f06270 */
[----:B------:R-:W-:Y:S01]  /*3510*/  IMAD.IADD R21, R19, 0x1, R20 ;  /* 0x0000000113157824 */ /* 0x000fe200078e0214 */
[----:B------:R1:W-:Y:S01]  /*3520*/  @P3 STS.128 [R226+0x10000], RZ ;  /* 0x010000ffe2003388 */ /* 0x0003e20000000c00 */
[----:B------:R-:W-:Y:S01]  /*3530*/  IMAD.MOV.U32 R20, RZ, RZ, R18 ;  /* 0x000000ffff147224 */ /* 0x000fe200078e0012 */
[----:B------:R-:W-:Y:S01]  /*3540*/  @!P3 MOV R18, R16 ;  /* 0x000000100012b202 */ /* 0x000fe20000000f00 */
[----:B------:R-:W-:Y:S02]  /*3550*/  @!P3 IMAD R13, R4, c[0x0][0x198], RZ ;  /* 0x00006600040dba24 */ /* 0x000fe400078e02ff */
[----:B------:R-:W-:Y:S02]  /*3560*/  @!P3 IMAD.MOV.U32 R19, RZ, RZ, R9 ;  /* 0x000000ffff13b224 */ /* 0x000fe400078e0009 */
[C---:B------:R-:W-:Y:S02]  /*3570*/  @!P3 IMAD R13, R230.reuse, c[0x0][0x19c], R13 ;  /* 0x00006700e60dba24 */ /* 0x040fe400078e020d */
[----:B------:R-:W-:-:S04]  /*3580*/  @!P3 IMAD.WIDE.U32 R18, R230, c[0x0][0x198], R18 ;  /* 0x00006600e612ba25 */ /* 0x000fc800078e0012 */
[----:B------:R-:W-:Y:S01]  /*3590*/  IMAD.WIDE.U32 R20, R10, c[0x0][0x1b0], R20 ;  /* 0x00006c000a147a25 */ /* 0x000fe200078e0014 */
[----:B------:R-:W-:Y:S02]  /*35a0*/  @!P3 IADD3 R13, R19, R13, RZ ;  /* 0x0000000d130db210 */ /* 0x000fe40007ffe0ff */
[----:B---3--:R-:W-:Y:S01]  /*35b0*/  @!P3 LEA R24, P6, R18, c[0x0][0x168], 0x1 ;  /* 0x00005a001218ba11 */ /* 0x008fe200078c08ff */
[----:B------:R-:W-:-:S03]  /*35c0*/  IMAD.WIDE R22, R232, R7, c[0x0][0x168] ;  /* 0x00005a00e8167625 */ /* 0x000fc600078e0207 */
[----:B------:R-:W-:Y:S01]  /*35d0*/  @!P3 LEA.HI.X R25, R18, c[0x0][0x16c], R13, 0x1, P6 ;  /* 0x00005b001219ba11 */ /* 0x000fe200030f0c0d */
[----:B------:R-:W-:Y:S01]  /*35e0*/  IMAD.IADD R7, R14, 0x1, R21 ;  /* 0x000000010e077824 */ /* 0x000fe200078e0215 */
[----:B------:R-:W-:-:S03]  /*35f0*/  LEA R22, P4, R20, R22, 0x1 ;  /* 0x0000001614167211 */ /* 0x000fc600078808ff */
[----:B------:R-:W-:Y:S01]  /*3600*/  @!PT LDS RZ, [RZ] ;  /* 0x00000000fffff984 */ /* 0x000fe20000000800 */
[----:B------:R-:W-:Y:S01]  /*3610*/  @!PT LDS RZ, [RZ] ;  /* 0x00000000fffff984 */ /* 0x000fe20000000800 */
[----:B------:R-:W-:Y:S01]  /*3620*/  @!PT LDS RZ, [RZ] ;  /* 0x00000000fffff984 */ /* 0x000fe20000000800 */
[----:B------:R1:W-:Y:S01]  /*3630*/  @!P3 LDGSTS.E.BYPASS.LTC128B.128 [R226+0x10000], [R24.64] ;  /* 0x1000000018e2bfae */ /* 0x0003e2000b901d44 */
[----:B------:R-:W-:-:S03]  /*3640*/  LEA.HI.X R23, R20, R23, R7, 0x1, P4 ;  /* 0x0000001714177211 */ /* 0x000fc600020f0c07 */
        /* <DEDUP_REMOVED lines=16> */
.L_x_224:
[----:B-1----:R-:W-:Y:S05]  /*3750*/  BSYNC B0 ;  /* 0x0000000000007941 */ /* 0x002fea0003800000 */
.L_x_223:
[----:B------:R-:W-:Y:S01]  /*3760*/  ISETP.GE.AND P4, PT, R6, UR12, PT ;  /* 0x0000000c06007c0c */ /* 0x000fe2000bf86270 */
[----:B------:R-:W-:-:S12]  /*3770*/  BSSY B0, `(.L_x_225) ;  /* 0x0000036000007945 */ /* 0x000fd80003800000 */
[----:B------:R1:W-:Y:S04]  /*3780*/  @P4 STS.128 [R226+0x11000], RZ ;  /* 0x011000ffe2004388 */ /* 0x0003e80000000c00 */
[----:B------:R1:W-:Y:S04]  /*3790*/  @P4 STS.128 [R226+0x13000], RZ ;  /* 0x013000ffe2004388 */ /* 0x0003e80000000c00 */
[----:B------:R1:W-:Y:S04]  /*37a0*/  @P4 STS.128 [R226+0x15000], RZ ;  /* 0x015000ffe2004388 */ /* 0x0003e80000000c00 */
[----:B------:R1:W-:Y:S01]  /*37b0*/  @P4 STS.128 [R226+0x17000], RZ ;  /* 0x017000ffe2004388 */ /* 0x0003e20000000c00 */
[----:B------:R-:W-:Y:S05]  /*37c0*/  @P4 BRA `(.L_x_226) ;  /* 0x0000030000004947 */ /* 0x000fea0003800000 */
[----:B------:R-:W-:Y:S01]  /*37d0*/  IADD3 R18, P0, R12, 0x20, RZ ;  /* 0x000000200c127810 */ /* 0x000fe20007f1e0ff */
[----:B------:R-:W-:Y:S01]  /*37e0*/  IMAD.U32 R20, RZ, RZ, UR24 ;  /* 0x00000018ff147e24 */ /* 0x000fe2000f8e00ff */
[----:B------:R-:W-:Y:S01]  /*37f0*/  ISETP.GE.AND P3, PT, R232, c[0x0][0x220], PT ;  /* 0x00008800e8007a0c */ /* 0x000fe20003f66270 */
[----:B------:R-:W-:Y:S01]  /*3800*/  IMAD.U32 R21, RZ, RZ, UR27 ;  /* 0x0000001bff157e24 */ /* 0x000fe2000f8e00ff */
[----:B------:R-:W-:-:S02]  /*3810*/  IADD3.X R13, RZ, R11, RZ, P0, !PT ;  /* 0x0000000bff0d7210 */ /* 0x000fc400007fe4ff */
[----:B------:R-:W-:Y:S01]  /*3820*/  IADD3 R7, P0, R230, 0x20, RZ ;  /* 0x00000020e6077810 */ /* 0x000fe20007f1e0ff */
[----:B------:R-:W-:Y:S01]  /*3830*/  IMAD.WIDE.U32 R20, R18, c[0x0][0x198], R20 ;  /* 0x0000660012147a25 */ /* 0x000fe200078e0014 */
[----:B------:R-:W-:Y:S02]  /*3840*/  MOV R17, R9 ;  /* 0x0000000900117202 */ /* 0x000fe40000000f00 */
[----:B------:R-:W-:Y:S01]  /*3850*/  IADD3.X R6, RZ, R4, RZ, P0, !PT ;  /* 0x00000004ff067210 */ /* 0x000fe200007fe4ff */
[----:B------:R-:W-:Y:S01]  /*3860*/  IMAD R13, R13, c[0x0][0x198], RZ ;  /* 0x000066000d0d7a24 */ /* 0x000fe200078e02ff */
[----:B------:R-:W-:Y:S01]  /*3870*/  ISETP.GE.AND P2, PT, R229, c[0x0][0x220], PT ;  /* 0x00008800e5007a0c */ /* 0x000fe20003f46270 */
[----:B------:R-:W-:Y:S01]  /*3880*/  IMAD.WIDE.U32 R16, R7, c[0x0][0x198], R16 ;  /* 0x0000660007107a25 */ /* 0x000fe200078e0010 */
[----:B------:R-:W-:Y:S01]  /*3890*/  ISETP.GE.AND P1, PT, R228, c[0x0][0x220], PT ;  /* 0x00008800e4007a0c */ /* 0x000fe20003f26270 */
[----:B------:R1:W-:Y:S02]  /*38a0*/  @P3 STS.128 [R226+0x11000], RZ ;  /* 0x011000ffe2003388 */ /* 0x0003e40000000c00 */
[----:B------:R-:W-:-:S02]  /*38b0*/  IMAD R6, R6, c[0x0][0x198], RZ ;  /* 0x0000660006067a24 */ /* 0x000fc400078e02ff */
[----:B------:R-:W-:Y:S01]  /*38c0*/  IMAD R13, R18, c[0x0][0x19c], R13 ;  /* 0x00006700120d7a24 */ /* 0x000fe200078e020d */
[----:B------:R-:W-:Y:S01]  /*38d0*/  @!P3 LEA R18, P0, R16, c[0x0][0x168], 0x1 ;  /* 0x00005a001012ba11 */ /* 0x000fe200078008ff */
[----:B------:R-:W-:Y:S02]  /*38e0*/  IMAD R6, R7, c[0x0][0x19c], R6 ;  /* 0x0000670007067a24 */ /* 0x000fe400078e0206 */
[----:B------:R-:W-:Y:S02]  /*38f0*/  IMAD.IADD R21, R21, 0x1, R13 ;  /* 0x0000000115157824 */ /* 0x000fe400078e020d */
[----:B------:R-:W-:Y:S01]  /*3900*/  IMAD.MOV.U32 R7, RZ, RZ, 0x2 ;  /* 0x00000002ff077424 */ /* 0x000fe200078e00ff */
[----:B------:R-:W-:Y:S01]  /*3910*/  IADD3 R9, R17, R6, RZ ;  /* 0x0000000611097210 */ /* 0x000fe20007ffe0ff */
[----:B------:R-:W-:-:S03]  /*3920*/  IMAD.WIDE.U32 R20, R10, c[0x0][0x1b0], R20 ;  /* 0x00006c000a147a25 */ /* 0x000fc600078e0014 */
[----:B------:R-:W-:Y:S01]  /*3930*/  @!P3 LEA.HI.X R19, R16, c[0x0][0x16c], R9, 0x1, P0 ;  /* 0x00005b001013ba11 */ /* 0x000fe200000f0c09 */
[----:B--23--:R-:W-:Y:S01]  /*3940*/  IMAD.WIDE R22, R232, R7, c[0x0][0x168] ;  /* 0x00005a00e8167625 */ /* 0x00cfe200078e0207 */
[----:B------:R-:W-:-:S03]  /*3950*/  ISETP.GE.AND P0, PT, R227, c[0x0][0x220], PT ;  /* 0x00008800e3007a0c */ /* 0x000fc60003f06270 */
[----:B------:R-:W-:Y:S01]  /*3960*/  IMAD.IADD R7, R14, 0x1, R21 ;  /* 0x000000010e077824 */ /* 0x000fe200078e0215 */
[C---:B------:R-:W-:Y:S01]  /*3970*/  LEA R6, P6, R20.reuse, R22, 0x1 ;  /* 0x0000001614067211 */ /* 0x040fe200078c08ff */
[----:B------:R-:W-:Y:S01]  /*3980*/  @!PT LDS RZ, [RZ] ;  /* 0x00000000fffff984 */ /* 0x000fe20000000800 */
[----:B------:R-:W-:Y:S01]  /*3990*/  @!PT LDS RZ, [RZ] ;  /* 0x00000000fffff984 */ /* 0x000fe20000000800 */
[----:B------:R-:W-:Y:S01]  /*39a0*/  @!PT LDS RZ, [RZ] ;  /* 0x00000000fffff984 */ /* 0x000fe20000000800 */
[----:B------:R1:W-:Y:S03]  /*39b0*/  @!P3 LDGSTS.E.BYPASS.LTC128B.128 [R226+0x11000], [R18.64] ;  /* 0x1100000012e2bfae */ /* 0x0003e6000b901d44 */
[----:B------:R-:W-:Y:S01]  /*39c0*/  LEA.HI.X R7, R20, R23, R7, 0x1, P6 ;  /* 0x0000001714077211 */ /* 0x000fe200030f0c07 */
        /* <DEDUP_REMOVED lines=16> */
.L_x_226:
[----:B------:R-:W-:Y:S05]  /*3ad0*/  BSYNC B0 ;  /* 0x0000000000007941 */ /* 0x000fea0003800000 */
.L_x_225:
[----:B------:R-:W-:Y:S01]  /*3ae0*/  ULDC.64 UR16, c[0x0][0x1a0] ;  /* 0x0000680000107ab9 */ /* 0x000fe20000000a00 */
[----:B------:R1:W-:Y:S01]  /*3af0*/  @P5 STS.128 [R226+0x18000], RZ ;  /* 0x018000ffe2005388 */ /* 0x0003e20000000c00 */
[----:B------:R-:W-:Y:S01]  /*3b00*/  UIMAD UR11, UR11, UR16, URZ ;  /* 0x000000100b0b72a4 */ /* 0x000fe2000f8e023f */
[----:B-12---:R-:W-:Y:S01]  /*3b10*/  IMAD.WIDE.U32 R6, R5, c[0x0][0x1a0], R232 ;  /* 0x0000680005067a25 */ /* 0x006fe200078e00e8 */
[----:B------:R-:W-:Y:S01]  /*3b20*/  BSSY B0, `(.L_x_227) ;  /* 0x000003a000007945 */ /* 0x000fe20003800000 */
[----:B------:R1:W-:Y:S01]  /*3b30*/  @P5 STS.128 [R226+0x1a000], RZ ;  /* 0x01a000ffe2005388 */ /* 0x0003e20000000c00 */
[----:B------:R-:W-:-:S02]  /*3b40*/  UIMAD UR11, UR23, UR17, UR11 ;  /* 0x00000011170b72a4 */ /* 0x000fc4000f8e020b */
[----:B------:R-:W-:Y:S01]  /*3b50*/  IADD3 R14, P0, R6, UR20, RZ ;  /* 0x00000014060e7c10 */ /* 0x000fe2000ff1e0ff */
[----:B------:R1:W-:Y:S03]  /*3b60*/  @P5 STS.128 [R226+0x1c000], RZ ;  /* 0x01c000ffe2005388 */ /* 0x0003e60000000c00 */
[----:B------:R-:W-:Y:S01]  /*3b70*/  MOV R5, UR11 ;  /* 0x0000000b00057c02 */ /* 0x000fe20008000f00 */
[----:B------:R1:W-:Y:S03]  /*3b80*/  @P5 STS.128 [R226+0x1e000], RZ ;  /* 0x01e000ffe2005388 */ /* 0x0003e60000000c00 */
[----:B------:R-:W-:Y:S01]  /*3b90*/  IADD3.X R15, R7, UR21, R5, P0, !PT ;  /* 0x00000015070f7c10 */ /* 0x000fe200087fe405 */
[----:B------:R-:W-:-:S04]  /*3ba0*/  IMAD R5, R8, c[0x0][0x1b8], RZ ;  /* 0x00006e0008057a24 */ /* 0x000fc800078e02ff */
[C---:B------:R-:W-:Y:S02]  /*3bb0*/  IMAD R8, R10.reuse, c[0x0][0x1bc], R5 ;  /* 0x00006f000a087a24 */ /* 0x040fe400078e0205 */
[----:B------:R-:W-:-:S05]  /*3bc0*/  IMAD.WIDE.U32 R14, R10, c[0x0][0x1b8], R14 ;  /* 0x00006e000a0e7a25 */ /* 0x000fca00078e000e */
[----:B------:R-:W-:Y:S01]  /*3bd0*/  IADD3 R7, R15, R8, RZ ;  /* 0x000000080f077210 */ /* 0x000fe20007ffe0ff */
[----:B------:R-:W-:Y:S05]  /*3be0*/  @P5 BRA `(.L_x_228) ;  /* 0x000002d000005947 */ /* 0x000fea0003800000 */
[----:B------:R-:W-:Y:S01]  /*3bf0*/  ISETP.GE.AND P3, PT, R232, c[0x0][0x220], PT ;  /* 0x00008800e8007a0c */ /* 0x000fe20003f66270 */
[----:B------:R-:W-:Y:S01]  /*3c00*/  IMAD.U32 R16, RZ, RZ, UR20 ;  /* 0x00000014ff107e24 */ /* 0x000fe2000f8e00ff */
[----:B------:R-:W-:Y:S01]  /*3c10*/  ISETP.GE.AND P2, PT, R229, c[0x0][0x220], PT ;  /* 0x00008800e5007a0c */ /* 0x000fe20003f46270 */
[----:B------:R-:W-:Y:S01]  /*3c20*/  IMAD.U32 R17, RZ, RZ, UR21 ;  /* 0x00000015ff117e24 */ /* 0x000fe2000f8e00ff */
[----:B------:R-:W-:Y:S01]  /*3c30*/  ISETP.GE.AND P1, PT, R228, c[0x0][0x220], PT ;  /* 0x00008800e4007a0c */ /* 0x000fe20003f26270 */
[----:B------:R-:W-:Y:S01]  /*3c40*/  IMAD R5, R11, c[0x0][0x1a0], RZ ;  /* 0x000068000b057a24 */ /* 0x000fe200078e02ff */
[----:B------:R-:W-:Y:S01]  /*3c50*/  ISETP.GE.AND P0, PT, R227, c[0x0][0x220], PT ;  /* 0x00008800e3007a0c */ /* 0x000fe20003f06270 */
[----:B------:R-:W-:-:S04]  /*3c60*/  IMAD.WIDE.U32 R16, R12, c[0x0][0x1a0], R16 ;  /* 0x000068000c107a25 */ /* 0x000fc800078e0010 */
[----:B------:R-:W-:Y:S02]  /*3c70*/  IMAD R18, R12, c[0x0][0x1a4], R5 ;  /* 0x000069000c127a24 */ /* 0x000fe400078e0205 */
[----:B------:R-:W-:Y:S01]  /*3c80*/  @!P3 IMAD.MOV.U32 R6, RZ, RZ, R14 ;  /* 0x000000ffff06b224 */ /* 0x000fe200078e000e */
[----:B------:R2:W-:Y:S01]  /*3c90*/  @P3 STS.128 [R226+0x18000], RZ ;  /* 0x018000ffe2003388 */ /* 0x0005e20000000c00 */
[----:B------:R-:W-:Y:S01]  /*3ca0*/  @!P3 IMAD R9, R4, c[0x0][0x1a0], RZ ;  /* 0x000068000409ba24 */ /* 0x000fe200078e02ff */
[----:B------:R-:W-:Y:S01]  /*3cb0*/  IADD3 R19, R17, R18, RZ ;  /* 0x0000001211137210 */ /* 0x000fe20007ffe0ff */
[----:B------:R-:W-:Y:S01]  /*3cc0*/  IMAD.MOV.U32 R5, RZ, RZ, 0x2 ;  /* 0x00000002ff057424 */ /* 0x000fe200078e00ff */
[----:B------:R-:W-:Y:S01]  /*3cd0*/  MOV R18, R16 ;  /* 0x0000001000127202 */ /* 0x000fe20000000f00 */
[----:B------:R-:W-:-:S04]  /*3ce0*/  @!P3 IMAD.WIDE.U32 R16, R230, c[0x0][0x1a0], R6 ;  /* 0x00006800e610ba25 */ /* 0x000fc800078e0006 */
[----:B------:R-:W-:Y:S01]  /*3cf0*/  @!P3 IMAD R6, R230, c[0x0][0x1a4], R9 ;  /* 0x00006900e606ba24 */ /* 0x000fe200078e0209 */
[----:B---3--:R-:W-:Y:S01]  /*3d00*/  @!P3 LEA R22, P6, R16, c[0x0][0x170], 0x1 ;  /* 0x00005c001016ba11 */ /* 0x008fe200078c08ff */
[----:B------:R-:W-:-:S03]  /*3d10*/  IMAD.WIDE.U32 R18, R10, c[0x0][0x1b8], R18 ;  /* 0x00006e000a127a25 */ /* 0x000fc600078e0012 */
[----:B------:R-:W-:Y:S01]  /*3d20*/  @!P3 IADD3 R6, R17, R6, RZ ;  /* 0x000000061106b210 */ /* 0x000fe20007ffe0ff */
[----:B------:R-:W-:Y:S01]  /*3d30*/  IMAD.WIDE R20, R232, R5, c[0x0][0x170] ;  /* 0x00005c00e8147625 */ /* 0x000fe200078e0205 */
[----:B------:R-:W-:Y:S02]  /*3d40*/  IADD3 R5, R8, R19, RZ ;  /* 0x0000001308057210 */ /* 0x000fe40007ffe0ff */
[----:B------:R-:W-:Y:S02]  /*3d50*/  @!P3 LEA.HI.X R23, R16, c[0x0][0x174], R6, 0x1, P6 ;  /* 0x00005d001017ba11 */ /* 0x000fe400030f0c06 */
        /* <DEDUP_REMOVED lines=22> */
.L_x_228:
[----:B------:R-:W-:Y:S05]  /*3ec0*/  BSYNC B0 ;  /* 0x0000000000007941 */ /* 0x000fea0003800000 */
.L_x_227:
[----:B------:R1:W-:Y:S01]  /*3ed0*/  @P4 STS.128 [R226+0x19000], RZ ;  /* 0x019000ffe2004388 */ /* 0x0003e20000000c00 */
[----:B------:R-:W-:Y:S03]  /*3ee0*/  BSSY B0, `(.L_x_229) ;  /* 0x0000035000007945 */ /* 0x000fe60003800000 */
[----:B------:R1:W-:Y:S04]  /*3ef0*/  @P4 STS.128 [R226+0x1b000], RZ ;  /* 0x01b000ffe2004388 */ /* 0x0003e80000000c00 */
[----:B------:R1:W-:Y:S04]  /*3f00*/  @P4 STS.128 [R226+0x1d000], RZ ;  /* 0x01d000ffe2004388 */ /* 0x0003e80000000c00 */
[----:B------:R1:W-:Y:S01]  /*3f10*/  @P4 STS.128 [R226+0x1f000], RZ ;  /* 0x01f000ffe2004388 */ /* 0x0003e20000000c00 */
[----:B------:R-:W-:Y:S05]  /*3f20*/  @P4 BRA `(.L_x_230) ;  /* 0x0000030000004947 */ /* 0x000fea0003800000 */
[----:B------:R-:W-:Y:S01]  /*3f30*/  IADD3 R12, P0, R12, 0x20, RZ ;  /* 0x000000200c0c7810 */ /* 0x000fe20007f1e0ff */
[----:B------:R-:W-:Y:S01]  /*3f40*/  IMAD.U32 R17, RZ, RZ, UR21 ;  /* 0x00000015ff117e24 */ /* 0x000fe2000f8e00ff */
[----:B------:R-:W-:-:S02]  /*3f50*/  IADD3 R5, P1, R230, 0x20, RZ ;  /* 0x00000020e6057810 */ /* 0x000fc40007f3e0ff */
[----:B------:R-:W-:Y:S01]  /*3f60*/  MOV R16, UR20 ;  /* 0x0000001400107c02 */ /* 0x000fe20008000f00 */
[----:B------:R-:W-:Y:S01]  /*3f70*/  IMAD.X R11, RZ, RZ, R11, P0 ;  /* 0x000000ffff0b7224 */ /* 0x000fe200000e060b */
[----:B------:R-:W-:Y:S02]  /*3f80*/  IADD3.X R4, RZ, R4, RZ, P1, !PT ;  /* 0x00000004ff047210 */ /* 0x000fe40000ffe4ff */
[----:B------:R-:W-:Y:S01]  /*3f90*/  ISETP.GE.AND P3, PT, R232, c[0x0][0x220], PT ;  /* 0x00008800e8007a0c */ /* 0x000fe20003f66270 */
[----:B------:R-:W-:Y:S01]  /*3fa0*/  IMAD R11, R11, c[0x0][0x1a0], RZ ;  /* 0x000068000b0b7a24 */ /* 0x000fe200078e02ff */
[----:B------:R-:W-:Y:S01]  /*3fb0*/  MOV R6, R14 ;  /* 0x0000000e00067202 */ /* 0x000fe20000000f00 */
[----:B------:R-:W-:Y:S01]  /*3fc0*/  IMAD R4, R4, c[0x0][0x1a0], RZ ;  /* 0x0000680004047a24 */ /* 0x000fe200078e02ff */
[----:B------:R-:W-:Y:S01]  /*3fd0*/  ISETP.GE.AND P2, PT, R229, c[0x0][0x220], PT ;  /* 0x00008800e5007a0c */ /* 0x000fe20003f46270 */
[----:B------:R-:W-:Y:S01]  /*3fe0*/  IMAD.WIDE.U32 R16, R12, c[0x0][0x1a0], R16 ;  /* 0x000068000c107a25 */ /* 0x000fe200078e0010 */
[----:B------:R-:W-:-:S02]  /*3ff0*/  ISETP.GE.AND P1, PT, R228, c[0x0][0x220], PT ;  /* 0x00008800e4007a0c */ /* 0x000fc40003f26270 */
[----:B------:R-:W-:Y:S01]  /*4000*/  ISETP.GE.AND P0, PT, R227, c[0x0][0x220], PT ;  /* 0x00008800e3007a0c */ /* 0x000fe20003f06270 */
[----:B------:R-:W-:Y:S02]  /*4010*/  IMAD R11, R12, c[0x0][0x1a4], R11 ;  /* 0x000069000c0b7a24 */ /* 0x000fe400078e020b */
[C---:B------:R-:W-:Y:S02]  /*4020*/  IMAD.WIDE.U32 R6, R5.reuse, c[0x0][0x1a0], R6 ;  /* 0x0000680005067a25 */ /* 0x040fe400078e0006 */
[----:B------:R1:W-:Y:S02]  /*4030*/  @P3 STS.128 [R226+0x19000], RZ ;  /* 0x019000ffe2003388 */ /* 0x0003e40000000c00 */
[----:B------:R-:W-:Y:S01]  /*4040*/  IMAD R4, R5, c[0x0][0x1a4], R4 ;  /* 0x0000690005047a24 */ /* 0x000fe200078e0204 */
[----:B------:R-:W-:Y:S01]  /*4050*/  @!P3 LEA R14, P5, R6, c[0x0][0x170], 0x1 ;  /* 0x00005c00060eba11 */ /* 0x000fe200078a08ff */
[----:B------:R-:W-:Y:S02]  /*4060*/  IMAD.IADD R17, R17, 0x1, R11 ;  /* 0x0000000111117824 */ /* 0x000fe400078e020b */
[----:B------:R-:W-:-:S02]  /*4070*/  IMAD.MOV.U32 R5, RZ, RZ, 0x2 ;  /* 0x00000002ff057424 */ /* 0x000fc400078e00ff */
[----:B------:R-:W-:-:S04]  /*4080*/  IMAD.WIDE.U32 R10, R10, c[0x0][0x1b8], R16 ;  /* 0x00006e000a0a7a25 */ /* 0x000fc800078e0010 */
[----:B------:R-:W-:Y:S01]  /*4090*/  IMAD.WIDE R12, R232, R5, c[0x0][0x170] ;  /* 0x00005c00e80c7625 */ /* 0x000fe200078e0205 */
[----:B------:R-:W-:-:S03]  /*40a0*/  IADD3 R5, R7, R4, RZ ;  /* 0x0000000407057210 */ /* 0x000fc60007ffe0ff */
[----:B------:R-:W-:Y:S01]  /*40b0*/  IMAD.IADD R8, R8, 0x1, R11 ;  /* 0x0000000108087824 */ /* 0x000fe200078e020b */
[----:B------:R-:W-:Y:S02]  /*40c0*/  LEA R4, P4, R10, R12, 0x1 ;  /* 0x0000000c0a047211 */ /* 0x000fe400078808ff */
[----:B------:R-:W-:Y:S02]  /*40d0*/  @!P3 LEA.HI.X R15, R6, c[0x0][0x174], R5, 0x1, P5 ;  /* 0x00005d00060fba11 */ /* 0x000fe400028f0c05 */
[----:B------:R-:W-:-:S03]  /*40e0*/  LEA.HI.X R5, R10, R13, R8, 0x1, P4 ;  /* 0x0000000d0a057211 */ /* 0x000fc600020f0c08 */
        /* <DEDUP_REMOVED lines=20> */
.L_x_230:
[----:B------:R-:W-:Y:S05]  /*4230*/  BSYNC B0 ;  /* 0x0000000000007941 */ /* 0x000fea0003800000 */
.L_x_229:
[----:B------:R-:W0:Y:S01]  /*4240*/  LDGDEPBAR ;  /* 0x00000000000079af */ /* 0x000e220000000000 */
[----:B------:R-:W-:Y:S01]  /*4250*/  IMAD.MOV.U32 R241, RZ, RZ, c[0x0][0x22c] ;  /* 0x00008b00fff17624 */ /* 0x000fe200078e00ff */
[----:B-1----:R-:W-:Y:S01]  /*4260*/  IADD3 R5, R225, 0x1, RZ ;  /* 0x00000001e1057810 */ /* 0x002fe20007ffe0ff */
[----:B------:R-:W-:Y:S01]  /*4270*/  IMAD.U32 R242, RZ, RZ, UR25 ;  /* 0x00000019fff27e24 */ /* 0x000fe2000f8e00ff */
[----:B------:R-:W-:Y:S01]  /*4280*/  UIADD3 UR14, UR25, 0x40, UR23 ;  /* 0x00000040190e7890 */ /* 0x000fe2000fffe017 */
[----:B------:R-:W-:Y:S01]  /*4290*/  IMAD R241, R241, c[0x0][0x1c0], RZ ;  /* 0x00007000f1f17a24 */ /* 0x000fe200078e02ff */
[----:B------:R-:W-:Y:S01]  /*42a0*/  CS2R R190, SRZ ;  /* 0x0000000000be7805 */ /* 0x000fe2000001ff00 */
[----:B------:R-:W-:Y:S01]  /*42b0*/  CS2R R188, SRZ ;  /* 0x0000000000bc7805 */ /* 0x000fe2000001ff00 */
[----:B------:R-:W-:Y:S01]  /*42c0*/  IADD3 R242, R5, UR15, -R242 ;  /* 0x0000000f05f27c10 */ /* 0x000fe2000fffe8f2 */
        /* <DEDUP_REMOVED lines=58> */
[----:B---3--:R-:W-:Y:S01]  /*4670*/  CS2R R26, SRZ ;  /* 0x00000000001a7805 */ /* 0x008fe2000001ff00 */
[----:B------:R-:W-:Y:S01]  /*4680*/  CS2R R24, SRZ ;  /* 0x0000000000187805 */ /* 0x000fe2000001ff00 */
[----:B--2---:R-:W-:Y:S01]  /*4690*/  CS2R R22, SRZ ;  /* 0x0000000000167805 */ /* 0x004fe2000001ff00 */
[----:B------:R-:W-:Y:S01]  /*46a0*/  CS2R R20, SRZ ;  /* 0x0000000000147805 */ /* 0x000fe2000001ff00 */
[----:B------:R-:W-:Y:S01]  /*46b0*/  SHF.L.U64.HI R240, R225, 0x2, R240 ;  /* 0x00000002e1f07819 */ /* 0x000fe200000102f0 */
[----:B------:R-:W-:Y:S01]  /*46c0*/  IMAD.U32 R243, R241, -0x40, RZ ;  /* 0xffffffc0f1f37824 */ /* 0x000fe200078e00ff */
[----:B------:R-:W-:Y:S01]  /*46d0*/  SHF.L.U32 R239, R225, 0x2, RZ ;  /* 0x00000002e1ef7819 */ /* 0x000fe200000006ff */
[----:B------:R-:W-:-:S02]  /*46e0*/  UIADD3 UR14, UR14, -UR15, URZ ;  /* 0x8000000f0e0e7290 */ /* 0x000fc4000fffe03f */
.L_x_233:
[----:B------:R-:W0:Y:S01]  /*46f0*/  LDGDEPBAR ;  /* 0x00000000000079af */ /* 0x000e220000000000 */
[----:B------:R-:W-:Y:S01]  /*4700*/  USHF.L.U32 UR11, UR6, 0x6, URZ ;  /* 0x00000006060b7899 */ /* 0x000fe2000800063f */
[----:B------:R-:W-:Y:S01]  /*4710*/  IMAD.U32 R117, RZ, RZ, UR18 ;  /* 0x00000012ff757e24 */ /* 0x000fe2000f8e00ff */
[C---:B-----5:R-:W-:Y:S01]  /*4720*/  FSETP.NEU.FTZ.AND P1, PT, R248.reuse, -INF , PT ;  /* 0xff800000f800780b */ /* 0x060fe20003f3d000 */
[----:B------:R-:W-:Y:S01]  /*4730*/  FMUL.FTZ R196, R249, 1.4426950216293334961 ;  /* 0x3fb8aa3bf9c47820 */ /* 0x000fe20000410000 */
[----:B------:R-:W-:Y:S01]  /*4740*/  UISETP.GE.AND UP0, UPT, UR11, UR14, UPT ;  /* 0x0000000e0b00728c */ /* 0x000fe2000bf06270 */
[----:B------:R-:W-:Y:S01]  /*4750*/  FMUL.FTZ R129, R248, 1.4426950216293334961 ;  /* 0x3fb8aa3bf8817820 */ /* 0x000fe20000410000 */
[----:B------:R-:W-:Y:S02]  /*4760*/  USHF.L.U32 UR12, UR18, 0x6, URZ ;  /* 0x00000006120c7899 */ /* 0x000fe4000800063f */
[----:B------:R-:W-:Y:S02]  /*4770*/  UISETP.GT.AND UP2, UPT, UR6, UR13, UPT ;  /* 0x0000000d0600728c */ /* 0x000fe4000bf44270 */
[----:B------:R-:W-:Y:S01]  /*4780*/  FSEL R129, R129, RZ, P1 ;  /* 0x000000ff81817208 */ /* 0x000fe20000800000 */
[----:B------:R-:W-:Y:S04]  /*4790*/  UIADD3 UR12, UR12, 0x40, URZ ;  /* 0x000000400c0c7890 */ /* 0x000fe8000fffe03f */
[----:B------:R-:W-:Y:S06]  /*47a0*/  UISETP.LT.AND UP0, UPT, UR12, UR15, UP0 ;  /* 0x0000000f0c00728c */ /* 0x000fec0008701270 */
[----:B------:R-:W-:Y:S01]  /*47b0*/  PLOP3.LUT P0, PT, PT, PT, UP0, 0x80, 0x0 ;  /* 0x000000000000781c */ /* 0x000fe20003f0f008 */
[----:B------:R-:W-:Y:S04]  /*47c0*/  DEPBAR.LE SB0, 0x0 ;  /* 0x000080000000791a */ /* 0x000fe80000000000 */
[----:B------:R-:W-:Y:S08]  /*47d0*/  BAR.SYNC.DEFER_BLOCKING 0x0 ;  /* 0x0000000000007b1d */ /* 0x000ff00000010000 */
[----:B------:R-:W-:Y:S01]  /*47e0*/  @!P0 IMAD R128, R117, 0x40, R224 ;  /* 0x0000004075808824 */ /* 0x000fe200078e02e0 */
[----:B------:R-:W-:Y:S04]  /*47f0*/  @!P0 IADD3 R116, R242, UR11, RZ ;  /* 0x0000000bf2748c10 */ /* 0x000fe8000fffe0ff */
[----:B------:R-:W-:Y:S02]  /*4800*/  @!P0 IMNMX R131, R116, UR15, PT ;  /* 0x0000000f74838c17 */ /* 0x000fe4000b800200 */
[----:B------:R-:W-:Y:S02]  /*4810*/  @!P0 IADD3 R118, R128, 0x1, RZ ;  /* 0x0000000180768810 */ /* 0x000fe40007ffe0ff */
[----:B------:R-:W-:Y:S02]  /*4820*/  @!P0 IADD3 R197, R116, 0x8, RZ ;  /* 0x0000000874c58810 */ /* 0x000fe40007ffe0ff */
[-C--:B------:R-:W-:Y:S02]  /*4830*/  @!P0 ISETP.GE.AND P1, PT, R118, R131.reuse, PT ;  /* 0x000000837600820c */ /* 0x080fe40003f26270 */
[----:B------:R-:W-:Y:S02]  /*4840*/  @!P0 IMNMX R197, R197, UR15, PT ;  /* 0x0000000fc5c58c17 */ /* 0x000fe4000b800200 */
[C---:B------:R-:W-:Y:S01]  /*4850*/  @!P0 IADD3 R124, R128.reuse, 0x8, RZ ;  /* 0x00000008807c8810 */ /* 0x040fe20007ffe0ff */
[----:B------:R-:W-:Y:S01]  /*4860*/  LDSM.16.M88.4 R84, [R223] ;  /* 0x00000000df54783b */ /* 0x000fe20000000200 */
[C---:B------:R-:W-:Y:S02]  /*4870*/  @!P0 ISETP.GE.AND P2, PT, R128.reuse, R131, PT ;  /* 0x000000838000820c */ /* 0x040fe40003f46270 */
[C---:B------:R-:W-:Y:S02]  /*4880*/  @!P0 IADD3 R122, R128.reuse, 0x9, RZ ;  /* 0x00000009807a8810 */ /* 0x040fe40007ffe0ff */
[----:B-1----:R-:W1:Y:S01]  /*4890*/  LDSM.16.M88.4 R88, [R222+0x10000] ;  /* 0x01000000de58783b */ /* 0x002e620000000200 */
[C---:B------:R-:W-:Y:S02]  /*48a0*/  @!P0 IADD3 R130, R128.reuse, 0x10, RZ ;  /* 0x0000001080828810 */ /* 0x040fe40007ffe0ff */
[C---:B------:R-:W-:Y:S02]  /*48b0*/  @!P0 IADD3 R126, R128.reuse, 0x11, RZ ;  /* 0x00000011807e8810 */ /* 0x040fe40007ffe0ff */
[----:B------:R-:W2:Y:S01]  /*48c0*/  LDSM.16.M88.4 R92, [R222+0x10800] ;  /* 0x01080000de5c783b */ /* 0x000ea20000000200 */
[----:B------:R-:W-:Y:S04]  /*48d0*/  @!P0 IADD3 R198, R128, 0x19, RZ ;  /* 0x0000001980c68810 */ /* 0x000fe80007ffe0ff */
[----:B------:R-:W-:Y:S05]  /*48e0*/  LDSM.16.M88.4 R96, [R221] ;  /* 0x00000000dd60783b */ /* 0x000fea0000000200 */
[----:B------:R-:W3:Y:S05]  /*48f0*/  LDSM.16.M88.4 R100, [R212+0x10000] ;  /* 0x01000000d464783b */ /* 0x000eea0000000200 */
[----:B------:R-:W4:Y:S05]  /*4900*/  LDSM.16.M88.4 R104, [R212+0x10800] ;  /* 0x01080000d468783b */ /* 0x000f2a0000000200 */
[----:B------:R-:W-:Y:S05]  /*4910*/  LDSM.16.M88.4 R108, [R3+0x10000] ;  /* 0x01000000036c783b */ /* 0x000fea0000000200 */
[----:B------:R-:W-:Y:S01]  /*4920*/  LDSM.16.M88.4 R112, [R3+0x10800] ;  /* 0x010800000370783b */ /* 0x000fe20000000200 */
[C---:B-1----:R-:W-:Y:S08]  /*4930*/  HMMA.16816.F32 R4, R84.reuse, R88, RZ ;  /* 0x000000585404723c */ /* 0x042ff000000018ff */
[C---:B------:R-:W-:Y:S01]  /*4940*/  HMMA.16816.F32 R8, R84.reuse, R90, RZ ;  /* 0x0000005a5408723c */ /* 0x040fe200000018ff */
[----:B------:R-:W1:Y:S07]  /*4950*/  LDSM.16.M88.4 R88, [R220] ;  /* 0x00000000dc58783b */ /* 0x000e6e0000000200 */
[C---:B--2---:R-:W-:Y:S08]  /*4960*/  HMMA.16816.F32 R12, R84.reuse, R92, RZ ;  /* 0x0000005c540c723c */ /* 0x044ff000000018ff */
[----:B------:R-:W-:Y:S01]  /*4970*/  HMMA.16816.F32 R16, R84, R94, RZ ;  /* 0x0000005e5410723c */ /* 0x000fe200000018ff */
[----:B------:R-:W-:Y:S05]  /*4980*/  LDSM.16.M88.4 R84, [R219] ;  /* 0x00000000db54783b */ /* 0x000fea0000000200 */
[----:B------:R-:W2:Y:S02]  /*4990*/  LDSM.16.M88.4 R92, [R2+0x10000] ;  /* 0x01000000025c783b */ /* 0x000ea40000000200 */
[C---:B---3--:R-:W-:Y:S08]  /*49a0*/  HMMA.16816.F32 R4, R96.reuse, R100, R4 ;  /* 0x000000646004723c */ /* 0x048ff00000001804 */
[C---:B------:R-:W-:Y:S01]  /*49b0*/  HMMA.16816.F32 R8, R96.reuse, R102, R8 ;  /* 0x000000666008723c */ /* 0x040fe20000001808 */
[----:B------:R-:W3:Y:S07]  /*49c0*/  LDSM.16.M88.4 R100, [R2+0x10800] ;  /* 0x010800000264783b */ /* 0x000eee0000000200 */
[C---:B----4-:R-:W-:Y:S08]  /*49d0*/  HMMA.16816.F32 R12, R96.reuse, R104, R12 ;  /* 0x00000068600c723c */ /* 0x050ff0000000180c */
[----:B------:R-:W-:Y:S01]  /*49e0*/  HMMA.16816.F32 R16, R96, R106, R16 ;  /* 0x0000006a6010723c */ /* 0x000fe20000001810 */
[----:B------:R-:W-:Y:S05]  /*49f0*/  LDSM.16.M88.4 R96, [R223+0x2000] ;  /* 0x00200000df60783b */ /* 0x000fea0000000200 */
[----:B------:R-:W4:Y:S02]  /*4a00*/  LDSM.16.M88.4 R104, [R222+0x12000] ;  /* 0x01200000de68783b */ /* 0x000f240000000200 */
[C---:B-1----:R-:W-:Y:S08]  /*4a10*/  HMMA.16816.F32 R4, R88.reuse, R108, R4 ;  /* 0x0000006c5804723c */ /* 0x042ff00000001804 */
[C---:B------:R-:W-:Y:S01]  /*4a20*/  HMMA.16816.F32 R8, R88.reuse, R110, R8 ;  /* 0x0000006e5808723c */ /* 0x040fe20000001808 */
[----:B------:R-:W1:Y:S07]  /*4a30*/  LDSM.16.M88.4 R108, [R222+0x12800] ;  /* 0x01280000de6c783b */ /* 0x000e6e0000000200 */
[C---:B------:R-:W-:Y:S08]  /*4a40*/  HMMA.16816.F32 R12, R88.reuse, R112, R12 ;  /* 0x00000070580c723c */ /* 0x040ff0000000180c */
[----:B------:R-:W-:Y:S01]  /*4a50*/  HMMA.16816.F32 R16, R88, R114, R16 ;  /* 0x000000725810723c */ /* 0x000fe20000001810 */
[----:B------:R-:W-:Y:S05]  /*4a60*/  LDSM.16.M88.4 R88, [R221+0x2000] ;  /* 0x00200000dd58783b */ /* 0x000fea0000000200 */
[----:B------:R-:W-:Y:S02]  /*4a70*/  LDSM.16.M88.4 R112, [R212+0x12800] ;  /* 0x01280000d470783b */ /* 0x000fe40000000200 */
[C---:B--2---:R-:W-:Y:S08]  /*4a80*/  HMMA.16816.F32 R4, R84.reuse, R92, R4 ;  /* 0x0000005c5404723c */ /* 0x044ff00000001804 */
[C---:B------:R-:W-:Y:S01]  /*4a90*/  HMMA.16816.F32 R8, R84.reuse, R94, R8 ;  /* 0x0000005e5408723c */ /* 0x040fe20000001808 */
[----:B------:R-:W2:Y:S07]  /*4aa0*/  LDSM.16.M88.4 R92, [R212+0x12000] ;  /* 0x01200000d45c783b */ /* 0x000eae0000000200 */
[C---:B---3--:R-:W-:Y:S08]  /*4ab0*/  HMMA.16816.F32 R12, R84.reuse, R100, R12 ;  /* 0x00000064540c723c */ /* 0x048ff0000000180c */
[----:B------:R-:W-:Y:S01]  /*4ac0*/  HMMA.16816.F32 R16, R84, R102, R16 ;  /* 0x000000665410723c */ /* 0x000fe20000001810 */
[----:B------:R-:W-:Y:S05]  /*4ad0*/  LDSM.16.M88.4 R84, [R220+0x2000] ;  /* 0x00200000dc54783b */ /* 0x000fea0000000200 */
[----:B------:R-:W3:Y:S02]  /*4ae0*/  LDSM.16.M88.4 R100, [R3+0x12000] ;  /* 0x012000000364783b */ /* 0x000ee40000000200 */
[C---:B----4-:R-:W-:Y:S08]  /*4af0*/  HMMA.16816.F32 R4, R96.reuse, R104, R4 ;  /* 0x000000686004723c */ /* 0x050ff00000001804 */
[C---:B------:R-:W-:Y:S01]  /*4b00*/  HMMA.16816.F32 R8, R96.reuse, R106, R8 ;  /* 0x0000006a6008723c */ /* 0x040fe20000001808 */
[----:B------:R-:W4:Y:S07]  /*4b10*/  LDSM.16.M88.4 R104, [R3+0x12800] ;  /* 0x012800000368783b */ /* 0x000f2e0000000200 */
[C---:B-1----:R-:W-:Y:S08]  /*4b20*/  HMMA.16816.F32 R12, R96.reuse, R108, R12 ;  /* 0x0000006c600c723c */ /* 0x042ff0000000180c */
[----:B------:R-:W-:Y:S01]  /*4b30*/  HMMA.16816.F32 R16, R96, R110, R16 ;  /* 0x0000006e6010723c */ /* 0x000fe20000001810 */
[----:B------:R-:W-:Y:S05]  /*4b40*/  LDSM.16.M88.4 R96, [R2+0x12000] ;  /* 0x012000000260783b */ /* 0x000fea0000000200 */
[----:B------:R-:W-:Y:S02]  /*4b50*/  LDSM.16.M88.4 R108, [R2+0x12800] ;  /* 0x01280000026c783b */ /* 0x000fe40000000200 */
[C---:B--2---:R-:W-:Y:S08]  /*4b60*/  HMMA.16816.F32 R4, R88.reuse, R92, R4 ;  /* 0x0000005c5804723c */ /* 0x044ff00000001804 */
[C---:B------:R-:W-:Y:S01]  /*4b70*/  HMMA.16816.F32 R8, R88.reuse, R94, R8 ;  /* 0x0000005e5808723c */ /* 0x040fe20000001808 */
[----:B------:R-:W1:Y:S07]  /*4b80*/  LDSM.16.M88.4 R92, [R219+0x2000] ;  /* 0x00200000db5c783b */ /* 0x000e6e0000000200 */
[C---:B------:R-:W-:Y:S08]  /*4b90*/  HMMA.16816.F32 R12, R88.reuse, R112, R12 ;  /* 0x00000070580c723c */ /* 0x040ff0000000180c */
[----:B------:R-:W-:Y:S01]  /*4ba0*/  HMMA.16816.F32 R16, R88, R114, R16 ;  /* 0x000000725810723c */ /* 0x000fe20000001810 */
[----:B------:R-:W-:Y:S05]  /*4bb0*/  LDSM.16.M88.4 R88, [R223+0x4000] ;  /* 0x00400000df58783b */ /* 0x000fea0000000200 */
[----:B------:R-:W-:Y:S02]  /*4bc0*/  LDSM.16.M88.4 R112, [R222+0x14800] ;  /* 0x01480000de70783b */ /* 0x000fe40000000200 */
[C---:B---3--:R-:W-:Y:S08]  /*4bd0*/  HMMA.16816.F32 R4, R84.reuse, R100, R4 ;  /* 0x000000645404723c */ /* 0x048ff00000001804 */
[C---:B------:R-:W-:Y:S01]  /*4be0*/  HMMA.16816.F32 R8, R84.reuse, R102, R8 ;  /* 0x000000665408723c */ /* 0x040fe20000001808 */
[----:B------:R-:W2:Y:S07]  /*4bf0*/  LDSM.16.M88.4 R100, [R222+0x14000] ;  /* 0x01400000de64783b */ /* 0x000eae0000000200 */
[C---:B----4-:R-:W-:Y:S08]  /*4c00*/  HMMA.16816.F32 R12, R84.reuse, R104, R12 ;  /* 0x00000068540c723c */ /* 0x050ff0000000180c */
[----:B------:R-:W-:Y:S01]  /*4c10*/  HMMA.16816.F32 R16, R84, R106, R16 ;  /* 0x0000006a5410723c */ /* 0x000fe20000001810 */
[----:B------:R-:W-:Y:S05]  /*4c20*/  LDSM.16.M88.4 R84, [R221+0x4000] ;  /* 0x00400000dd54783b */ /* 0x000fea0000000200 */
[----:B------:R-:W-:Y:S02]  /*4c30*/  LDSM.16.M88.4 R104, [R212+0x14800] ;  /* 0x01480000d468783b */ /* 0x000fe40000000200 */
        /* <DEDUP_REMOVED lines=10> */
[C---:B------:R-:W-:Y:S08]  /*4ce0*/  HMMA.16816.F32 R12, R88.reuse, R112, R12 ;  /* 0x00000070580c723c */ /* 0x040ff0000000180c */
        /* <DEDUP_REMOVED lines=22> */
[----:B------:R-:W-:Y:S07]  /*4e50*/  LDSM.16.M88.4 R88, [R220+0x6000] ;  /* 0x00600000dc58783b */ /* 0x000fee0000000200 */
[C---:B--2---:R-:W-:Y:S08]  /*4e60*/  HMMA.16816.F32 R4, R84.reuse, R100, R4 ;  /* 0x000000645404723c */ /* 0x044ff00000001804 */
[C---:B------:R-:W-:Y:S01]  /*4e70*/  HMMA.16816.F32 R8, R84.reuse, R102, R8 ;  /* 0x000000665408723c */ /* 0x040fe20000001808 */
[----:B------:R-:W2:Y:S07]  /*4e80*/  LDSM.16.M88.4 R100, [R3+0x16000] ;  /* 0x016000000364783b */ /* 0x000eae0000000200 */
[C---:B------:R-:W-:Y:S08]  /*4e90*/  HMMA.16816.F32 R12, R84.reuse, R104, R12 ;  /* 0x00000068540c723c */ /* 0x040ff0000000180c */
[----:B------:R-:W-:Y:S01]  /*4ea0*/  HMMA.16816.F32 R16, R84, R106, R16 ;  /* 0x0000006a5410723c */ /* 0x000fe20000001810 */
[----:B------:R-:W3:Y:S05]  /*4eb0*/  LDSM.16.M88.4 R84, [R3+0x16800] ;  /* 0x016800000354783b */ /* 0x000eea0000000200 */
[----:B------:R-:W-:Y:S02]  /*4ec0*/  LDSM.16.M88.4 R104, [R2+0x16000] ;  /* 0x016000000268783b */ /* 0x000fe40000000200 */
[C---:B-1----:R-:W-:Y:S08]  /*4ed0*/  HMMA.16816.F32 R4, R92.reuse, R96, R4 ;  /* 0x000000605c04723c */ /* 0x042ff00000001804 */
[C---:B------:R-:W-:Y:S01]  /*4ee0*/  HMMA.16816.F32 R8, R92.reuse, R98, R8 ;  /* 0x000000625c08723c */ /* 0x040fe20000001808 */
[----:B------:R-:W1:Y:S07]  /*4ef0*/  LDSM.16.M88.4 R96, [R219+0x6000] ;  /* 0x00600000db60783b */ /* 0x000e6e0000000200 */
[C---:B------:R-:W-:Y:S08]  /*4f00*/  HMMA.16816.F32 R12, R92.reuse, R108, R12 ;  /* 0x0000006c5c0c723c */ /* 0x040ff0000000180c */
[----:B------:R-:W-:Y:S08]  /*4f10*/  HMMA.16816.F32 R16, R92, R110, R16 ;  /* 0x0000006e5c10723c */ /* 0x000ff00000001810 */
[C---:B--2---:R-:W-:Y:S08]  /*4f20*/  HMMA.16816.F32 R4, R88.reuse, R100, R4 ;  /* 0x000000645804723c */ /* 0x044ff00000001804 */
[C---:B------:R-:W-:Y:S08]  /*4f30*/  HMMA.16816.F32 R8, R88.reuse, R102, R8 ;  /* 0x000000665808723c */ /* 0x040ff00000001808 */
[C---:B---3--:R-:W-:Y:S08]  /*4f40*/  HMMA.16816.F32 R12, R88.reuse, R84, R12 ;  /* 0x00000054580c723c */ /* 0x048ff0000000180c */
[----:B------:R-:W-:Y:S01]  /*4f50*/  HMMA.16816.F32 R16, R88, R86, R16 ;  /* 0x000000565810723c */ /* 0x000fe20000001810 */
[----:B------:R-:W2:Y:S07]  /*4f60*/  LDSM.16.M88.4 R84, [R2+0x16800] ;  /* 0x016800000254783b */ /* 0x000eae0000000200 */
[C---:B-1----:R-:W-:Y:S08]  /*4f70*/  HMMA.16816.F32 R4, R96.reuse, R104, R4 ;  /* 0x000000686004723c */ /* 0x042ff00000001804 */
[C---:B------:R-:W-:Y:S11]  /*4f80*/  HMMA.16816.F32 R8, R96.reuse, R106, R8 ;  /* 0x0000006a6008723c */ /* 0x040ff60000001808 */
[----:B------:R-:W-:Y:S05]  /*4f90*/  @!UPT UIADD3 URZ, URZ, URZ, URZ ;  /* 0x0000003f3f3ff290 */ /* 0x000fea000fffe03f */
[----:B------:R-:W-:Y:S02]  /*4fa0*/  @!P0 FSEL R5, R5, -INF , !P1 ;  /* 0xff80000005058808 */ /* 0x000fe40004800000 */
[----:B------:R-:W-:Y:S02]  /*4fb0*/  FSETP.NEU.FTZ.AND P1, PT, R249, -INF , PT ;  /* 0xff800000f900780b */ /* 0x000fe40003f3d000 */
[----:B------:R-:W-:Y:S01]  /*4fc0*/  @!P0 FSEL R4, R4, -INF , !P2 ;  /* 0xff80000004048808 */ /* 0x000fe20005000000 */
[--C-:B------:R-:W-:Y:S01]  /*4fd0*/  FFMA.FTZ R117, R5, c[0x0][0x23c], -R129.reuse ;  /* 0x00008f0005757a23 */ /* 0x100fe20000010881 */
[----:B------:R-:W-:Y:S02]  /*4fe0*/  FSEL R196, R196, RZ, P1 ;  /* 0x000000ffc4c47208 */ /* 0x000fe40000800000 */
[----:B------:R-:W-:Y:S01]  /*4ff0*/  @!P0 ISETP.GE.AND P1, PT, R118, R197, PT ;  /* 0x000000c57600820c */ /* 0x000fe20003f26270 */
[C---:B--2---:R-:W-:Y:S02]  /*5000*/  HMMA.16816.F32 R12, R96.reuse, R84, R12 ;  /* 0x00000054600c723c */ /* 0x044fe4000000180c */
[----:B------:R-:W-:Y:S01]  /*5010*/  MUFU.EX2 R117, R117 ;  /* 0x0000007500757308 */ /* 0x000fe20000000800 */
[----:B------:R-:W-:Y:S01]  /*5020*/  @!P0 FSEL R7, R7, -INF , !P1 ;  /* 0xff80000007078808 */ /* 0x000fe20004800000 */
[--C-:B------:R-:W-:Y:S01]  /*5030*/  FFMA.FTZ R119, R4, c[0x0][0x23c], -R129.reuse ;  /* 0x00008f0004777a23 */ /* 0x100fe20000010881 */
[----:B------:R-:W-:Y:S02]  /*5040*/  @!P0 ISETP.GE.AND P1, PT, R124, R131, PT ;  /* 0x000000837c00820c */ /* 0x000fe40003f26270 */
[----:B------:R-:W-:Y:S01]  /*5050*/  @!P0 ISETP.GE.AND P2, PT, R128, R197, PT ;  /* 0x000000c58000820c */ /* 0x000fe20003f46270 */
[----:B------:R-:W-:Y:S04]  /*5060*/  HMMA.16816.F32 R16, R96, R86, R16 ;  /* 0x000000566010723c */ /* 0x000fe80000001810 */
[----:B------:R-:W-:Y:S01]  /*5070*/  @!P0 FSEL R8, R8, -INF , !P1 ;  /* 0xff80000008088808 */ /* 0x000fe20004800000 */
[----:B------:R1:W2:Y:S01]  /*5080*/  MUFU.EX2 R116, R119 ;  /* 0x0000007700747308 */ /* 0x0002a20000000800 */
[----:B------:R-:W-:Y:S02]  /*5090*/  @!P0 ISETP.GE.AND P1, PT, R122, R131, PT ;  /* 0x000000837a00820c */ /* 0x000fe40003f26270 */
[----:B------:R-:W-:Y:S01]  /*50a0*/  @!P0 FSEL R6, R6, -INF , !P2 ;  /* 0xff80000006068808 */ /* 0x000fe20005000000 */
[--C-:B------:R-:W-:Y:S03]  /*50b0*/  FFMA.FTZ R120, R8, c[0x0][0x23c], -R129.reuse ;  /* 0x00008f0008787a23 */ /* 0x100fe60000010881 */
[----:B------:R-:W-:Y:S01]  /*50c0*/  @!P0 FSEL R9, R9, -INF , !P1 ;  /* 0xff80000009098808 */ /* 0x000fe20004800000 */
[--C-:B------:R-:W-:Y:S01]  /*50d0*/  FFMA.FTZ R121, R6, c[0x0][0x23c], -R196.reuse ;  /* 0x00008f0006797a23 */ /* 0x100fe200000108c4 */
[-C--:B------:R-:W-:Y:S01]  /*50e0*/  @!P0 ISETP.GE.AND P1, PT, R124, R197.reuse, PT ;  /* 0x000000c57c00820c */ /* 0x080fe20003f26270 */
[----:B------:R-:W-:Y:S03]  /*50f0*/  MUFU.EX2 R120, R120 ;  /* 0x0000007800787308 */ /* 0x000fe60000000800 */
[----:B------:R-:W-:Y:S02]  /*5100*/  @!P0 FSEL R10, R10, -INF , !P1 ;  /* 0xff8000000a0a8808 */ /* 0x000fe40004800000 */
[----:B------:R-:W-:Y:S03]  /*5110*/  @!P0 ISETP.GE.AND P1, PT, R122, R197, PT ;  /* 0x000000c57a00820c */ /* 0x000fe60003f26270 */
[--C-:B------:R-:W-:Y:S01]  /*5120*/  FFMA.FTZ R125, R10, c[0x0][0x23c], -R196.reuse ;  /* 0x00008f000a7d7a23 */ /* 0x100fe200000108c4 */
[----:B------:R-:W-:Y:S01]  /*5130*/  @!P0 FSEL R11, R11, -INF , !P1 ;  /* 0xff8000000b0b8808 */ /* 0x000fe20004800000 */
[----:B------:R3:W-:Y:S01]  /*5140*/  MUFU.EX2 R118, R121 ;  /* 0x0000007900767308 */ /* 0x0007e20000000800 */
[-C--:B------:R-:W-:Y:S01]  /*5150*/  @!P0 ISETP.GE.AND P1, PT, R130, R131.reuse, PT ;  /* 0x000000838200820c */ /* 0x080fe20003f26270 */
[--C-:B-1----:R-:W-:Y:S03]  /*5160*/  FFMA.FTZ R119, R7, c[0x0][0x23c], -R196.reuse ;  /* 0x00008f0007777a23 */ /* 0x102fe600000108c4 */
[----:B------:R-:W-:Y:S01]  /*5170*/  @!P0 FSEL R12, R12, -INF , !P1 ;  /* 0xff8000000c0c8808 */ /* 0x000fe20004800000 */
[--C-:B------:R-:W-:Y:S01]  /*5180*/  FFMA.FTZ R123, R11, c[0x0][0x23c], -R196.reuse ;  /* 0x00008f000b7b7a23 */ /* 0x100fe200000108c4 */
[----:B------:R-:W-:Y:S02]  /*5190*/  @!P0 ISETP.GE.AND P1, PT, R126, R131, PT ;  /* 0x000000837e00820c */ /* 0x000fe40003f26270 */
[----:B--2---:R-:W-:Y:S01]  /*51a0*/  F2FP.PACK_AB R207, R117, R116 ;  /* 0x0000007475cf723e */ /* 0x004fe200000000ff */
[----:B------:R1:W-:Y:S01]  /*51b0*/  MUFU.EX2 R122, R125 ;  /* 0x0000007d007a7308 */ /* 0x0003e20000000800 */
[----:B------:R-:W-:Y:S01]  /*51c0*/  @!P0 FSEL R13, R13, -INF , !P1 ;  /* 0xff8000000d0d8808 */ /* 0x000fe20004800000 */
[--C-:B------:R-:W-:Y:S01]  /*51d0*/  FFMA.FTZ R124, R12, c[0x0][0x23c], -R129.reuse ;  /* 0x00008f000c7c7a23 */ /* 0x100fe20000010881 */
[-C--:B------:R-:W-:Y:S01]  /*51e0*/  @!P0 ISETP.GE.AND P1, PT, R130, R197.reuse, PT ;  /* 0x000000c58200820c */ /* 0x080fe20003f26270 */
[----:B------:R-:W-:Y:S01]  /*51f0*/  STS [R234+0x22000], R207 ;  /* 0x022000cfea007388 */ /* 0x000fe20000000800 */
[----:B------:R-:W-:Y:S02]  /*5200*/  @!P0 IADD3 R130, R128, 0x18, RZ ;  /* 0x0000001880828810 */ /* 0x000fe40007ffe0ff */
[----:B------:R-:W-:Y:S02]  /*5210*/  @!P0 FSEL R14, R14, -INF , !P1 ;  /* 0xff8000000e0e8808 */ /* 0x000fe40004800000 */
[----:B------:R-:W-:Y:S01]  /*5220*/  @!P0 ISETP.GE.AND P1, PT, R126, R197, PT ;  /* 0x000000c57e00820c */ /* 0x000fe20003f26270 */
[----:B------:R-:W2:Y:S02]  /*5230*/  MUFU.EX2 R119, R119 ;  /* 0x0000007700777308 */ /* 0x000ea40000000800 */
[--C-:B------:R-:W-:Y:S01]  /*5240*/  FFMA.FTZ R199, R14, c[0x0][0x23c], -R196.reuse ;  /* 0x00008f000ec77a23 */ /* 0x100fe200000108c4 */
[----:B------:R-:W-:Y:S01]  /*5250*/  @!P0 FSEL R15, R15, -INF , !P1 ;  /* 0xff8000000f0f8808 */ /* 0x000fe20004800000 */
[--C-:B---3--:R-:W-:Y:S01]  /*5260*/  FFMA.FTZ R121, R9, c[0x0][0x23c], -R129.reuse ;  /* 0x00008f0009797a23 */ /* 0x108fe20000010881 */
[-C--:B------:R-:W-:Y:S03]  /*5270*/  @!P0 ISETP.GE.AND P1, PT, R130, R131.reuse, PT ;  /* 0x000000838200820c */ /* 0x080fe60003f26270 */
[--C-:B------:R-:W-:Y:S01]  /*5280*/  FFMA.FTZ R127, R15, c[0x0][0x23c], -R196.reuse ;  /* 0x00008f000f7f7a23 */ /* 0x100fe200000108c4 */
[----:B------:R-:W-:Y:S01]  /*5290*/  @!P0 FSEL R16, R16, -INF , !P1 ;  /* 0xff80000010108808 */ /* 0x000fe20004800000 */
[----:B------:R-:W3:Y:S01]  /*52a0*/  MUFU.EX2 R123, R123 ;  /* 0x0000007b007b7308 */ /* 0x000ee20000000800 */
[----:B------:R-:W-:Y:S01]  /*52b0*/  @!P0 ISETP.GE.AND P1, PT, R198, R131, PT ;  /* 0x00000083c600820c */ /* 0x000fe20003f26270 */
[--C-:B-1----:R-:W-:Y:S03]  /*52c0*/  FFMA.FTZ R125, R13, c[0x0][0x23c], -R129.reuse ;  /* 0x00008f000d7d7a23 */ /* 0x102fe60000010881 */
[----:B------:R-:W-:Y:S01]  /*52d0*/  @!P0 FSEL R17, R17, -INF , !P1 ;  /* 0xff80000011118808 */ /* 0x000fe20004800000 */
[--C-:B------:R-:W-:Y:S01]  /*52e0*/  FFMA.FTZ R128, R16, c[0x0][0x23c], -R129.reuse ;  /* 0x00008f0010807a23 */ /* 0x100fe20000010881 */
[-C--:B------:R-:W-:Y:S03]  /*52f0*/  @!P0 ISETP.GE.AND P1, PT, R130, R197.reuse, PT ;  /* 0x000000c58200820c */ /* 0x080fe60003f26270 */
[----:B------:R-:W1:Y:S01]  /*5300*/  MUFU.EX2 R121, R121 ;  /* 0x0000007900797308 */ /* 0x000e620000000800 */
[----:B------:R-:W-:Y:S01]  /*5310*/  @!P0 FSEL R18, R18, -INF , !P1 ;  /* 0xff80000012128808 */ /* 0x000fe20004800000 */
[----:B------:R-:W-:Y:S01]  /*5320*/  FFMA.FTZ R129, R17, c[0x0][0x23c], -R129 ;  /* 0x00008f0011817a23 */ /* 0x000fe20000010881 */
[----:B------:R-:W-:Y:S02]  /*5330*/  @!P0 ISETP.GE.AND P1, PT, R198, R197, PT ;  /* 0x000000c5c600820c */ /* 0x000fe40003f26270 */
[----:B--2---:R-:W-:Y:S01]  /*5340*/  F2FP.PACK_AB R205, R119, R118 ;  /* 0x0000007677cd723e */ /* 0x004fe200000000ff */
[--C-:B------:R-:W-:Y:S01]  /*5350*/  FFMA.FTZ R130, R18, c[0x0][0x23c], -R196.reuse ;  /* 0x00008f0012827a23 */ /* 0x100fe200000108c4 */
[----:B------:R-:W-:Y:S02]  /*5360*/  @!P0 FSEL R19, R19, -INF , !P1 ;  /* 0xff80000013138808 */ /* 0x000fe40004800000 */
[----:B------:R-:W-:Y:S01]  /*5370*/  PLOP3.LUT P1, PT, PT, PT, UP2, 0x80, 0x0 ;  /* 0x000000000000781c */ /* 0x000fe20003f2f028 */
[----:B------:R-:W-:Y:S01]  /*5380*/  MUFU.EX2 R126, R199 ;  /* 0x000000c7007e7308 */ /* 0x000fe20000000800 */
[----:B------:R-:W-:Y:S01]  /*5390*/  STS [R234+0x22400], R205 ;  /* 0x022400cdea007388 */ /* 0x000fe20000000800 */
[----:B------:R-:W-:Y:S01]  /*53a0*/  FFMA.FTZ R196, R19, c[0x0][0x23c], -R196 ;  /* 0x00008f0013c47a23 */ /* 0x000fe200000108c4 */
[----:B---3--:R-:W-:Y:S05]  /*53b0*/  F2FP.PACK_AB R198, R123, R122 ;  /* 0x0000007a7bc6723e */ /* 0x008fea00000000ff */
[----:B------:R2:W-:Y:S02]  /*53c0*/  STS [R237+0x22400], R198 ;  /* 0x022400c6ed007388 */ /* 0x0005e40000000800 */
[----:B------:R-:W3:Y:S01]  /*53d0*/  MUFU.EX2 R127, R127 ;  /* 0x0000007f007f7308 */ /* 0x000ee20000000800 */
[----:B-1----:R-:W-:Y:S05]  /*53e0*/  F2FP.PACK_AB R200, R121, R120 ;  /* 0x0000007879c8723e */ /* 0x002fea00000000ff */
[----:B------:R-:W-:Y:S04]  /*53f0*/  STS [R237+0x22000], R200 ;  /* 0x022000c8ed007388 */ /* 0x000fe80000000800 */
[----:B------:R-:W-:Y:S10]  /*5400*/  MUFU.EX2 R124, R124 ;  /* 0x0000007c007c7308 */ /* 0x000ff40000000800 */
[----:B------:R-:W1:Y:S01]  /*5410*/  MUFU.EX2 R125, R125 ;  /* 0x0000007d007d7308 */ /* 0x000e620000000800 */
[----:B---3--:R-:W-:Y:S02]  /*5420*/  F2FP.PACK_AB R201, R127, R126 ;  /* 0x0000007e7fc9723e */ /* 0x008fe400000000ff */
[----:B--2---:R-:W-:Y:S03]  /*5430*/  IADD3 R198, P0, R239, UR10, RZ ;  /* 0x0000000aefc67c10 */ /* 0x004fe6000ff1e0ff */
[----:B------:R-:W-:Y:S04]  /*5440*/  STS [R236+0x22400], R201 ;  /* 0x022400c9ec007388 */ /* 0x000fe80000000800 */
[----:B------:R-:W-:Y:S10]  /*5450*/  MUFU.EX2 R131, R196 ;  /* 0x000000c400837308 */ /* 0x000ff40000000800 */
[----:B------:R-:W-:Y:S01]  /*5460*/  MUFU.EX2 R128, R128 ;  /* 0x0000008000807308 */ /* 0x000fe20000000800 */
[----:B-1----:R-:W-:Y:S05]  /*5470*/  F2FP.PACK_AB R203, R125, R124 ;  /* 0x0000007c7dcb723e */ /* 0x002fea00000000ff */
[----:B------:R-:W-:Y:S04]  /*5480*/  STS [R236+0x22000], R203 ;  /* 0x022000cbec007388 */ /* 0x000fe80000000800 */
[----:B------:R-:W1:Y:S10]  /*5490*/  MUFU.EX2 R129, R129 ;  /* 0x0000008100817308 */ /* 0x000e740000000800 */
[----:B------:R-:W2:Y:S01]  /*54a0*/  MUFU.EX2 R130, R130 ;  /* 0x0000008200827308 */ /* 0x000ea20000000800 */
[----:B-1----:R-:W-:Y:S05]  /*54b0*/  F2FP.PACK_AB R199, R129, R128 ;  /* 0x0000008081c7723e */ /* 0x002fea00000000ff */
[----:B------:R1:W-:Y:S01]  /*54c0*/  STS [R238+0x22000], R199 ;  /* 0x022000c7ee007388 */ /* 0x0003e20000000800 */
[----:B--2---:R-:W-:Y:S05]  /*54d0*/  F2FP.PACK_AB R197, R131, R130 ;  /* 0x0000008283c5723e */ /* 0x004fea00000000ff */
[----:B------:R2:W-:Y:S05]  /*54e0*/  STS [R238+0x22400], R197 ;  /* 0x022400c5ee007388 */ /* 0x0005ea0000000800 */
[----:B------:R-:W-:Y:S05]  /*54f0*/  LDSM.16.M88.4 R84, [R223+0x8000] ;  /* 0x00800000df54783b */ /* 0x000fea0000000200 */
[----:B------:R-:W3:Y:S05]  /*5500*/  LDSM.16.M88.4 R88, [R222+0x18000] ;  /* 0x01800000de58783b */ /* 0x000eea0000000200 */
[----:B------:R-:W3:Y:S01]  /*5510*/  LDSM.16.M88.4 R92, [R222+0x18800] ;  /* 0x01880000de5c783b */ /* 0x000ee20000000200 */
[----:B-1----:R-:W-:Y:S02]  /*5520*/  IADD3.X R199, R240, UR9, RZ, P0, !PT ;  /* 0x00000009f0c77c10 */ /* 0x002fe400087fe4ff */
[C---:B------:R-:W-:Y:S02]  /*5530*/  LEA R250, P0, R243.reuse, R250, 0x2 ;  /* 0x000000faf3fa7211 */ /* 0x040fe400078010ff */
[----:B------:R-:W-:Y:S02]  /*5540*/  LDSM.16.M88.4 R96, [R221+0x8000] ;  /* 0x00800000dd60783b */ /* 0x000fe40000000200 */
[----:B------:R-:W-:Y:S03]  /*5550*/  LEA.HI.X.SX32 R251, R243, R251, 0x2, P0 ;  /* 0x000000fbf3fb7211 */ /* 0x000fe600000f16ff */
[----:B------:R-:W1:Y:S05]  /*5560*/  LDSM.16.M88.4 R100, [R212+0x18000] ;  /* 0x01800000d464783b */ /* 0x000e6a0000000200 */
[----:B------:R-:W4:Y:S05]  /*5570*/  LDG.E R196, [R198.64] ;  /* 0x00000004c6c47981 */ /* 0x000f2a000c1e1900 */
[----:B------:R-:W1:Y:S05]  /*5580*/  LDSM.16.M88.4 R104, [R212+0x18800] ;  /* 0x01880000d468783b */ /* 0x000e6a0000000200 */
[----:B--2---:R4:W2:Y:S05]  /*5590*/  LDG.E R197, [R198.64+0x20] ;  /* 0x00002004c6c57981 */ /* 0x0048aa000c1e1900 */
[----:B------:R-:W-:Y:S01]  /*55a0*/  LDSM.16.M88.4 R108, [R3+0x18000] ;  /* 0x01800000036c783b */ /* 0x000fe20000000200 */
[C---:B---3--:R-:W-:Y:S04]  /*55b0*/  HMMA.16816.F32 R4, R84.reuse, R88, RZ ;  /* 0x000000585404723c */ /* 0x048fe800000018ff */
[----:B------:R-:W-:Y:S04]  /*55c0*/  LDSM.16.M88.4 R112, [R3+0x18800] ;  /* 0x018800000370783b */ /* 0x000fe80000000200 */
[C---:B------:R-:W-:Y:S01]  /*55d0*/  HMMA.16816.F32 R8, R84.reuse, R90, RZ ;  /* 0x0000005a5408723c */ /* 0x040fe200000018ff */
[----:B------:R-:W3:Y:S07]  /*55e0*/  LDSM.16.M88.4 R88, [R220+0x8000] ;  /* 0x00800000dc58783b */ /* 0x000eee0000000200 */
[C---:B------:R-:W-:Y:S08]  /*55f0*/  HMMA.16816.F32 R12, R84.reuse, R92, RZ ;  /* 0x0000005c540c723c */ /* 0x040ff000000018ff */
[----:B------:R-:W-:Y:S01]  /*5600*/  HMMA.16816.F32 R16, R84, R94, RZ ;  /* 0x0000005e5410723c */ /* 0x000fe200000018ff */
[----:B------:R-:W-:Y:S05]  /*5610*/  LDSM.16.M88.4 R84, [R219+0x8000] ;  /* 0x00800000db54783b */ /* 0x000fea0000000200 */
[----:B------:R-:W3:Y:S02]  /*5620*/  LDSM.16.M88.4 R92, [R2+0x18000] ;  /* 0x01800000025c783b */ /* 0x000ee40000000200 */
[C---:B-1----:R-:W-:Y:S08]  /*5630*/  HMMA.16816.F32 R4, R96.reuse, R100, R4 ;  /* 0x000000646004723c */ /* 0x042ff00000001804 */
[C---:B------:R-:W-:Y:S01]  /*5640*/  HMMA.16816.F32 R8, R96.reuse, R102, R8 ;  /* 0x000000666008723c */ /* 0x040fe20000001808 */
[----:B------:R-:W1:Y:S07]  /*5650*/  LDSM.16.M88.4 R100, [R2+0x18800] ;  /* 0x018800000264783b */ /* 0x000e6e0000000200 */
[C---:B------:R-:W-:Y:S08]  /*5660*/  HMMA.16816.F32 R12, R96.reuse, R104, R12 ;  /* 0x00000068600c723c */ /* 0x040ff0000000180c */
[----:B------:R-:W-:Y:S01]  /*5670*/  HMMA.16816.F32 R16, R96, R106, R16 ;  /* 0x0000006a6010723c */ /* 0x000fe20000001810 */
[----:B------:R-:W-:Y:S05]  /*5680*/  LDSM.16.M88.4 R96, [R223+0xa000] ;  /* 0x00a00000df60783b */ /* 0x000fea0000000200 */
[----:B------:R-:W1:Y:S02]  /*5690*/  LDSM.16.M88.4 R104, [R222+0x1a000] ;  /* 0x01a00000de68783b */ /* 0x000e640000000200 */
[C---:B---3--:R-:W-:Y:S08]  /*56a0*/  HMMA.16816.F32 R4, R88.reuse, R108, R4 ;  /* 0x0000006c5804723c */ /* 0x048ff00000001804 */
[C---:B------:R-:W-:Y:S01]  /*56b0*/  HMMA.16816.F32 R8, R88.reuse, R110, R8 ;  /* 0x0000006e5808723c */ /* 0x040fe20000001808 */
[----:B------:R-:W-:Y:S07]  /*56c0*/  LDSM.16.M88.4 R108, [R212+0x1a000] ;  /* 0x01a00000d46c783b */ /* 0x000fee0000000200 */
[C---:B------:R-:W-:Y:S08]  /*56d0*/  HMMA.16816.F32 R12, R88.reuse, R112, R12 ;  /* 0x00000070580c723c */ /* 0x040ff0000000180c */
[----:B------:R-:W-:Y:S01]  /*56e0*/  HMMA.16816.F32 R16, R88, R114, R16 ;  /* 0x000000725810723c */ /* 0x000fe20000001810 */
[----:B------:R-:W3:Y:S07]  /*56f0*/  LDSM.16.M88.4 R88, [R222+0x1a800] ;  /* 0x01a80000de58783b */ /* 0x000eee0000000200 */
[C---:B------:R-:W-:Y:S08]  /*5700*/  HMMA.16816.F32 R4, R84.reuse, R92, R4 ;  /* 0x0000005c5404723c */ /* 0x040ff00000001804 */
[C---:B------:R-:W-:Y:S01]  /*5710*/  HMMA.16816.F32 R8, R84.reuse, R94, R8 ;  /* 0x0000005e5408723c */ /* 0x040fe20000001808 */
[----:B------:R-:W3:Y:S07]  /*5720*/  LDSM.16.M88.4 R92, [R221+0xa000] ;  /* 0x00a00000dd5c783b */ /* 0x000eee0000000200 */
[C---:B-1----:R-:W-:Y:S08]  /*5730*/  HMMA.16816.F32 R12, R84.reuse, R100, R12 ;  /* 0x00000064540c723c */ /* 0x042ff0000000180c */
[----:B------:R-:W-:Y:S01]  /*5740*/  HMMA.16816.F32 R16, R84, R102, R16 ;  /* 0x000000665410723c */ /* 0x000fe20000001810 */
[----:B------:R-:W1:Y:S05]  /*5750*/  LDSM.16.M88.4 R84, [R212+0x1a800] ;  /* 0x01a80000d454783b */ /* 0x000e6a0000000200 */
[----:B------:R-:W-:Y:S02]  /*5760*/  LDSM.16.M88.4 R100, [R220+0xa000] ;  /* 0x00a00000dc64783b */ /* 0x000fe40000000200 */
[C---:B------:R-:W-:Y:S08]  /*5770*/  HMMA.16816.F32 R4, R96.reuse, R104, R4 ;  /* 0x000000686004723c */ /* 0x040ff00000001804 */
[C---:B------:R-:W-:Y:S01]  /*5780*/  HMMA.16816.F32 R8, R96.reuse, R106, R8 ;  /* 0x0000006a6008723c */ /* 0x040fe20000001808 */
[----:B------:R-:W1:Y:S07]  /*5790*/  LDSM.16.M88.4 R104, [R3+0x1a000] ;  /* 0x01a000000368783b */ /* 0x000e6e0000000200 */
[C---:B---3--:R-:W-:Y:S08]  /*57a0*/  HMMA.16816.F32 R12, R96.reuse, R88, R12 ;  /* 0x00000058600c723c */ /* 0x048ff0000000180c */
[----:B------:R-:W-:Y:S01]  /*57b0*/  HMMA.16816.F32 R16, R96, R90, R16 ;  /* 0x0000005a6010723c */ /* 0x000fe20000001810 */
[----:B------:R-:W3:Y:S05]  /*57c0*/  LDSM.16.M88.4 R88, [R3+0x1a800] ;  /* 0x01a800000358783b */ /* 0x000eea0000000200 */
[----:B------:R-:W-:Y:S02]  /*57d0*/  LDSM.16.M88.4 R96, [R219+0xa000] ;  /* 0x00a00000db60783b */ /* 0x000fe40000000200 */
        /* <DEDUP_REMOVED lines=16> */
[----:B------:R-:W4:Y:S07]  /*58e0*/  LDSM.16.M88.4 R108, [R212+0x1c000] ;  /* 0x01c00000d46c783b */ /* 0x000f2e0000000200 */
[C---:B-1----:R-:W-:Y:S08]  /*58f0*/  HMMA.16816.F32 R12, R96.reuse, R84, R12 ;  /* 0x00000054600c723c */ /* 0x042ff0000000180c */
[----:B------:R-:W-:Y:S01]  /*5900*/  HMMA.16816.F32 R16, R96, R86, R16 ;  /* 0x000000566010723c */ /* 0x000fe20000001810 */
[----:B------:R-:W1:Y:S05]  /*5910*/  LDSM.16.M88.4 R84, [R212+0x1c800] ;  /* 0x01c80000d454783b */ /* 0x000e6a0000000200 */
[----:B------:R-:W-:Y:S02]  /*5920*/  LDSM.16.M88.4 R96, [R220+0xc000] ;  /* 0x00c00000dc60783b */ /* 0x000fe40000000200 */
[C---:B------:R-:W-:Y:S08]  /*5930*/  HMMA.16816.F32 R4, R92.reuse, R104, R4 ;  /* 0x000000685c04723c */ /* 0x040ff00000001804 */
[C---:B------:R-:W-:Y:S01]  /*5940*/  HMMA.16816.F32 R8, R92.reuse, R106, R8 ;  /* 0x0000006a5c08723c */ /* 0x040fe20000001808 */
[----:B------:R-:W2:Y:S07]  /*5950*/  LDSM.16.M88.4 R104, [R3+0x1c000] ;  /* 0x01c000000368783b */ /* 0x000eae0000000200 */
[C---:B---3--:R-:W-:Y:S08]  /*5960*/  HMMA.16816.F32 R12, R92.reuse, R88, R12 ;  /* 0x000000585c0c723c */ /* 0x048ff0000000180c */
[----:B------:R-:W-:Y:S01]  /*5970*/  HMMA.16816.F32 R16, R92, R90, R16 ;  /* 0x0000005a5c10723c */ /* 0x000fe20000001810 */
[----:B------:R-:W3:Y:S05]  /*5980*/  LDSM.16.M88.4 R88, [R3+0x1c800] ;  /* 0x01c800000358783b */ /* 0x000eea0000000200 */
[----:B------:R-:W-:Y:S02]  /*5990*/  LDSM.16.M88.4 R92, [R219+0xc000] ;  /* 0x00c00000db5c783b */ /* 0x000fe40000000200 */
[C---:B----4-:R-:W-:Y:S08]  /*59a0*/  HMMA.16816.F32 R4, R100.reuse, R108, R4 ;  /* 0x0000006c6404723c */ /* 0x050ff00000001804 */
[C---:B------:R-:W-:Y:S01]  /*59b0*/  HMMA.16816.F32 R8, R100.reuse, R110, R8 ;  /* 0x0000006e6408723c */ /* 0x040fe20000001808 */
[----:B------:R-:W4:Y:S07]  /*59c0*/  LDSM.16.M88.4 R108, [R2+0x1c000] ;  /* 0x01c00000026c783b */ /* 0x000f2e0000000200 */
[C---:B-1----:R-:W-:Y:S08]  /*59d0*/  HMMA.16816.F32 R12, R100.reuse, R84, R12 ;  /* 0x00000054640c723c */ /* 0x042ff0000000180c */
[----:B------:R-:W-:Y:S01]  /*59e0*/  HMMA.16816.F32 R16, R100, R86, R16 ;  /* 0x000000566410723c */ /* 0x000fe20000001810 */
[----:B------:R-:W1:Y:S05]  /*59f0*/  LDSM.16.M88.4 R84, [R2+0x1c800] ;  /* 0x01c800000254783b */ /* 0x000e6a0000000200 */
[----:B------:R-:W-:Y:S02]  /*5a00*/  LDSM.16.M88.4 R100, [R223+0xe000] ;  /* 0x00e00000df64783b */ /* 0x000fe40000000200 */
[C---:B--2---:R-:W-:Y:S08]  /*5a10*/  HMMA.16816.F32 R4, R96.reuse, R104, R4 ;  /* 0x000000686004723c */ /* 0x044ff00000001804 */
        /* <DEDUP_REMOVED lines=25> */
[----:B------:R-:W1:Y:S07]  /*5bb0*/  LDSM.16.M88.4 R84, [R2+0x1e800] ;  /* 0x01e800000254783b */ /* 0x000e6e0000000200 */
[C---:B--2---:R-:W-:Y:S08]  /*5bc0*/  HMMA.16816.F32 R4, R92.reuse, R104, R4 ;  /* 0x000000685c04723c */ /* 0x044ff00000001804 */
[C---:B------:R-:W-:Y:S08]  /*5bd0*/  HMMA.16816.F32 R8, R92.reuse, R106, R8 ;  /* 0x0000006a5c08723c */ /* 0x040ff00000001808 */
[C---:B---3--:R-:W-:Y:S08]  /*5be0*/  HMMA.16816.F32 R12, R92.reuse, R88, R12 ;  /* 0x000000585c0c723c */ /* 0x048ff0000000180c */
[----:B------:R-:W-:Y:S08]  /*5bf0*/  HMMA.16816.F32 R16, R92, R90, R16 ;  /* 0x0000005a5c10723c */ /* 0x000ff00000001810 */
[C---:B----4-:R-:W-:Y:S08]  /*5c00*/  HMMA.16816.F32 R4, R100.reuse, R108, R4 ;  /* 0x0000006c6404723c */ /* 0x050ff00000001804 */
[C---:B------:R-:W-:Y:S08]  /*5c10*/  HMMA.16816.F32 R8, R100.reuse, R110, R8 ;  /* 0x0000006e6408723c */ /* 0x040ff00000001808 */
[C---:B-1----:R-:W-:Y:S08]  /*5c20*/  HMMA.16816.F32 R12, R100.reuse, R84, R12 ;  /* 0x00000054640c723c */ /* 0x042ff0000000180c */
[----:B------:R-:W-:Y:S04]  /*5c30*/  HMMA.16816.F32 R16, R100, R86, R16 ;  /* 0x000000566410723c */ /* 0x000fe80000001810 */
[C---:B------:R-:W-:Y:S02]  /*5c40*/  FADD.FTZ R199, -R196.reuse, R4 ;  /* 0x00000004c4c77221 */ /* 0x040fe40000010100 */
[----:B------:R-:W-:Y:S02]  /*5c50*/  FADD.FTZ R198, -R196, R5 ;  /* 0x00000005c4c67221 */ /* 0x000fe40000010100 */
[----:B------:R-:W-:Y:S04]  /*5c60*/  FMUL.FTZ R199, R116, R199 ;  /* 0x000000c774c77220 */ /* 0x000fe80000410000 */
[----:B------:R-:W-:Y:S02]  /*5c70*/  FMUL.FTZ R198, R117, R198 ;  /* 0x000000c675c67220 */ /* 0x000fe40000410000 */
[C---:B------:R-:W-:Y:S02]  /*5c80*/  FADD.FTZ R117, -R196.reuse, R8 ;  /* 0x00000008c4757221 */ /* 0x040fe40000010100 */
        /* <DEDUP_REMOVED lines=9> */
[C---:B------:R-:W-:Y:S02]  /*5d20*/  FADD.FTZ R124, -R197.reuse, R7 ;  /* 0x00000007c57c7221 */ /* 0x040fe40000010100 */
[----:B------:R-:W-:Y:S02]  /*5d30*/  FADD.FTZ R117, -R197, R6 ;  /* 0x00000006c5757221 */ /* 0x000fe40000010100 */
[----:B------:R-:W-:Y:S02]  /*5d40*/  FMUL.FTZ R124, R119, R124 ;  /* 0x0000007c777c7220 */ /* 0x000fe40000410000 */
[----:B------:R-:W-:Y:S02]  /*5d50*/  FMUL.FTZ R117, R118, R117 ;  /* 0x0000007576757220 */ /* 0x000fe40000410000 */
[----:B------:R-:W-:Y:S02]  /*5d60*/  FMUL.FTZ R120, R125, R120 ;  /* 0x000000787d787220 */ /* 0x000fe40000410000 */
[C---:B------:R-:W-:Y:S01]  /*5d70*/  FADD.FTZ R119, -R197.reuse, R10 ;  /* 0x0000000ac5777221 */ /* 0x040fe20000010100 */
[----:B------:R-:W-:Y:S01]  /*5d80*/  F2FP.PACK_AB R117, R124, R117 ;  /* 0x000000757c75723e */ /* 0x000fe200000000ff */
[----:B------:R-:W-:Y:S01]  /*5d90*/  FADD.FTZ R118, -R197, R11 ;  /* 0x0000000bc5767221 */ /* 0x000fe20000010100 */
[----:B------:R-:W-:Y:S01]  /*5da0*/  F2FP.PACK_AB R121, R120, R121 ;  /* 0x000000797879723e */ /* 0x000fe200000000ff */
[----:B------:R-:W-:Y:S02]  /*5db0*/  FMUL.FTZ R119, R122, R119 ;  /* 0x000000777a777220 */ /* 0x000fe40000410000 */
[----:B------:R-:W-:Y:S01]  /*5dc0*/  FMUL.FTZ R118, R123, R118 ;  /* 0x000000767b767220 */ /* 0x000fe20000410000 */
[----:B------:R-:W-:Y:S01]  /*5dd0*/  STS [R234+0x20400], R117 ;  /* 0x02040075ea007388 */ /* 0x000fe20000000800 */
[C---:B------:R-:W-:Y:S02]  /*5de0*/  FADD.FTZ R123, -R197.reuse, R14 ;  /* 0x0000000ec57b7221 */ /* 0x040fe40000010100 */
[----:B------:R-:W-:Y:S01]  /*5df0*/  FADD.FTZ R120, -R197, R15 ;  /* 0x0000000fc5787221 */ /* 0x000fe20000010100 */
[----:B------:R-:W-:Y:S01]  /*5e00*/  F2FP.PACK_AB R118, R118, R119 ;  /* 0x000000777676723e */ /* 0x000fe200000000ff */
[----:B------:R-:W-:Y:S01]  /*5e10*/  FMUL.FTZ R123, R126, R123 ;  /* 0x0000007b7e7b7220 */ /* 0x000fe20000410000 */
[----:B------:R-:W-:Y:S01]  /*5e20*/  STS [R237+0x20000], R116 ;  /* 0x02000074ed007388 */ /* 0x000fe20000000800 */
[----:B------:R-:W-:Y:S02]  /*5e30*/  FMUL.FTZ R120, R127, R120 ;  /* 0x000000787f787220 */ /* 0x000fe40000410000 */
[C---:B------:R-:W-:Y:S02]  /*5e40*/  FADD.FTZ R122, -R197.reuse, R19 ;  /* 0x00000013c57a7221 */ /* 0x040fe40000010100 */
[----:B------:R-:W-:Y:S01]  /*5e50*/  FADD.FTZ R125, -R197, R18 ;  /* 0x00000012c57d7221 */ /* 0x000fe20000010100 */
[----:B------:R-:W-:Y:S01]  /*5e60*/  STS [R237+0x20400], R118 ;  /* 0x02040076ed007388 */ /* 0x000fe20000000800 */
[----:B------:R-:W-:Y:S01]  /*5e70*/  FADD.FTZ R201, -R196, R16 ;  /* 0x00000010c4c97221 */ /* 0x000fe20000010100 */
[----:B------:R-:W-:Y:S01]  /*5e80*/  F2FP.PACK_AB R123, R120, R123 ;  /* 0x0000007b787b723e */ /* 0x000fe200000000ff */
[----:B------:R-:W-:Y:S02]  /*5e90*/  FADD.FTZ R196, -R196, R17 ;  /* 0x00000011c4c47221 */ /* 0x000fe40000010100 */
[----:B------:R-:W-:Y:S01]  /*5ea0*/  FMUL.FTZ R122, R131, R122 ;  /* 0x0000007a837a7220 */ /* 0x000fe20000410000 */
[----:B------:R-:W-:Y:S01]  /*5eb0*/  STS [R236+0x20000], R121 ;  /* 0x02000079ec007388 */ /* 0x000fe20000000800 */
[----:B------:R-:W-:Y:S02]  /*5ec0*/  FMUL.FTZ R125, R130, R125 ;  /* 0x0000007d827d7220 */ /* 0x000fe40000410000 */
[----:B------:R-:W-:Y:S02]  /*5ed0*/  FMUL.FTZ R201, R128, R201 ;  /* 0x000000c980c97220 */ /* 0x000fe40000410000 */
[----:B------:R-:W-:Y:S01]  /*5ee0*/  FMUL.FTZ R196, R129, R196 ;  /* 0x000000c481c47220 */ /* 0x000fe20000410000 */
[----:B------:R-:W-:Y:S01]  /*5ef0*/  STS [R236+0x20400], R123 ;  /* 0x0204007bec007388 */ /* 0x000fe20000000800 */
[----:B------:R-:W-:Y:S03]  /*5f00*/  F2FP.PACK_AB R125, R122, R125 ;  /* 0x0000007d7a7d723e */ /* 0x000fe600000000ff */
[----:B------:R-:W-:Y:S02]  /*5f10*/  F2FP.PACK_AB R201, R196, R201 ;  /* 0x000000c9c4c9723e */ /* 0x000fe400000000ff */
[----:B------:R-:W-:Y:S05]  /*5f20*/  STS [R238+0x20400], R125 ;  /* 0x0204007dee007388 */ /* 0x000fea0000000800 */
[----:B------:R-:W-:Y:S05]  /*5f30*/  STS [R238+0x20000], R201 ;  /* 0x020000c9ee007388 */ /* 0x000fea0000000800 */
[----:B------:R-:W-:Y:S06]  /*5f40*/  BAR.SYNC.DEFER_BLOCKING 0x0 ;  /* 0x0000000000007b1d */ /* 0x000fec0000010000 */
[----:B------:R-:W-:Y:S05]  /*5f50*/  LDSM.16.MT88.4 R84, [R218+0x22000] ;  /* 0x02200000da54783b */ /* 0x000fea0000004200 */
[----:B------:R-:W1:Y:S05]  /*5f60*/  LDSM.16.MT88.4 R88, [R217+0x8000] ;  /* 0x00800000d958783b */ /* 0x000e6a0000004200 */
[----:B------:R-:W2:Y:S05]  /*5f70*/  LDSM.16.MT88.4 R92, [R0+0x22000] ;  /* 0x02200000005c783b */ /* 0x000eaa0000004200 */
[----:B------:R-:W3:Y:S05]  /*5f80*/  LDSM.16.MT88.4 R96, [R217+0xa000] ;  /* 0x00a00000d960783b */ /* 0x000eea0000004200 */
[----:B------:R-:W4:Y:S05]  /*5f90*/  LDSM.16.MT88.4 R100, [R217+0xc000] ;  /* 0x00c00000d964783b */ /* 0x000f2a0000004200 */
[----:B------:R-:W3:Y:S05]  /*5fa0*/  LDSM.16.MT88.4 R104, [R217+0xe000] ;  /* 0x00e00000d968783b */ /* 0x000eea0000004200 */
[----:B------:R-:W-:Y:S05]  /*5fb0*/  LDSM.16.MT88.4 R108, [R217+0x8800] ;  /* 0x00880000d96c783b */ /* 0x000fea0000004200 */
[----:B------:R-:W-:Y:S05]  /*5fc0*/  LDSM.16.MT88.4 R112, [R0+0x22800] ;  /* 0x022800000070783b */ /* 0x000fea0000004200 */
[----:B------:R-:W-:Y:S01]  /*5fd0*/  LDSM.16.MT88.4 R116, [R217+0xa800] ;  /* 0x00a80000d974783b */ /* 0x000fe20000004200 */
[-C--:B-1----:R-:W-:Y:S04]  /*5fe0*/  HMMA.16816.F32 R20, R84, R88.reuse, R20 ;  /* 0x000000585414723c */ /* 0x082fe80000001814 */
[----:B------:R-:W-:Y:S05]  /*5ff0*/  LDSM.16.MT88.4 R120, [R217+0xc800] ;  /* 0x00c80000d978783b */ /* 0x000fea0000004200 */
[----:B------:R-:W-:Y:S01]  /*6000*/  LDSM.16.MT88.4 R124, [R217+0xe800] ;  /* 0x00e80000d97c783b */ /* 0x000fe20000004200 */
[C---:B--2---:R-:W-:Y:S08]  /*6010*/  HMMA.16816.F32 R24, R92.reuse, R88, R24 ;  /* 0x000000585c18723c */ /* 0x044ff00000001818 */
[-C--:B------:R-:W-:Y:S08]  /*6020*/  HMMA.16816.F32 R28, R92, R90.reuse, R28 ;  /* 0x0000005a5c1c723c */ /* 0x080ff0000000181c */
[C---:B------:R-:W-:Y:S01]  /*6030*/  HMMA.16816.F32 R32, R84.reuse, R90, R32 ;  /* 0x0000005a5420723c */ /* 0x040fe20000001820 */
[----:B------:R-:W1:Y:S07]  /*6040*/  LDSM.16.MT88.4 R88, [R218+0x22800] ;  /* 0x02280000da58783b */ /* 0x000e6e0000004200 */
[-C--:B---3--:R-:W-:Y:S08]  /*6050*/  HMMA.16816.F32 R36, R84, R96.reuse, R36 ;  /* 0x000000605424723c */ /* 0x088ff00000001824 */
[C---:B------:R-:W-:Y:S08]  /*6060*/  HMMA.16816.F32 R40, R92.reuse, R96, R40 ;  /* 0x000000605c28723c */ /* 0x040ff00000001828 */
[-C--:B------:R-:W-:Y:S08]  /*6070*/  HMMA.16816.F32 R44, R92, R98.reuse, R44 ;  /* 0x000000625c2c723c */ /* 0x080ff0000000182c */
[C---:B------:R-:W-:Y:S01]  /*6080*/  HMMA.16816.F32 R48, R84.reuse, R98, R48 ;  /* 0x000000625430723c */ /* 0x040fe20000001830 */
[----:B------:R-:W-:Y:S07]  /*6090*/  LDSM.16.MT88.4 R96, [R0+0x23000] ;  /* 0x023000000060783b */ /* 0x000fee0000004200 */
        /* <DEDUP_REMOVED lines=10> */
[----:B------:R-:W2:Y:S05]  /*6140*/  LDSM.16.MT88.4 R84, [R218+0x23000] ;  /* 0x02300000da54783b */ /* 0x000eaa0000004200 */
[----:B------:R-:W3:Y:S02]  /*6150*/  LDSM.16.MT88.4 R104, [R217+0xd000] ;  /* 0x00d00000d968783b */ /* 0x000ee40000004200 */
[-C--:B-1----:R-:W-:Y:S08]  /*6160*/  HMMA.16816.F32 R20, R88, R108.reuse, R20 ;  /* 0x0000006c5814723c */ /* 0x082ff00000001814 */
[C---:B------:R-:W-:Y:S08]  /*6170*/  HMMA.16816.F32 R24, R112.reuse, R108, R24 ;  /* 0x0000006c7018723c */ /* 0x040ff00000001818 */
[-C--:B------:R-:W-:Y:S08]  /*6180*/  HMMA.16816.F32 R28, R112, R110.reuse, R28 ;  /* 0x0000006e701c723c */ /* 0x080ff0000000181c */
[C---:B------:R-:W-:Y:S01]  /*6190*/  HMMA.16816.F32 R32, R88.reuse, R110, R32 ;  /* 0x0000006e5820723c */ /* 0x040fe20000001820 */
[----:B------:R-:W1:Y:S07]  /*61a0*/  LDSM.16.MT88.4 R108, [R217+0xf000] ;  /* 0x00f00000d96c783b */ /* 0x000e6e0000004200 */
[-C--:B------:R-:W-:Y:S08]  /*61b0*/  HMMA.16816.F32 R36, R88, R116.reuse, R36 ;  /* 0x000000745824723c */ /* 0x080ff00000001824 */
[C---:B------:R-:W-:Y:S08]  /*61c0*/  HMMA.16816.F32 R40, R112.reuse, R116, R40 ;  /* 0x000000747028723c */ /* 0x040ff00000001828 */
[-C--:B------:R-:W-:Y:S08]  /*61d0*/  HMMA.16816.F32 R44, R112, R118.reuse, R44 ;  /* 0x00000076702c723c */ /* 0x080ff0000000182c */
[C---:B------:R-:W-:Y:S01]  /*61e0*/  HMMA.16816.F32 R48, R88.reuse, R118, R48 ;  /* 0x000000765830723c */ /* 0x040fe20000001830 */
[----:B------:R-:W-:Y:S07]  /*61f0*/  LDSM.16.MT88.4 R116, [R0+0x23800] ;  /* 0x023800000074783b */ /* 0x000fee0000004200 */
        /* <DEDUP_REMOVED lines=10> */
[----:B------:R-:W4:Y:S05]  /*62a0*/  LDSM.16.MT88.4 R88, [R218+0x23800] ;  /* 0x02380000da58783b */ /* 0x000f2a0000004200 */
[----:B------:R-:W1:Y:S02]  /*62b0*/  LDSM.16.MT88.4 R124, [R217+0xd800] ;  /* 0x00d80000d97c783b */ /* 0x000e640000004200 */
[-C--:B--2---:R-:W-:Y:S08]  /*62c0*/  HMMA.16816.F32 R20, R84, R92.reuse, R20 ;  /* 0x0000005c5414723c */ /* 0x084ff00000001814 */
[C---:B------:R-:W-:Y:S08]  /*62d0*/  HMMA.16816.F32 R24, R96.reuse, R92, R24 ;  /* 0x0000005c6018723c */ /* 0x040ff00000001818 */
[-C--:B------:R-:W-:Y:S08]  /*62e0*/  HMMA.16816.F32 R28, R96, R94.reuse, R28 ;  /* 0x0000005e601c723c */ /* 0x080ff0000000181c */
[C---:B------:R-:W-:Y:S01]  /*62f0*/  HMMA.16816.F32 R32, R84.reuse, R94, R32 ;  /* 0x0000005e5420723c */ /* 0x040fe20000001820 */
[----:B------:R-:W2:Y:S05]  /*6300*/  LDSM.16.MT88.4 R92, [R217+0xf800] ;  /* 0x00f80000d95c783b */ /* 0x000eaa0000004200 */
[----:B------:R-:W-:Y:S02]  /*6310*/  BAR.SYNC.DEFER_BLOCKING 0x0 ;  /* 0x0000000000007b1d */ /* 0x000fe40000010000 */
[-C--:B------:R-:W-:Y:S08]  /*6320*/  HMMA.16816.F32 R36, R84, R100.reuse, R36 ;  /* 0x000000645424723c */ /* 0x080ff00000001824 */
[C---:B------:R-:W-:Y:S08]  /*6330*/  HMMA.16816.F32 R40, R96.reuse, R100, R40 ;  /* 0x000000646028723c */ /* 0x040ff00000001828 */
[-C--:B------:R-:W-:Y:S08]  /*6340*/  HMMA.16816.F32 R44, R96, R102.reuse, R44 ;  /* 0x00000066602c723c */ /* 0x080ff0000000182c */
[C---:B------:R-:W-:Y:S08]  /*6350*/  HMMA.16816.F32 R48, R84.reuse, R102, R48 ;  /* 0x000000665430723c */ /* 0x040ff00000001830 */
[-C--:B---3--:R-:W-:Y:S08]  /*6360*/  HMMA.16816.F32 R52, R84, R104.reuse, R52 ;  /* 0x000000685434723c */ /* 0x088ff00000001834 */
[C---:B------:R-:W-:Y:S08]  /*6370*/  HMMA.16816.F32 R56, R96.reuse, R104, R56 ;  /* 0x000000686038723c */ /* 0x040ff00000001838 */
[-C--:B------:R-:W-:Y:S08]  /*6380*/  HMMA.16816.F32 R60, R96, R106.reuse, R60 ;  /* 0x0000006a603c723c */ /* 0x080ff0000000183c */
[C---:B------:R-:W-:Y:S08]  /*6390*/  HMMA.16816.F32 R64, R84.reuse, R106, R64 ;  /* 0x0000006a5440723c */ /* 0x040ff00000001840 */
[-C--:B-1----:R-:W-:Y:S08]  /*63a0*/  HMMA.16816.F32 R68, R84, R108.reuse, R68 ;  /* 0x0000006c5444723c */ /* 0x082ff00000001844 */
[C---:B------:R-:W-:Y:S08]  /*63b0*/  HMMA.16816.F32 R72, R96.reuse, R108, R72 ;  /* 0x0000006c6048723c */ /* 0x040ff00000001848 */
[-C--:B------:R-:W-:Y:S08]  /*63c0*/  HMMA.16816.F32 R76, R96, R110.reuse, R76 ;  /* 0x0000006e604c723c */ /* 0x080ff0000000184c */
[----:B------:R-:W-:Y:S08]  /*63d0*/  HMMA.16816.F32 R80, R84, R110, R80 ;  /* 0x0000006e5450723c */ /* 0x000ff00000001850 */
[-C--:B----4-:R-:W-:Y:S08]  /*63e0*/  HMMA.16816.F32 R20, R88, R112.reuse, R20 ;  /* 0x000000705814723c */ /* 0x090ff00000001814 */
[C---:B------:R-:W-:Y:S08]  /*63f0*/  HMMA.16816.F32 R24, R116.reuse, R112, R24 ;  /* 0x000000707418723c */ /* 0x040ff00000001818 */
[-C--:B------:R-:W-:Y:S08]  /*6400*/  HMMA.16816.F32 R28, R116, R114.reuse, R28 ;  /* 0x00000072741c723c */ /* 0x080ff0000000181c */
        /* <DEDUP_REMOVED lines=9> */
[-C--:B--2---:R-:W-:Y:S08]  /*64a0*/  HMMA.16816.F32 R68, R88, R92.reuse, R68 ;  /* 0x0000005c5844723c */ /* 0x084ff00000001844 */
[C---:B------:R-:W-:Y:S08]  /*64b0*/  HMMA.16816.F32 R72, R116.reuse, R92, R72 ;  /* 0x0000005c7448723c */ /* 0x040ff00000001848 */
[-C--:B------:R-:W-:Y:S08]  /*64c0*/  HMMA.16816.F32 R76, R116, R94.reuse, R76 ;  /* 0x0000005e744c723c */ /* 0x080ff0000000184c */
[----:B------:R-:W-:Y:S01]  /*64d0*/  HMMA.16816.F32 R80, R88, R94, R80 ;  /* 0x0000005e5850723c */ /* 0x000fe20000001850 */
[----:B------:R-:W-:-:S07]  /*64e0*/  @!P1 BRA `(.L_x_231) ;  /* 0x000003f000009947 */ /* 0x000fce0003800000 */
[----:B------:R-:W-:Y:S01]  /*64f0*/  IMAD.MOV.U32 R5, RZ, RZ, c[0x0][0x370] ;  /* 0x0000dc00ff057624 */ /* 0x000fe200078e00ff */
[----:B------:R-:W-:Y:S01]  /*6500*/  ISETP.GE.AND P5, PT, R232, c[0x0][0x220], PT ;  /* 0x00008800e8007a0c */ /* 0x000fe20003fa6270 */
[----:B------:R-:W-:Y:S01]  /*6510*/  IMAD.MOV.U32 R4, RZ, RZ, c[0x0][0x374] ;  /* 0x0000dd00ff047624 */ /* 0x000fe200078e00ff */
[----:B------:R-:W-:Y:S01]  /*6520*/  ISETP.GE.AND P4, PT, R229, c[0x0][0x220], PT ;  /* 0x00008800e5007a0c */ /* 0x000fe20003f86270 */
[----:B------:R-:W-:Y:S01]  /*6530*/  IMAD.U32 R7, R5, -0x40, RZ ;  /* 0xffffffc005077824 */ /* 0x000fe200078e00ff */
[----:B------:R-:W-:Y:S02]  /*6540*/  ISETP.GE.AND P3, PT, R228, c[0x0][0x220], PT ;  /* 0x00008800e4007a0c */ /* 0x000fe40003f66270 */
[----:B------:R-:W-:Y:S02]  /*6550*/  ISETP.GE.AND P2, PT, R227, c[0x0][0x220], PT ;  /* 0x00008800e3007a0c */ /* 0x000fe40003f46270 */
[-C--:B------:R-:W-:Y:S02]  /*6560*/  LEA R10, P0, R7, R246.reuse, 0x1 ;  /* 0x000000f6070a7211 */ /* 0x080fe400078008ff */
[----:B------:R-:W-:Y:S02]  /*6570*/  LEA R9, P6, R5, R7, 0x5 ;  /* 0x0000000705097211 */ /* 0x000fe400078c28ff */
[-C--:B------:R-:W-:Y:S01]  /*6580*/  LEA.HI.X.SX32 R11, R7, R247.reuse, 0x1, P0 ;  /* 0x000000f7070b7211 */ /* 0x080fe200000f0eff */
[----:B------:R1:W-:Y:S01]  /*6590*/  @P5 STS.128 [R226+0x8000], RZ ;  /* 0x008000ffe2005388 */ /* 0x0003e20000000c00 */
[----:B------:R-:W-:Y:S03]  /*65a0*/  SHF.R.S32.HI R6, RZ, 0x1f, R7 ;  /* 0x0000001fff067819 */ /* 0x000fe60000011407 */
[----:B------:R-:W-:Y:S01]  /*65b0*/  @!PT LDS RZ, [RZ] ;  /* 0x00000000fffff984 */ /* 0x000fe20000000800 */
[----:B------:R-:W-:Y:S01]  /*65c0*/  @!PT LDS RZ, [RZ] ;  /* 0x00000000fffff984 */ /* 0x000fe20000000800 */
[----:B------:R-:W-:Y:S01]  /*65d0*/  @!PT LDS RZ, [RZ] ;  /* 0x00000000fffff984 */ /* 0x000fe20000000800 */
[----:B------:R1:W-:Y:S01]  /*65e0*/  @!P5 LDGSTS.E.BYPASS.LTC128B.128 [R226+0x8000], [R10.64] ;  /* 0x080000000ae2dfae */ /* 0x0003e2000b901d44 */
[----:B------:R-:W-:Y:S02]  /*65f0*/  @!P3 LEA R14, P0, R9, R246, 0x1 ;  /* 0x000000f6090eb211 */ /* 0x000fe400078008ff */
[----:B------:R-:W-:Y:S01]  /*6600*/  LEA.HI.X R6, R5, R6, R4, 0x5, P6 ;  /* 0x0000000605067211 */ /* 0x000fe200030f2c04 */
[----:B------:R1:W-:Y:S01]  /*6610*/  @P4 STS.128 [R226+0xa000], RZ ;  /* 0x00a000ffe2004388 */ /* 0x0003e20000000c00 */
[C---:B------:R-:W-:Y:S02]  /*6620*/  @!P4 LEA R12, P6, R9.reuse, R246, 0x1 ;  /* 0x000000f6090cc211 */ /* 0x040fe400078c08ff */
[-CC-:B------:R-:W-:Y:S01]  /*6630*/  @!P3 LEA.HI.X R15, R9, R247.reuse, R6.reuse, 0x1, P0 ;  /* 0x000000f7090fb211 */ /* 0x180fe200000f0c06 */
[----:B------:R-:W-:Y:S01]  /*6640*/  @!PT LDS RZ, [RZ] ;  /* 0x00000000fffff984 */ /* 0x000fe20000000800 */
[----:B------:R-:W-:Y:S01]  /*6650*/  @!PT LDS RZ, [RZ] ;  /* 0x00000000fffff984 */ /* 0x000fe20000000800 */
[----:B------:R-:W-:Y:S01]  /*6660*/  @!PT LDS RZ, [RZ] ;  /* 0x00000000fffff984 */ /* 0x000fe20000000800 */
[----:B------:R1:W-:Y:S01]  /*6670*/  @!P4 LDGSTS.E.BYPASS.LTC128B.128 [R226+0xa000], [R10.64+0x80] ;  /* 0x0a0000800ae2cfae */ /* 0x0003e2000b901d44 */
[----:B------:R-:W-:Y:S02]  /*6680*/  @!P5 LEA R16, P0, R5, R10, 0x6 ;  /* 0x0000000a0510d211 */ /* 0x000fe400078030ff */
[----:B------:R-:W-:Y:S01]  /*6690*/  @!P4 LEA.HI.X R13, R9, R247, R6, 0x1, P6 ;  /* 0x000000f7090dc211 */ /* 0x000fe200030f0c06 */
        /* <DEDUP_REMOVED lines=36> */
.L_x_231:
[----:B------:R-:W-:Y:S01]  /*68e0*/  LDSM.16.M88.4 R196, [R216] ;  /* 0x00000000d8c4783b */ /* 0x000fe20000000200 */
[----:B------:R-:W-:Y:S02]  /*68f0*/  @UP2 UIADD3 UR12, UP1, UR8, -0x100, URZ ;  /* 0xffffff00080c2890 */ /* 0x000fe4000ff3e03f */
[----:B------:R-:W-:Y:S02]  /*6900*/  @UP2 UIADD3 UR10, UP0, UR10, -0x100, URZ ;  /* 0xffffff000a0a2890 */ /* 0x000fe4000ff1e03f */
[----:B-1----:R-:W1:Y:S01]  /*6910*/  LDSM.16.MT88.4 R16, [R217+0x10000] ;  /* 0x01000000d910783b */ /* 0x002e620000004200 */
[----:B------:R-:W-:Y:S02]  /*6920*/  @UP2 UIADD3.X UR11, UR7, -0x1, URZ, UP1, !UPT ;  /* 0xffffffff070b2890 */ /* 0x000fe40008ffe43f */
[----:B------:R-:W-:Y:S02]  /*6930*/  @UP2 UIADD3.X UR9, UR9, -0x1, URZ, UP0, !UPT ;  /* 0xffffffff09092890 */ /* 0x000fe400087fe43f */
[----:B------:R-:W2:Y:S05]  /*6940*/  LDSM.16.M88.4 R124, [R216+0x1000] ;  /* 0x00100000d87c783b */ /* 0x000eaa0000000200 */
[----:B------:R-:W3:Y:S05]  /*6950*/  LDSM.16.MT88.4 R96, [R217+0x12000] ;  /* 0x01200000d960783b */ /* 0x000eea0000004200 */
[----:B------:R-:W4:Y:S05]  /*6960*/  LDSM.16.MT88.4 R112, [R217+0x14000] ;  /* 0x01400000d970783b */ /* 0x000f2a0000004200 */
[----:B------:R-:W3:Y:S05]  /*6970*/  LDSM.16.MT88.4 R128, [R217+0x16000] ;  /* 0x01600000d980783b */ /* 0x000eea0000004200 */
[----:B------:R-:W-:Y:S05]  /*6980*/  LDSM.16.M88.4 R200, [R215] ;  /* 0x00000000d7c8783b */ /* 0x000fea0000000200 */
[----:B------:R-:W3:Y:S05]  /*6990*/  LDSM.16.MT88.4 R204, [R217+0x10800] ;  /* 0x01080000d9cc783b */ /* 0x000eea0000004200 */
[----:B------:R-:W4:Y:S01]  /*69a0*/  LDSM.16.M88.4 R208, [R215+0x1000] ;  /* 0x00100000d7d0783b */ /* 0x000f220000000200 */
[-C--:B-1----:R-:W-:Y:S08]  /*69b0*/  HMMA.16816.F32 R4, R196, R16.reuse, RZ ;  /* 0x00000010c404723c */ /* 0x082ff000000018ff */
[C---:B--2---:R-:W-:Y:S08]  /*69c0*/  HMMA.16816.F32 R8, R124.reuse, R16, RZ ;  /* 0x000000107c08723c */ /* 0x044ff000000018ff */
[-C--:B------:R-:W-:Y:S08]  /*69d0*/  HMMA.16816.F32 R12, R124, R18.reuse, RZ ;  /* 0x000000127c0c723c */ /* 0x080ff000000018ff */
[C---:B------:R-:W-:Y:S08]  /*69e0*/  HMMA.16816.F32 R16, R196.reuse, R18, RZ ;  /* 0x00000012c410723c */ /* 0x040ff000000018ff */
[-C--:B---3--:R-:W-:Y:S08]  /*69f0*/  HMMA.16816.F32 R84, R196, R96.reuse, RZ ;  /* 0x00000060c454723c */ /* 0x088ff000000018ff */
[C---:B------:R-:W-:Y:S08]  /*6a00*/  HMMA.16816.F32 R88, R124.reuse, R96, RZ ;  /* 0x000000607c58723c */ /* 0x040ff000000018ff */
        /* <DEDUP_REMOVED lines=9> */
[----:B------:R-:W-:Y:S01]  /*6aa0*/  HMMA.16816.F32 R128, R196, R130, RZ ;  /* 0x00000082c480723c */ /* 0x000fe200000018ff */
[----:B------:R-:W1:Y:S07]  /*6ab0*/  LDSM.16.MT88.4 R196, [R217+0x12800] ;  /* 0x01280000d9c4783b */ /* 0x000e6e0000004200 */
[-C--:B------:R-:W-:Y:S08]  /*6ac0*/  HMMA.16816.F32 R4, R200, R204.reuse, R4 ;  /* 0x000000ccc804723c */ /* 0x080ff00000001804 */
[C---:B------:R-:W-:Y:S08]  /*6ad0*/  HMMA.16816.F32 R8, R208.reuse, R204, R8 ;  /* 0x000000ccd008723c */ /* 0x040ff00000001808 */
[-C--:B------:R-:W-:Y:S08]  /*6ae0*/  HMMA.16816.F32 R12, R208, R206.reuse, R12 ;  /* 0x000000ced00c723c */ /* 0x080ff0000000180c */
[C---:B------:R-:W-:Y:S01]  /*6af0*/  HMMA.16816.F32 R16, R200.reuse, R206, R16 ;  /* 0x000000cec810723c */ /* 0x040fe20000001810 */
[----:B------:R-:W2:Y:S07]  /*6b00*/  LDSM.16.MT88.4 R204, [R217+0x14800] ;  /* 0x01480000d9cc783b */ /* 0x000eae0000004200 */
[-C--:B-1----:R-:W-:Y:S08]  /*6b10*/  HMMA.16816.F32 R84, R200, R196.reuse, R84 ;  /* 0x000000c4c854723c */ /* 0x082ff00000001854 */
[C---:B------:R-:W-:Y:S08]  /*6b20*/  HMMA.16816.F32 R88, R208.reuse, R196, R88 ;  /* 0x000000c4d058723c */ /* 0x040ff00000001858 */
[-C--:B------:R-:W-:Y:S08]  /*6b30*/  HMMA.16816.F32 R92, R208, R198.reuse, R92 ;  /* 0x000000c6d05c723c */ /* 0x080ff0000000185c */
[C---:B------:R-:W-:Y:S01]  /*6b40*/  HMMA.16816.F32 R96, R200.reuse, R198, R96 ;  /* 0x000000c6c860723c */ /* 0x040fe20000001860 */
[----:B------:R-:W1:Y:S07]  /*6b50*/  LDSM.16.MT88.4 R196, [R217+0x16800] ;  /* 0x01680000d9c4783b */ /* 0x000e6e0000004200 */
[-C--:B--2---:R-:W-:Y:S08]  /*6b60*/  HMMA.16816.F32 R100, R200, R204.reuse, R100 ;  /* 0x000000ccc864723c */ /* 0x084ff00000001864 */
[C---:B------:R-:W-:Y:S08]  /*6b70*/  HMMA.16816.F32 R104, R208.reuse, R204, R104 ;  /* 0x000000ccd068723c */ /* 0x040ff00000001868 */
[-C--:B------:R-:W-:Y:S08]  /*6b80*/  HMMA.16816.F32 R108, R208, R206.reuse, R108 ;  /* 0x000000ced06c723c */ /* 0x080ff0000000186c */
[C---:B------:R-:W-:Y:S01]  /*6b90*/  HMMA.16816.F32 R112, R200.reuse, R206, R112 ;  /* 0x000000cec870723c */ /* 0x040fe20000001870 */
[----:B------:R-:W-:Y:S07]  /*6ba0*/  LDSM.16.M88.4 R204, [R214] ;  /* 0x00000000d6cc783b */ /* 0x000fee0000000200 */
[-C--:B-1----:R-:W-:Y:S08]  /*6bb0*/  HMMA.16816.F32 R116, R200, R196.reuse, R116 ;  /* 0x000000c4c874723c */ /* 0x082ff00000001874 */
[C---:B------:R-:W-:Y:S08]  /*6bc0*/  HMMA.16816.F32 R120, R208.reuse, R196, R120 ;  /* 0x000000c4d078723c */ /* 0x040ff00000001878 */
[-C--:B------:R-:W-:Y:S01]  /*6bd0*/  HMMA.16816.F32 R124, R208, R198.reuse, R124 ;  /* 0x000000c6d07c723c */ /* 0x080fe2000000187c */
[----:B------:R-:W1:Y:S07]  /*6be0*/  LDSM.16.MT88.4 R208, [R217+0x11000] ;  /* 0x01100000d9d0783b */ /* 0x000e6e0000004200 */
[----:B------:R-:W-:Y:S01]  /*6bf0*/  HMMA.16816.F32 R128, R200, R198, R128 ;  /* 0x000000c6c880723c */ /* 0x000fe20000001880 */
[----:B------:R-:W2:Y:S05]  /*6c00*/  LDSM.16.M88.4 R196, [R214+0x1000] ;  /* 0x00100000d6c4783b */ /* 0x000eaa0000000200 */
[----:B------:R-:W3:Y:S02]  /*6c10*/  LDSM.16.MT88.4 R200, [R217+0x13000] ;  /* 0x01300000d9c8783b */ /* 0x000ee40000004200 */
[-C--:B-1----:R-:W-:Y:S08]  /*6c20*/  HMMA.16816.F32 R4, R204, R208.reuse, R4 ;  /* 0x000000d0cc04723c */ /* 0x082ff00000001804 */
        /* <DEDUP_REMOVED lines=13> */
[----:B------:R-:W-:Y:S07]  /*6d00*/  LDSM.16.MT88.4 R208, [R217+0x11800] ;  /* 0x01180000d9d0783b */ /* 0x000fee0000004200 */
[-C--:B--2---:R-:W-:Y:S08]  /*6d10*/  HMMA.16816.F32 R116, R204, R200.reuse, R116 ;  /* 0x000000c8cc74723c */ /* 0x084ff00000001874 */
[C---:B------:R-:W-:Y:S08]  /*6d20*/  HMMA.16816.F32 R120, R196.reuse, R200, R120 ;  /* 0x000000c8c478723c */ /* 0x040ff00000001878 */
[-C--:B------:R-:W-:Y:S01]  /*6d30*/  HMMA.16816.F32 R124, R196, R202.reuse, R124 ;  /* 0x000000cac47c723c */ /* 0x080fe2000000187c */
[----:B------:R-:W1:Y:S07]  /*6d40*/  LDSM.16.M88.4 R196, [R213] ;  /* 0x00000000d5c4783b */ /* 0x000e6e0000000200 */
        /* <DEDUP_REMOVED lines=14> */
[C---:B------:R-:W-:Y:S07]  /*6e30*/  HMMA.16816.F32 R104, R200.reuse, R208, R104 ;  /* 0x000000d0c868723c */ /* 0x040fee0000001868 */
[----:B------:R-:W-:Y:S01]  /*6e40*/  @P1 IADD3 R208, P0, R239, UR8, RZ ;  /* 0x00000008efd01c10 */ /* 0x000fe2000ff1e0ff */
[-C--:B------:R-:W-:Y:S01]  /*6e50*/  HMMA.16816.F32 R108, R200, R210.reuse, R108 ;  /* 0x000000d2c86c723c */ /* 0x080fe2000000186c */
[----:B------:R-:W-:Y:S03]  /*6e60*/  @UP2 UMOV UR8, UR12 ;  /* 0x0000000c00082c82 */ /* 0x000fe60008000000 */
[----:B------:R-:W-:Y:S01]  /*6e70*/  @P1 IADD3.X R209, R240, UR7, RZ, P0, !PT ;  /* 0x00000007f0d11c10 */ /* 0x000fe200087fe4ff */
[----:B------:R-:W-:Y:S03]  /*6e80*/  @UP2 UMOV UR7, UR11 ;  /* 0x0000000b00072c82 */ /* 0x000fe60008000000 */
[C---:B------:R-:W-:Y:S01]  /*6e90*/  HMMA.16816.F32 R112, R196.reuse, R210, R112 ;  /* 0x000000d2c470723c */ /* 0x040fe20000001870 */
[----:B------:R1:W5:Y:S05]  /*6ea0*/  @P1 LDG.E R248, [R208.64+-0x100] ;  /* 0xffff0004d0f81981 */ /* 0x00036a000c1e1900 */
[----:B------:R1:W5:Y:S01]  /*6eb0*/  @P1 LDG.E R249, [R208.64+-0xe0] ;  /* 0xffff2004d0f91981 */ /* 0x000362000c1e1900 */
[C---:B------:R-:W-:Y:S01]  /*6ec0*/  IMAD.SHL.U32 R211, R241.reuse, 0x20, RZ ;  /* 0x00000020f1d37824 */ /* 0x040fe200078e00ff */
[-C--:B--2---:R-:W-:Y:S03]  /*6ed0*/  HMMA.16816.F32 R116, R196, R204.reuse, R116 ;  /* 0x000000ccc474723c */ /* 0x084fe60000001874 */
[----:B------:R2:W-:Y:S05]  /*6ee0*/  RED.E.ADD.F32.FTZ.RN.STRONG.GPU [R250.64], R4 ;  /* 0x00000004fa00798e */ /* 0x0005ea000c10e784 */
[C---:B------:R-:W-:Y:S08]  /*6ef0*/  HMMA.16816.F32 R120, R200.reuse, R204, R120 ;  /* 0x000000ccc878723c */ /* 0x040ff00000001878 */
[-C--:B------:R-:W-:Y:S07]  /*6f00*/  HMMA.16816.F32 R124, R200, R206.reuse, R124 ;  /* 0x000000cec87c723c */ /* 0x080fee000000187c */
[----:B------:R-:W-:Y:S01]  /*6f10*/  IMAD.SHL.U32 R201, R241, 0x8, RZ ;  /* 0x00000008f1c97824 */ /* 0x000fe200078e00ff */
[----:B------:R-:W-:Y:S04]  /*6f20*/  HMMA.16816.F32 R128, R196, R206, R128 ;  /* 0x000000cec480723c */ /* 0x000fe80000001880 */
[-C--:B------:R-:W-:Y:S01]  /*6f30*/  LEA R204, P0, R201, R250.reuse, 0x2 ;  /* 0x000000fac9cc7211 */ /* 0x080fe200078010ff */
[C---:B------:R-:W-:Y:S02]  /*6f40*/  IMAD.SHL.U32 R203, R241.reuse, 0x10, RZ ;  /* 0x00000010f1cb7824 */ /* 0x040fe400078e00ff */
[----:B------:R-:W-:Y:S01]  /*6f50*/  IMAD R207, R241, 0x18, RZ ;  /* 0x00000018f1cf7824 */ /* 0x000fe200078e02ff */
[-C--:B------:R-:W-:Y:S01]  /*6f60*/  LEA.HI.X.SX32 R205, R201, R251.reuse, 0x2, P0 ;  /* 0x000000fbc9cd7211 */ /* 0x080fe200000f16ff */
[----:B-1----:R-:W-:Y:S03]  /*6f70*/  IMAD R209, R241, 0x28, RZ ;  /* 0x00000028f1d17824 */ /* 0x002fe600078e02ff */
[-C--:B------:R-:W-:Y:S01]  /*6f80*/  LEA R196, P2, R203, R250.reuse, 0x2 ;  /* 0x000000facbc47211 */ /* 0x080fe200078410ff */
[----:B------:R1:W-:Y:S01]  /*6f90*/  RED.E.ADD.F32.FTZ.RN.STRONG.GPU [R204.64], R5 ;  /* 0x00000005cc00798e */ /* 0x0003e2000c10e784 */
[-C--:B------:R-:W-:Y:S01]  /*6fa0*/  LEA R198, P0, R207, R250.reuse, 0x2 ;  /* 0x000000facfc67211 */ /* 0x080fe200078010ff */
[----:B--2---:R-:W-:Y:S01]  /*6fb0*/  IMAD R4, R241, 0x38, RZ ;  /* 0x00000038f1047824 */ /* 0x004fe200078e02ff */
[-C--:B------:R-:W-:Y:S02]  /*6fc0*/  LEA.HI.X.SX32 R197, R203, R251.reuse, 0x2, P2 ;  /* 0x000000fbcbc57211 */ /* 0x080fe400010f16ff */
[-C--:B------:R-:W-:Y:S01]  /*6fd0*/  LEA.HI.X.SX32 R199, R207, R251.reuse, 0x2, P0 ;  /* 0x000000fbcfc77211 */ /* 0x080fe200000f16ff */
[----:B------:R-:W-:Y:S01]  /*6fe0*/  IMAD R207, R241, 0x30, RZ ;  /* 0x00000030f1cf7824 */ /* 0x000fe200078e02ff */
[-C--:B------:R-:W-:Y:S01]  /*6ff0*/  LEA R210, P2, R211, R250.reuse, 0x2 ;  /* 0x000000fad3d27211 */ /* 0x080fe200078410ff */
[----:B------:R-:W-:Y:S01]  /*7000*/  RED.E.ADD.F32.FTZ.RN.STRONG.GPU [R196.64], R6 ;  /* 0x00000006c400798e */ /* 0x000fe2000c10e784 */
[-C--:B------:R-:W-:Y:S02]  /*7010*/  LEA R208, P0, R209, R250.reuse, 0x2 ;  /* 0x000000fad1d07211 */ /* 0x080fe400078010ff */
[-C--:B------:R-:W-:Y:S02]  /*7020*/  LEA.HI.X.SX32 R211, R211, R251.reuse, 0x2, P2 ;  /* 0x000000fbd3d37211 */ /* 0x080fe400010f16ff */
[----:B------:R2:W-:Y:S01]  /*7030*/  RED.E.ADD.F32.FTZ.RN.STRONG.GPU [R198.64], R7 ;  /* 0x00000007c600798e */ /* 0x0005e2000c10e784 */
[-C--:B------:R-:W-:Y:S02]  /*7040*/  LEA.HI.X.SX32 R209, R209, R251.reuse, 0x2, P0 ;  /* 0x000000fbd1d17211 */ /* 0x080fe400000f16ff */
[CC--:B------:R-:W-:Y:S02]  /*7050*/  LEA R206, P2, R207.reuse, R250.reuse, 0x2 ;  /* 0x000000facfce7211 */ /* 0x0c0fe400078410ff */
[----:B------:R3:W-:Y:S02]  /*7060*/  RED.E.ADD.F32.FTZ.RN.STRONG.GPU [R210.64], R8 ;  /* 0x00000008d200798e */ /* 0x0007e4000c10e784 */
[-C--:B------:R-:W-:Y:S03]  /*7070*/  LEA.HI.X.SX32 R207, R207, R251.reuse, 0x2, P2 ;  /* 0x000000fbcfcf7211 */ /* 0x080fe600010f16ff */
[----:B------:R4:W-:Y:S01]  /*7080*/  RED.E.ADD.F32.FTZ.RN.STRONG.GPU [R208.64], R9 ;  /* 0x00000009d000798e */ /* 0x0009e2000c10e784 */
[----:B-1----:R-:W-:Y:S04]  /*7090*/  IADD3 R5, R203, 0x20, RZ ;  /* 0x00000020cb057810 */ /* 0x002fe80007ffe0ff */
[----:B------:R1:W-:Y:S01]  /*70a0*/  RED.E.ADD.F32.FTZ.RN.STRONG.GPU [R206.64], R10 ;  /* 0x0000000ace00798e */ /* 0x0003e2000c10e784 */
[----:B--2---:R-:W-:Y:S01]  /*70b0*/  IMAD.IADD R7, R201, 0x1, R5 ;  /* 0x00000001c9077824 */ /* 0x004fe200078e0205 */
[CC--:B---3--:R-:W-:Y:S04]  /*70c0*/  LEA R210, P0, R4.reuse, R250.reuse, 0x2 ;  /* 0x000000fa04d27211 */ /* 0x0c8fe800078010ff */
[-C--:B------:R-:W-:Y:S02]  /*70d0*/  LEA.HI.X.SX32 R211, R4, R251.reuse, 0x2, P0 ;  /* 0x000000fb04d37211 */ /* 0x080fe400000f16ff */
[CC--:B------:R-:W-:Y:S03]  /*70e0*/  LEA R198, P0, R5.reuse, R250.reuse, 0x2 ;  /* 0x000000fa05c67211 */ /* 0x0c0fe600078010ff */
[----:B------:R2:W-:Y:S01]  /*70f0*/  RED.E.ADD.F32.FTZ.RN.STRONG.GPU [R210.64], R11 ;  /* 0x0000000bd200798e */ /* 0x0005e2000c10e784 */
[-C--:B------:R-:W-:Y:S01]  /*7100*/  LEA.HI.X.SX32 R199, R5, R251.reuse, 0x2, P0 ;  /* 0x000000fb05c77211 */ /* 0x080fe200000f16ff */
[----:B------:R-:W-:Y:S01]  /*7110*/  IMAD.IADD R5, R201, 0x1, R7 ;  /* 0x00000001c9057824 */ /* 0x000fe200078e0207 */
[CC--:B------:R-:W-:Y:S02]  /*7120*/  LEA R8, P0, R7.reuse, R250.reuse, 0x2 ;  /* 0x000000fa07087211 */ /* 0x0c0fe400078010ff */
[----:B------:R-:W-:Y:S02]  /*7130*/  RED.E.ADD.F32.FTZ.RN.STRONG.GPU [R250.64+0x80], R16 ;  /* 0x00008010fa00798e */ /* 0x000fe4000c10e784 */
[-C--:B----4-:R-:W-:Y:S01]  /*7140*/  LEA.HI.X.SX32 R9, R7, R251.reuse, 0x2, P0 ;  /* 0x000000fb07097211 */ /* 0x090fe200000f16ff */
[----:B------:R-:W-:Y:S01]  /*7150*/  IMAD.IADD R7, R201, 0x1, R5 ;  /* 0x00000001c9077824 */ /* 0x000fe200078e0205 */
[CC--:B-1----:R-:W-:Y:S01]  /*7160*/  LEA R206, P2, R5.reuse, R250.reuse, 0x2 ;  /* 0x000000fa05ce7211 */ /* 0x0c2fe200078410ff */
[----:B------:R1:W-:Y:S03]  /*7170*/  RED.E.ADD.F32.FTZ.RN.STRONG.GPU [R204.64+0x80], R17 ;  /* 0x00008011cc00798e */ /* 0x0003e6000c10e784 */
[-C--:B------:R-:W-:Y:S02]  /*7180*/  LEA.HI.X.SX32 R207, R5, R251.reuse, 0x2, P2 ;  /* 0x000000fb05cf7211 */ /* 0x080fe400010f16ff */
[----:B------:R-:W-:Y:S01]  /*7190*/  RED.E.ADD.F32.FTZ.RN.STRONG.GPU [R198.64], R18 ;  /* 0x00000012c600798e */ /* 0x000fe2000c10e784 */
[-C--:B------:R-:W-:Y:S04]  /*71a0*/  LEA R6, P0, R7, R250.reuse, 0x2 ;  /* 0x000000fa07067211 */ /* 0x080fe800078010ff */
[----:B------:R3:W-:Y:S05]  /*71b0*/  RED.E.ADD.F32.FTZ.RN.STRONG.GPU [R8.64], R19 ;  /* 0x000000130800798e */ /* 0x0007ea000c10e784 */
[----:B------:R-:W-:Y:S01]  /*71c0*/  RED.E.ADD.F32.FTZ.RN.STRONG.GPU [R206.64], R12 ;  /* 0x0000000cce00798e */ /* 0x000fe2000c10e784 */
[----:B--2---:R-:W-:Y:S01]  /*71d0*/  IMAD.IADD R11, R201, 0x1, R7 ;  /* 0x00000001c90b7824 */ /* 0x004fe200078e0207 */
[-C--:B------:R-:W-:Y:S03]  /*71e0*/  LEA.HI.X.SX32 R7, R7, R251.reuse, 0x2, P0 ;  /* 0x000000fb07077211 */ /* 0x080fe600000f16ff */
[----:B------:R-:W-:Y:S01]  /*71f0*/  IMAD.IADD R5, R201, 0x1, R11 ;  /* 0x00000001c9057824 */ /* 0x000fe200078e020b */
[CC--:B------:R-:W-:Y:S01]  /*7200*/  LEA R10, P0, R11.reuse, R250.reuse, 0x2 ;  /* 0x000000fa0b0a7211 */ /* 0x0c0fe200078010ff */
[----:B------:R2:W-:Y:S03]  /*7210*/  RED.E.ADD.F32.FTZ.RN.STRONG.GPU [R6.64], R13 ;  /* 0x0000000d0600798e */ /* 0x0005e6000c10e784 */
[-C--:B------:R-:W-:Y:S02]  /*7220*/  LEA.HI.X.SX32 R11, R11, R251.reuse, 0x2, P0 ;  /* 0x000000fb0b0b7211 */ /* 0x080fe400000f16ff */
[-C--:B------:R-:W-:Y:S02]  /*7230*/  LEA R208, P0, R5, R250.reuse, 0x2 ;  /* 0x000000fa05d07211 */ /* 0x080fe400078010ff */
[----:B-1----:R-:W-:Y:S01]  /*7240*/  IADD3 R17, R203, 0x40, RZ ;  /* 0x00000040cb117810 */ /* 0x002fe20007ffe0ff */
[----:B------:R1:W-:Y:S01]  /*7250*/  RED.E.ADD.F32.FTZ.RN.STRONG.GPU [R10.64], R14 ;  /* 0x0000000e0a00798e */ /* 0x0003e2000c10e784 */
[-C--:B------:R-:W-:Y:S02]  /*7260*/  LEA.HI.X.SX32 R209, R5, R251.reuse, 0x2, P0 ;  /* 0x000000fb05d17211 */ /* 0x080fe400000f16ff */
[-C--:B------:R-:W-:Y:S01]  /*7270*/  LEA R16, P0, R17, R250.reuse, 0x2 ;  /* 0x000000fa11107211 */ /* 0x080fe200078010ff */
[----:B------:R-:W-:Y:S02]  /*7280*/  IMAD.IADD R5, R201, 0x1, R17 ;  /* 0x00000001c9057824 */ /* 0x000fe400078e0211 */
[----:B------:R4:W-:Y:S01]  /*7290*/  RED.E.ADD.F32.FTZ.RN.STRONG.GPU [R208.64], R15 ;  /* 0x0000000fd000798e */ /* 0x0009e2000c10e784 */
[-C--:B------:R-:W-:Y:S01]  /*72a0*/  LEA.HI.X.SX32 R17, R17, R251.reuse, 0x2, P0 ;  /* 0x000000fb11117211 */ /* 0x080fe200000f16ff */
[----:B---3--:R-:W-:Y:S01]  /*72b0*/  IMAD.IADD R9, R201, 0x1, R5 ;  /* 0x00000001c9097824 */ /* 0x008fe200078e0205 */
[CC--:B------:R-:W-:Y:S02]  /*72c0*/  LEA R18, P0, R5.reuse, R250.reuse, 0x2 ;  /* 0x000000fa05127211 */ /* 0x0c0fe400078010ff */
[----:B------:R-:W-:Y:S02]  /*72d0*/  RED.E.ADD.F32.FTZ.RN.STRONG.GPU [R250.64+0x100], R84 ;  /* 0x00010054fa00798e */ /* 0x000fe4000c10e784 */
[-C--:B------:R-:W-:Y:S01]  /*72e0*/  LEA.HI.X.SX32 R19, R5, R251.reuse, 0x2, P0 ;  /* 0x000000fb05137211 */ /* 0x080fe200000f16ff */
[----:B------:R-:W-:Y:S02]  /*72f0*/  IMAD.IADD R5, R201, 0x1, R9 ;  /* 0x00000001c9057824 */ /* 0x000fe400078e0209 */
[----:B------:R-:W-:Y:S03]  /*7300*/  RED.E.ADD.F32.FTZ.RN.STRONG.GPU [R204.64+0x100], R85 ;  /* 0x00010055cc00798e */ /* 0x000fe6000c10e784 */
[-C--:B------:R-:W-:Y:S01]  /*7310*/  LEA R8, P0, R5, R250.reuse, 0x2 ;  /* 0x000000fa05087211 */ /* 0x080fe200078010ff */
[----:B--2---:R-:W-:Y:S01]  /*7320*/  IMAD.IADD R7, R201, 0x1, R5 ;  /* 0x00000001c9077824 */ /* 0x004fe200078e0205 */
[----:B------:R2:W-:Y:S01]  /*7330*/  RED.E.ADD.F32.FTZ.RN.STRONG.GPU [R16.64], R86 ;  /* 0x000000561000798e */ /* 0x0005e2000c10e784 */
[----:B------:R-:W-:Y:S04]  /*7340*/  IADD3 R13, R203, 0x60, RZ ;  /* 0x00000060cb0d7810 */ /* 0x000fe80007ffe0ff */
[----:B------:R-:W-:Y:S01]  /*7350*/  RED.E.ADD.F32.FTZ.RN.STRONG.GPU [R18.64], R87 ;  /* 0x000000571200798e */ /* 0x000fe2000c10e784 */
[CC--:B-1----:R-:W-:Y:S04]  /*7360*/  LEA R10, P2, R9.reuse, R250.reuse, 0x2 ;  /* 0x000000fa090a7211 */ /* 0x0c2fe800078410ff */
[-C--:B------:R-:W-:Y:S01]  /*7370*/  LEA.HI.X.SX32 R11, R9, R251.reuse, 0x2, P2 ;  /* 0x000000fb090b7211 */ /* 0x080fe200010f16ff */
[----:B------:R-:W-:Y:S01]  /*7380*/  LDSM.16.MT88.4 R84, [R217+0x4000] ;  /* 0x00400000d954783b */ /* 0x000fe20000004200 */
[-C--:B------:R-:W-:Y:S01]  /*7390*/  LEA.HI.X.SX32 R9, R5, R251.reuse, 0x2, P0 ;  /* 0x000000fb05097211 */ /* 0x080fe200000f16ff */
[----:B------:R-:W-:Y:S01]  /*73a0*/  IMAD.IADD R5, R201, 0x1, R7 ;  /* 0x00000001c9057824 */ /* 0x000fe200078e0207 */
[CC--:B------:R-:W-:Y:S02]  /*73b0*/  LEA R6, P0, R7.reuse, R250.reuse, 0x2 ;  /* 0x000000fa07067211 */ /* 0x0c0fe400078010ff */
[----:B------:R1:W-:Y:S02]  /*73c0*/  RED.E.ADD.F32.FTZ.RN.STRONG.GPU [R10.64], R88 ;  /* 0x000000580a00798e */ /* 0x0003e4000c10e784 */
[-C--:B------:R-:W-:Y:S02]  /*73d0*/  LEA.HI.X.SX32 R7, R7, R251.reuse, 0x2, P0 ;  /* 0x000000fb07077211 */ /* 0x080fe400000f16ff */
[CC--:B------:R-:W-:Y:S01]  /*73e0*/  LEA R14, P0, R5.reuse, R250.reuse, 0x2 ;  /* 0x000000fa050e7211 */ /* 0x0c0fe200078010ff */
[----:B------:R-:W-:Y:S03]  /*73f0*/  RED.E.ADD.F32.FTZ.RN.STRONG.GPU [R8.64], R89 ;  /* 0x000000590800798e */ /* 0x000fe6000c10e784 */
[-C--:B----4-:R-:W-:Y:S01]  /*7400*/  LEA.HI.X.SX32 R15, R5, R251.reuse, 0x2, P0 ;  /* 0x000000fb050f7211 */ /* 0x090fe200000f16ff */
[----:B------:R-:W-:Y:S01]  /*7410*/  IMAD.IADD R5, R201, 0x1, R13 ;  /* 0x00000001c9057824 */ /* 0x000fe200078e020d */
[----:B------:R3:W-:Y:S01]  /*7420*/  RED.E.ADD.F32.FTZ.RN.STRONG.GPU [R6.64], R90 ;  /* 0x0000005a0600798e */ /* 0x0007e2000c10e784 */
[CC--:B------:R-:W-:Y:S04]  /*7430*/  LEA R12, P0, R13.reuse, R250.reuse, 0x2 ;  /* 0x000000fa0d0c7211 */ /* 0x0c0fe800078010ff */
[----:B------:R4:W-:Y:S01]  /*7440*/  RED.E.ADD.F32.FTZ.RN.STRONG.GPU [R14.64], R91 ;  /* 0x0000005b0e00798e */ /* 0x0009e2000c10e784 */
[-C--:B------:R-:W-:Y:S02]  /*7450*/  LEA.HI.X.SX32 R13, R13, R251.reuse, 0x2, P0 ;  /* 0x000000fb0d0d7211 */ /* 0x080fe400000f16ff */
[CC--:B--2---:R-:W-:Y:S02]  /*7460*/  LEA R16, P0, R5.reuse, R250.reuse, 0x2 ;  /* 0x000000fa05107211 */ /* 0x0c4fe400078010ff */
[----:B------:R-:W-:Y:S02]  /*7470*/  RED.E.ADD.F32.FTZ.RN.STRONG.GPU [R250.64+0x180], R96 ;  /* 0x00018060fa00798e */ /* 0x000fe4000c10e784 */
[-C--:B------:R-:W-:Y:S03]  /*7480*/  LEA.HI.X.SX32 R17, R5, R251.reuse, 0x2, P0 ;  /* 0x000000fb05117211 */ /* 0x080fe600000f16ff */
[----:B------:R-:W-:Y:S01]  /*7490*/  RED.E.ADD.F32.FTZ.RN.STRONG.GPU [R204.64+0x180], R97 ;  /* 0x00018061cc00798e */ /* 0x000fe2000c10e784 */
[C---:B-1----:R-:W-:Y:S04]  /*74a0*/  IMAD.IADD R11, R201.reuse, 0x1, R5 ;  /* 0x00000001c90b7824 */ /* 0x042fe800078e0205 */
[----:B------:R1:W-:Y:S01]  /*74b0*/  RED.E.ADD.F32.FTZ.RN.STRONG.GPU [R12.64], R98 ;  /* 0x000000620c00798e */ /* 0x0003e2000c10e784 */
[----:B------:R-:W-:Y:S01]  /*74c0*/  IMAD.IADD R5, R201, 0x1, R11 ;  /* 0x00000001c9057824 */ /* 0x000fe200078e020b */
[CC--:B------:R-:W-:Y:S03]  /*74d0*/  LEA R10, P2, R11.reuse, R250.reuse, 0x2 ;  /* 0x000000fa0b0a7211 */ /* 0x0c0fe600078410ff */
[----:B------:R2:W-:Y:S01]  /*74e0*/  RED.E.ADD.F32.FTZ.RN.STRONG.GPU [R16.64], R99 ;  /* 0x000000631000798e */ /* 0x0005e2000c10e784 */
[-C--:B------:R-:W-:Y:S01]  /*74f0*/  LEA.HI.X.SX32 R11, R11, R251.reuse, 0x2, P2 ;  /* 0x000000fb0b0b7211 */ /* 0x080fe200010f16ff */
[----:B---3--:R-:W-:Y:S01]  /*7500*/  IMAD.IADD R7, R201, 0x1, R5 ;  /* 0x00000001c9077824 */ /* 0x008fe200078e0205 */
[CC--:B------:R-:W-:Y:S02]  /*7510*/  LEA R8, P0, R5.reuse, R250.reuse, 0x2 ;  /* 0x000000fa05087211 */ /* 0x0c0fe400078010ff */
[----:B------:R-:W-:Y:S02]  /*7520*/  LDSM.16.MT88.4 R88, [R217+0x6000] ;  /* 0x00600000d958783b */ /* 0x000fe40000004200 */
[-C--:B------:R-:W-:Y:S01]  /*7530*/  LEA.HI.X.SX32 R9, R5, R251.reuse, 0x2, P0 ;  /* 0x000000fb05097211 */ /* 0x080fe200000f16ff */
[----:B------:R-:W-:Y:S01]  /*7540*/  IMAD.IADD R5, R201, 0x1, R7 ;  /* 0x00000001c9057824 */ /* 0x000fe200078e0207 */
[CC--:B------:R-:W-:Y:S01]  /*7550*/  LEA R6, P0, R7.reuse, R250.reuse, 0x2 ;  /* 0x000000fa07067211 */ /* 0x0c0fe200078010ff */
[----:B------:R3:W-:Y:S03]  /*7560*/  RED.E.ADD.F32.FTZ.RN.STRONG.GPU [R10.64], R92 ;  /* 0x0000005c0a00798e */ /* 0x0007e6000c10e784 */
[-C--:B------:R-:W-:Y:S02]  /*7570*/  LEA.HI.X.SX32 R7, R7, R251.reuse, 0x2, P0 ;  /* 0x000000fb07077211 */ /* 0x080fe400000f16ff */
[----:B------:R-:W-:Y:S01]  /*7580*/  RED.E.ADD.F32.FTZ.RN.STRONG.GPU [R8.64], R93 ;  /* 0x0000005d0800798e */ /* 0x000fe2000c10e784 */
[CC--:B----4-:R-:W-:Y:S04]  /*7590*/  LEA R14, P0, R5.reuse, R250.reuse, 0x2 ;  /* 0x000000fa050e7211 */ /* 0x0d0fe800078010ff */
[----:B------:R4:W-:Y:S01]  /*75a0*/  RED.E.ADD.F32.FTZ.RN.STRONG.GPU [R6.64], R94 ;  /* 0x0000005e0600798e */ /* 0x0009e2000c10e784 */
[-C--:B------:R-:W-:Y:S02]  /*75b0*/  LEA.HI.X.SX32 R15, R5, R251.reuse, 0x2, P0 ;  /* 0x000000fb050f7211 */ /* 0x080fe400000f16ff */
[----:B-1----:R-:W-:Y:S03]  /*75c0*/  IADD3 R13, R203, 0x80, RZ ;  /* 0x00000080cb0d7810 */ /* 0x002fe60007ffe0ff */
[----:B------:R1:W-:Y:S01]  /*75d0*/  RED.E.ADD.F32.FTZ.RN.STRONG.GPU [R14.64], R95 ;  /* 0x0000005f0e00798e */ /* 0x0003e2000c10e784 */
[-C--:B------:R-:W-:Y:S01]  /*75e0*/  LEA R12, P0, R13, R250.reuse, 0x2 ;  /* 0x000000fa0d0c7211 */ /* 0x080fe200078010ff */
[----:B------:R-:W-:Y:S03]  /*75f0*/  IMAD.IADD R5, R201, 0x1, R13 ;  /* 0x00000001c9057824 */ /* 0x000fe600078e020d */
[----:B------:R-:W-:Y:S01]  /*7600*/  RED.E.ADD.F32.FTZ.RN.STRONG.GPU [R250.64+0x200], R100 ;  /* 0x00020064fa00798e */ /* 0x000fe2000c10e784 */
[-C--:B------:R-:W-:Y:S02]  /*7610*/  LEA.HI.X.SX32 R13, R13, R251.reuse, 0x2, P0 ;  /* 0x000000fb0d0d7211 */ /* 0x080fe400000f16ff */
[-C--:B--2---:R-:W-:Y:S02]  /*7620*/  LEA R16, P0, R5, R250.reuse, 0x2 ;  /* 0x000000fa05107211 */ /* 0x084fe400078010ff */
[----:B------:R-:W-:Y:S01]  /*7630*/  RED.E.ADD.F32.FTZ.RN.STRONG.GPU [R204.64+0x200], R101 ;  /* 0x00020065cc00798e */ /* 0x000fe2000c10e784 */
[----:B---3--:R-:W-:Y:S01]  /*7640*/  IMAD.IADD R11, R201, 0x1, R5 ;  /* 0x00000001c90b7824 */ /* 0x008fe200078e0205 */
[-C--:B------:R-:W-:Y:S03]  /*7650*/  LEA.HI.X.SX32 R17, R5, R251.reuse, 0x2, P0 ;  /* 0x000000fb05117211 */ /* 0x080fe600000f16ff */
[----:B------:R2:W-:Y:S01]  /*7660*/  RED.E.ADD.F32.FTZ.RN.STRONG.GPU [R12.64], R102 ;  /* 0x000000660c00798e */ /* 0x0005e2000c10e784 */
[-C--:B------:R-:W-:Y:S01]  /*7670*/  LEA R10, P2, R11, R250.reuse, 0x2 ;  /* 0x000000fa0b0a7211 */ /* 0x080fe200078410ff */
[----:B------:R-:W-:Y:S03]  /*7680*/  IMAD.IADD R5, R201, 0x1, R11 ;  /* 0x00000001c9057824 */ /* 0x000fe600078e020b */
[----:B------:R3:W-:Y:S01]  /*7690*/  RED.E.ADD.F32.FTZ.RN.STRONG.GPU [R16.64], R103 ;  /* 0x000000671000798e */ /* 0x0007e2000c10e784 */
[-C--:B------:R-:W-:Y:S01]  /*76a0*/  LEA.HI.X.SX32 R11, R11, R251.reuse, 0x2, P2 ;  /* 0x000000fb0b0b7211 */ /* 0x080fe200010f16ff */
[----:B----4-:R-:W-:Y:S01]  /*76b0*/  IMAD.IADD R7, R201, 0x1, R5 ;  /* 0x00000001c9077824 */ /* 0x010fe200078e0205 */
        /* <DEDUP_REMOVED lines=8> */
[CC--:B-1----:R-:W-:Y:S04]  /*7740*/  LEA R14, P0, R5.reuse, R250.reuse, 0x2 ;  /* 0x000000fa050e7211 */ /* 0x0c2fe800078010ff */
[----:B------:R1:W-:Y:S01]  /*7750*/  RED.E.ADD.F32.FTZ.RN.STRONG.GPU [R6.64], R106 ;  /* 0x0000006a0600798e */ /* 0x0003e2000c10e784 */
[-C--:B------:R-:W-:Y:S02]  /*7760*/  LEA.HI.X.SX32 R15, R5, R251.reuse, 0x2, P0 ;  /* 0x000000fb050f7211 */ /* 0x080fe400000f16ff */
[----:B--2---:R-:W-:Y:S03]  /*7770*/  IADD3 R13, R203, 0xa0, RZ ;  /* 0x000000a0cb0d7810 */ /* 0x004fe60007ffe0ff */
[----:B------:R2:W-:Y:S01]  /*7780*/  RED.E.ADD.F32.FTZ.RN.STRONG.GPU [R14.64], R107 ;  /* 0x0000006b0e00798e */ /* 0x0005e2000c10e784 */
[-C--:B------:R-:W-:Y:S01]  /*7790*/  LEA R12, P0, R13, R250.reuse, 0x2 ;  /* 0x000000fa0d0c7211 */ /* 0x080fe200078010ff */
[----:B------:R-:W-:Y:S03]  /*77a0*/  IMAD.IADD R5, R201, 0x1, R13 ;  /* 0x00000001c9057824 */ /* 0x000fe600078e020d */
[----:B------:R-:W-:Y:S01]  /*77b0*/  RED.E.ADD.F32.FTZ.RN.STRONG.GPU [R250.64+0x280], R112 ;  /* 0x00028070fa00798e */ /* 0x000fe2000c10e784 */
[-C--:B------:R-:W-:Y:S02]  /*77c0*/  LEA.HI.X.SX32 R13, R13, R251.reuse, 0x2, P0 ;  /* 0x000000fb0d0d7211 */ /* 0x080fe400000f16ff */
[-C--:B---3--:R-:W-:Y:S02]  /*77d0*/  LEA R16, P0, R5, R250.reuse, 0x2 ;  /* 0x000000fa05107211 */ /* 0x088fe400078010ff */
[----:B------:R-:W-:Y:S01]  /*77e0*/  RED.E.ADD.F32.FTZ.RN.STRONG.GPU [R204.64+0x280], R113 ;  /* 0x00028071cc00798e */ /* 0x000fe2000c10e784 */
[----:B----4-:R-:W-:Y:S01]  /*77f0*/  IMAD.IADD R11, R201, 0x1, R5 ;  /* 0x00000001c90b7824 */ /* 0x010fe200078e0205 */
[-C--:B------:R-:W-:Y:S03]  /*7800*/  LEA.HI.X.SX32 R17, R5, R251.reuse, 0x2, P0 ;  /* 0x000000fb05117211 */ /* 0x080fe600000f16ff */
[----:B------:R3:W-:Y:S01]  /*7810*/  RED.E.ADD.F32.FTZ.RN.STRONG.GPU [R12.64], R114 ;  /* 0x000000720c00798e */ /* 0x0007e2000c10e784 */
[-C--:B------:R-:W-:Y:S01]  /*7820*/  LEA R10, P2, R11, R250.reuse, 0x2 ;  /* 0x000000fa0b0a7211 */ /* 0x080fe200078410ff */
[----:B------:R-:W-:Y:S03]  /*7830*/  IMAD.IADD R5, R201, 0x1, R11 ;  /* 0x00000001c9057824 */ /* 0x000fe600078e020b */
[----:B------:R4:W-:Y:S01]  /*7840*/  RED.E.ADD.F32.FTZ.RN.STRONG.GPU [R16.64], R115 ;  /* 0x000000731000798e */ /* 0x0009e2000c10e784 */
[-C--:B------:R-:W-:Y:S01]  /*7850*/  LEA.HI.X.SX32 R11, R11, R251.reuse, 0x2, P2 ;  /* 0x000000fb0b0b7211 */ /* 0x080fe200010f16ff */
[----:B-1----:R-:W-:Y:S01]  /*7860*/  IMAD.IADD R7, R201, 0x1, R5 ;  /* 0x00000001c9077824 */ /* 0x002fe200078e0205 */
        /* <DEDUP_REMOVED lines=8> */
[CC--:B--2---:R-:W-:Y:S04]  /*78f0*/  LEA R14, P0, R5.reuse, R250.reuse, 0x2 ;  /* 0x000000fa050e7211 */ /* 0x0c4fe800078010ff */
[----:B------:R2:W-:Y:S01]  /*7900*/  RED.E.ADD.F32.FTZ.RN.STRONG.GPU [R6.64], R110 ;  /* 0x0000006e0600798e */ /* 0x0005e2000c10e784 */
[-C--:B------:R-:W-:Y:S02]  /*7910*/  LEA.HI.X.SX32 R15, R5, R251.reuse, 0x2, P0 ;  /* 0x000000fb050f7211 */ /* 0x080fe400000f16ff */
[C---:B---3--:R-:W-:Y:S02]  /*7920*/  IADD3 R13, R203.reuse, 0xc0, RZ ;  /* 0x000000c0cb0d7810 */ /* 0x048fe40007ffe0ff */
[----:B------:R-:W-:Y:S01]  /*7930*/  IADD3 R203, R203, 0xe0, RZ ;  /* 0x000000e0cbcb7810 */ /* 0x000fe20007ffe0ff */
[----:B------:R-:W-:Y:S01]  /*7940*/  RED.E.ADD.F32.FTZ.RN.STRONG.GPU [R14.64], R111 ;  /* 0x0000006f0e00798e */ /* 0x000fe2000c10e784 */
[-C--:B------:R-:W-:Y:S01]  /*7950*/  LEA R12, P0, R13, R250.reuse, 0x2 ;  /* 0x000000fa0d0c7211 */ /* 0x080fe200078010ff */
[----:B------:R-:W-:Y:S03]  /*7960*/  IMAD.IADD R5, R201, 0x1, R13 ;  /* 0x00000001c9057824 */ /* 0x000fe600078e020d */
[----:B------:R-:W-:Y:S01]  /*7970*/  RED.E.ADD.F32.FTZ.RN.STRONG.GPU [R250.64+0x300], R116 ;  /* 0x00030074fa00798e */ /* 0x000fe2000c10e784 */
[-C--:B------:R-:W-:Y:S02]  /*7980*/  LEA.HI.X.SX32 R13, R13, R251.reuse, 0x2, P0 ;  /* 0x000000fb0d0d7211 */ /* 0x080fe400000f16ff */
[-C--:B----4-:R-:W-:Y:S02]  /*7990*/  LEA R16, P0, R5, R250.reuse, 0x2 ;  /* 0x000000fa05107211 */ /* 0x090fe400078010ff */
[----:B------:R-:W-:Y:S01]  /*79a0*/  RED.E.ADD.F32.FTZ.RN.STRONG.GPU [R204.64+0x300], R117 ;  /* 0x00030075cc00798e */ /* 0x000fe2000c10e784 */
[----:B-1----:R-:W-:Y:S01]  /*79b0*/  IMAD.IADD R11, R201, 0x1, R5 ;  /* 0x00000001c90b7824 */ /* 0x002fe200078e0205 */
[-C--:B------:R-:W-:Y:S03]  /*79c0*/  LEA.HI.X.SX32 R17, R5, R251.reuse, 0x2, P0 ;  /* 0x000000fb05117211 */ /* 0x080fe600000f16ff */
[----:B------:R1:W-:Y:S01]  /*79d0*/  RED.E.ADD.F32.FTZ.RN.STRONG.GPU [R12.64], R118 ;  /* 0x000000760c00798e */ /* 0x0003e2000c10e784 */
[-C--:B------:R-:W-:Y:S01]  /*79e0*/  LEA R10, P2, R11, R250.reuse, 0x2 ;  /* 0x000000fa0b0a7211 */ /* 0x080fe200078410ff */
[----:B------:R-:W-:Y:S03]  /*79f0*/  IMAD.IADD R5, R201, 0x1, R11 ;  /* 0x00000001c9057824 */ /* 0x000fe600078e020b */
[----:B------:R3:W-:Y:S01]  /*7a00*/  RED.E.ADD.F32.FTZ.RN.STRONG.GPU [R16.64], R119 ;  /* 0x000000771000798e */ /* 0x0007e2000c10e784 */
[-C--:B------:R-:W-:Y:S01]  /*7a10*/  LEA.HI.X.SX32 R11, R11, R251.reuse, 0x2, P2 ;  /* 0x000000fb0b0b7211 */ /* 0x080fe200010f16ff */
[----:B--2---:R-:W-:Y:S01]  /*7a20*/  IMAD.IADD R7, R201, 0x1, R5 ;  /* 0x00000001c9077824 */ /* 0x004fe200078e0205 */
[CC--:B------:R-:W-:Y:S02]  /*7a30*/  LEA R8, P0, R5.reuse, R250.reuse, 0x2 ;  /* 0x000000fa05087211 */ /* 0x0c0fe400078010ff */
[----:B------:R-:W-:Y:S02]  /*7a40*/  LDSM.16.MT88.4 R108, [R217+0x6800] ;  /* 0x00680000d96c783b */ /* 0x000fe40000004200 */
[-C--:B------:R-:W-:Y:S01]  /*7a50*/  LEA.HI.X.SX32 R9, R5, R251.reuse, 0x2, P0 ;  /* 0x000000fb05097211 */ /* 0x080fe200000f16ff */
[----:B------:R-:W-:Y:S01]  /*7a60*/  IMAD.IADD R5, R201, 0x1, R7 ;  /* 0x00000001c9057824 */ /* 0x000fe200078e0207 */
[CC--:B------:R-:W-:Y:S01]  /*7a70*/  LEA R6, P0, R7.reuse, R250.reuse, 0x2 ;  /* 0x000000fa07067211 */ /* 0x0c0fe200078010ff */
[----:B------:R-:W-:Y:S03]  /*7a80*/  RED.E.ADD.F32.FTZ.RN.STRONG.GPU [R10.64], R120 ;  /* 0x000000780a00798e */ /* 0x000fe6000c10e784 */
[-C--:B------:R-:W-:Y:S02]  /*7a90*/  LEA.HI.X.SX32 R7, R7, R251.reuse, 0x2, P0 ;  /* 0x000000fb07077211 */ /* 0x080fe400000f16ff */
[----:B------:R2:W-:Y:S05]  /*7aa0*/  RED.E.ADD.F32.FTZ.RN.STRONG.GPU [R8.64], R121 ;  /* 0x000000790800798e */ /* 0x0005ea000c10e784 */
[----:B------:R-:W-:Y:S01]  /*7ab0*/  RED.E.ADD.F32.FTZ.RN.STRONG.GPU [R6.64], R122 ;  /* 0x0000007a0600798e */ /* 0x000fe2000c10e784 */
[CC--:B-1----:R-:W-:Y:S04]  /*7ac0*/  LEA R12, P0, R5.reuse, R250.reuse, 0x2 ;  /* 0x000000fa050c7211 */ /* 0x0c2fe800078010ff */
[-C--:B------:R-:W-:Y:S01]  /*7ad0*/  LEA.HI.X.SX32 R13, R5, R251.reuse, 0x2, P0 ;  /* 0x000000fb050d7211 */ /* 0x080fe200000f16ff */
[----:B------:R-:W-:Y:S01]  /*7ae0*/  IMAD.IADD R5, R201, 0x1, R203 ;  /* 0x00000001c9057824 */ /* 0x000fe200078e02cb */
[-C--:B---3--:R-:W-:Y:S03]  /*7af0*/  LEA R16, P0, R203, R250.reuse, 0x2 ;  /* 0x000000facb107211 */ /* 0x088fe600078010ff */
[----:B------:R-:W-:Y:S01]  /*7b00*/  IMAD.IADD R15, R201, 0x1, R5 ;  /* 0x00000001c90f7824 */ /* 0x000fe200078e0205 */
[-C--:B------:R-:W-:Y:S01]  /*7b10*/  LEA.HI.X.SX32 R17, R203, R251.reuse, 0x2, P0 ;  /* 0x000000fbcb117211 */ /* 0x080fe200000f16ff */
[----:B------:R-:W-:Y:S01]  /*7b20*/  RED.E.ADD.F32.FTZ.RN.STRONG.GPU [R12.64], R123 ;  /* 0x0000007b0c00798e */ /* 0x000fe2000c10e784 */
[CC--:B------:R-:W-:Y:S04]  /*7b30*/  LEA R18, P0, R5.reuse, R250.reuse, 0x2 ;  /* 0x000000fa05127211 */ /* 0x0c0fe800078010ff */
[-C--:B------:R-:W-:Y:S01]  /*7b40*/  LEA.HI.X.SX32 R19, R5, R251.reuse, 0x2, P0 ;  /* 0x000000fb05137211 */ /* 0x080fe200000f16ff */
[----:B------:R-:W-:Y:S01]  /*7b50*/  RED.E.ADD.F32.FTZ.RN.STRONG.GPU [R250.64+0x380], R128 ;  /* 0x00038080fa00798e */ /* 0x000fe2000c10e784 */
[-C--:B------:R-:W-:Y:S01]  /*7b60*/  LEA R92, P0, R15, R250.reuse, 0x2 ;  /* 0x000000fa0f5c7211 */ /* 0x080fe200078010ff */
[----:B--2---:R-:W-:Y:S03]  /*7b70*/  IMAD.IADD R9, R201, 0x1, R15 ;  /* 0x00000001c9097824 */ /* 0x004fe600078e020f */
[-C--:B------:R-:W-:Y:S01]  /*7b80*/  LEA.HI.X.SX32 R93, R15, R251.reuse, 0x2, P0 ;  /* 0x000000fb0f5d7211 */ /* 0x080fe200000f16ff */
[----:B------:R-:W-:Y:S01]  /*7b90*/  RED.E.ADD.F32.FTZ.RN.STRONG.GPU [R204.64+0x380], R129 ;  /* 0x00038081cc00798e */ /* 0x000fe2000c10e784 */
[----:B------:R-:W-:Y:S01]  /*7ba0*/  IMAD.IADD R5, R201, 0x1, R9 ;  /* 0x00000001c9057824 */ /* 0x000fe200078e0209 */
[-C--:B------:R-:W-:Y:S03]  /*7bb0*/  LEA R98, P3, R9, R250.reuse, 0x2 ;  /* 0x000000fa09627211 */ /* 0x080fe600078610ff */
[----:B------:R-:W-:Y:S01]  /*7bc0*/  IMAD.IADD R201, R201, 0x1, R5 ;  /* 0x00000001c9c97824 */ /* 0x000fe200078e0205 */
[-C--:B------:R-:W-:Y:S01]  /*7bd0*/  LEA R96, P2, R5, R250.reuse, 0x2 ;  /* 0x000000fa05607211 */ /* 0x080fe200078410ff */
[----:B------:R-:W-:Y:S01]  /*7be0*/  LDSM.16.MT88.4 R12, [R0+0x20000] ;  /* 0x02000000000c783b */ /* 0x000fe20000004200 */
[-C--:B------:R-:W-:Y:S02]  /*7bf0*/  LEA.HI.X.SX32 R99, R9, R251.reuse, 0x2, P3 ;  /* 0x000000fb09637211 */ /* 0x080fe400018f16ff */
[-C--:B------:R-:W-:Y:S02]  /*7c00*/  LEA.HI.X.SX32 R97, R5, R251.reuse, 0x2, P2 ;  /* 0x000000fb05617211 */ /* 0x080fe400010f16ff */
[----:B------:R-:W-:Y:S01]  /*7c10*/  LDSM.16.MT88.4 R4, [R218+0x20000] ;  /* 0x02000000da04783b */ /* 0x000fe20000004200 */
[C---:B------:R-:W-:Y:S04]  /*7c20*/  LEA R94, P0, R201.reuse, R250, 0x2 ;  /* 0x000000fac95e7211 */ /* 0x040fe800078010ff */
[----:B------:R-:W1:Y:S01]  /*7c30*/  LDSM.16.MT88.4 R8, [R217] ;  /* 0x00000000d908783b */ /* 0x000e620000004200 */
[----:B------:R-:W-:Y:S04]  /*7c40*/  LEA.HI.X.SX32 R95, R201, R251, 0x2, P0 ;  /* 0x000000fbc95f7211 */ /* 0x000fe800000f16ff */
[----:B------:R-:W-:Y:S05]  /*7c50*/  RED.E.ADD.F32.FTZ.RN.STRONG.GPU [R16.64], R130 ;  /* 0x000000821000798e */ /* 0x000fea000c10e784 */
[----:B------:R-:W-:Y:S05]  /*7c60*/  RED.E.ADD.F32.FTZ.RN.STRONG.GPU [R18.64], R131 ;  /* 0x000000831200798e */ /* 0x000fea000c10e784 */
[----:B------:R-:W2:Y:S05]  /*7c70*/  LDSM.16.MT88.4 R16, [R217+0x2000] ;  /* 0x00200000d910783b */ /* 0x000eaa0000004200 */
[----:B------:R-:W-:Y:S05]  /*7c80*/  RED.E.ADD.F32.FTZ.RN.STRONG.GPU [R92.64], R124 ;  /* 0x0000007c5c00798e */ /* 0x000fea000c10e784 */
[----:B------:R-:W-:Y:S05]  /*7c90*/  RED.E.ADD.F32.FTZ.RN.STRONG.GPU [R98.64], R125 ;  /* 0x0000007d6200798e */ /* 0x000fea000c10e784 */
[----:B------:R-:W-:Y:S05]  /*7ca0*/  RED.E.ADD.F32.FTZ.RN.STRONG.GPU [R96.64], R126 ;  /* 0x0000007e6000798e */ /* 0x000fea000c10e784 */
[----:B------:R-:W-:Y:S01]  /*7cb0*/  LDSM.16.MT88.4 R96, [R0+0x20800] ;  /* 0x020800000060783b */ /* 0x000fe20000004200 */
[-C--:B-1----:R-:W-:Y:S04]  /*7cc0*/  HMMA.16816.F32 R132, R4, R8.reuse, R132 ;  /* 0x000000080484723c */ /* 0x082fe80000001884 */
[----:B------:R-:W-:Y:S05]  /*7cd0*/  RED.E.ADD.F32.FTZ.RN.STRONG.GPU [R94.64], R127 ;  /* 0x0000007f5e00798e */ /* 0x000fea000c10e784 */
[----:B------:R-:W-:Y:S01]  /*7ce0*/  LDSM.16.MT88.4 R92, [R217+0x800] ;  /* 0x00080000d95c783b */ /* 0x000fe20000004200 */
        /* <DEDUP_REMOVED lines=47> */
[----:B------:R-:W2:Y:S07]  /*7fe0*/  LDSM.16.MT88.4 R12, [R217+0x7800] ;  /* 0x00780000d90c783b */ /* 0x000eae0000004200 */
        /* <DEDUP_REMOVED lines=29> */
[----:B------:R-:W-:Y:S01]  /*81c0*/  BAR.SYNC.DEFER_BLOCKING 0x0 ;  /* 0x0000000000007b1d */ /* 0x000fe20000010000 */
        /* <DEDUP_REMOVED lines=9> */
[-C--:B------:R-:W-:Y:S02]  /*8260*/  LEA.HI.X.SX32 R11, R7, R245.reuse, 0x1, P0 ;  /* 0x000000f5070b7211 */ /* 0x080fe400000f0eff */
[----:B------:R-:W-:Y:S02]  /*8270*/  SHF.R.S32.HI R8, RZ, 0x1f, R7 ;  /* 0x0000001fff087819 */ /* 0x000fe40000011407 */
[C---:B------:R-:W-:Y:S02]  /*8280*/  @!P4 LEA R14, P6, R6.reuse, R244, 0x1 ;  /* 0x000000f4060ec211 */ /* 0x040fe400078c08ff */
[C---:B------:R-:W-:Y:S02]  /*8290*/  LEA.HI.X R8, R5.reuse, R8, R4, 0x5, P1 ;  /* 0x0000000805087211 */ /* 0x040fe400008f2c04 */
[C---:B------:R-:W-:Y:S01]  /*82a0*/  @!P3 LEA R12, P1, R6.reuse, R244, 0x1 ;  /* 0x000000f4060cb211 */ /* 0x040fe200078208ff */
[----:B------:R1:W-:Y:S01]  /*82b0*/  @P5 STS.128 [R226], RZ ;  /* 0x000000ffe2005388 */ /* 0x0003e20000000c00 */
[CCC-:B------:R-:W-:Y:S02]  /*82c0*/  @!P4 LEA.HI.X R15, R6.reuse, R245.reuse, R8.reuse, 0x1, P6 ;  /* 0x000000f5060fc211 */ /* 0x1c0fe400030f0c08 */
[C---:B------:R-:W-:Y:S01]  /*82d0*/  @!P5 LEA R18, P6, R5.reuse, R10, 0x6 ;  /* 0x0000000a0512d211 */ /* 0x040fe200078c30ff */
[----:B------:R-:W-:Y:S01]  /*82e0*/  @!PT LDS RZ, [RZ] ;  /* 0x00000000fffff984 */ /* 0x000fe20000000800 */
[----:B------:R-:W-:Y:S01]  /*82f0*/  @!PT LDS RZ, [RZ] ;  /* 0x00000000fffff984 */ /* 0x000fe20000000800 */
[----:B------:R-:W-:Y:S01]  /*8300*/  @!PT LDS RZ, [RZ] ;  /* 0x00000000fffff984 */ /* 0x000fe20000000800 */
[----:B------:R1:W-:Y:S01]  /*8310*/  @!P5 LDGSTS.E.BYPASS.LTC128B.128 [R226], [R10.64] ;  /* 0x000000000ae2dfae */ /* 0x0003e2000b901d44 */
[C---:B------:R-:W-:Y:S02]  /*8320*/  @!P3 LEA.HI.X R13, R6.reuse, R245, R8, 0x1, P1 ;  /* 0x000000f5060db211 */ /* 0x040fe400008f0c08 */
[----:B------:R-:W-:Y:S01]  /*8330*/  @!P5 LEA.HI.X R19, R5, R11, R4, 0x6, P6 ;  /* 0x0000000b0513d211 */ /* 0x000fe200030f3404 */
[----:B------:R1:W-:Y:S01]  /*8340*/  @P4 STS.128 [R226+0x2000], RZ ;  /* 0x002000ffe2004388 */ /* 0x0003e20000000c00 */
[C---:B------:R-:W-:Y:S01]  /*8350*/  @!P2 LEA R16, P0, R6.reuse, R244, 0x1 ;  /* 0x000000f40610a211 */ /* 0x040fe200078008ff */
[----:B------:R-:W-:Y:S02]  /*8360*/  IMAD.MOV.U32 R244, RZ, RZ, R10 ;  /* 0x000000fffff47224 */ /* 0x000fe400078e000a */
        /* <DEDUP_REMOVED lines=37> */
.L_x_232:
[----:B------:R-:W-:Y:S02]  /*85c0*/  UISETP.GT.AND UP0, UPT, UR6, UR13, UPT ;  /* 0x0000000d0600728c */ /* 0x000fe4000bf04270 */
[----:B------:R-:W-:Y:S04]  /*85d0*/  UIADD3 UR6, UR6, -0x1, URZ ;  /* 0xffffffff06067890 */ /* 0x000fe8000fffe03f */
[----:B------:R-:W-:Y:S11]  /*85e0*/  PLOP3.LUT P0, PT, PT, PT, UP0, 0x80, 0x0 ;  /* 0x000000000000781c */ /* 0x000ff60003f0f008 */
[----:B------:R-:W-:Y:S02]  /*85f0*/  @!UPT UIADD3 URZ, URZ, URZ, URZ ;  /* 0x0000003f3f3ff290 */ /* 0x000fe4000fffe03f */
[----:B------:R-:W-:-:S05]  /*8600*/  @P0 BRA `(.L_x_233) ;  /* 0xffffc0e000000947 */ /* 0x000fca000383ffff */
[----:B------:R-:W-:Y:S01]  /*8610*/  BAR.SYNC.DEFER_BLOCKING 0x0 ;  /* 0x0000000000007b1d */ /* 0x000fe20000010000 */
        /* <DEDUP_REMOVED lines=25> */
[----:B------:R2:W-:Y:S01]  /*87b0*/  STS [R231], R132 ;  /* 0x00000084e7007388 */ /* 0x0005e20000000800 */
[----:B------:R-:W-:Y:S01]  /*87c0*/  FMUL.FTZ R141, R141, c[0x0][0x2e0] ;  /* 0x0000b8008d8d7a20 */ /* 0x000fe20000410000 */
[----:B------:R-:W-:Y:S01]  /*87d0*/  F2FP.PACK_AB R138, R139, R138 ;  /* 0x0000008a8b8a723e */ /* 0x000fe200000000ff */
[----:B------:R-:W-:Y:S01]  /*87e0*/  FMUL.FTZ R142, R142, c[0x0][0x2e0] ;  /* 0x0000b8008e8e7a20 */ /* 0x000fe20000410000 */
[----:B------:R2:W-:Y:S01]  /*87f0*/  STS [R231+0x400], R134 ;  /* 0x00040086e7007388 */ /* 0x0005e20000000800 */
        /* <DEDUP_REMOVED lines=98> */
[----:B------:R-:W-:Y:S01]  /*8e20*/  UISETP.NE.AND UP0, UPT, UR26, -0x1, UPT ;  /* 0xffffffff1a00788c */ /* 0x000fe2000bf05270 */
[----:B------:R2:W-:Y:S01]  /*8e30*/  STS [R235+0x6000], R192 ;  /* 0x006000c0eb007388 */ /* 0x0005e20000000800 */
[----:B------:R-:W-:Y:S01]  /*8e40*/  F2FP.PACK_AB R30, R31, R30 ;  /* 0x0000001e1f1e723e */ /* 0x000fe200000000ff */
[----:B------:R-:W-:Y:S01]  /*8e50*/  ULDC.64 UR10, c[0x0][0x3a0] ;  /* 0x0000e800000a7ab9 */ /* 0x000fe20000000a00 */
[----:B------:R-:W-:Y:S01]  /*8e60*/  F2FP.PACK_AB R190, R191, R190 ;  /* 0x000000bebfbe723e */ /* 0x000fe200000000ff */
[----:B------:R2:W-:Y:S01]  /*8e70*/  STS [R235+0x6400], R194 ;  /* 0x006400c2eb007388 */ /* 0x0005e20000000800 */
[----:B------:R-:W-:-:S02]  /*8e80*/  F2FP.PACK_AB R36, R37, R36 ;  /* 0x000000242524723e */ /* 0x000fc400000000ff */
[----:B------:R-:W-:Y:S01]  /*8e90*/  F2FP.PACK_AB R38, R39, R38 ;  /* 0x000000262726723e */ /* 0x000fe200000000ff */
[----:B------:R2:W-:Y:S01]  /*8ea0*/  STS [R231+0x7000], R184 ;  /* 0x007000b8e7007388 */ /* 0x0005e20000000800 */
[----:B------:R-:W-:Y:S01]  /*8eb0*/  F2FP.PACK_AB R48, R49, R48 ;  /* 0x000000303130723e */ /* 0x000fe200000000ff */
[----:B------:R-:W-:Y:S01]  /*8ec0*/  @UP0 UIADD3 UR8, UR19, UR26, URZ ;  /* 0x0000001a13080290 */ /* 0x000fe2000fffe03f */
[----:B------:R-:W-:Y:S01]  /*8ed0*/  F2FP.PACK_AB R50, R51, R50 ;  /* 0x000000323332723e */ /* 0x000fe200000000ff */
[----:B------:R2:W-:Y:S01]  /*8ee0*/  STS [R231+0x7400], R186 ;  /* 0x007400bae7007388 */ /* 0x0005e20000000800 */
[----:B------:R-:W-:Y:S01]  /*8ef0*/  F2FP.PACK_AB R40, R41, R40 ;  /* 0x000000282928723e */ /* 0x000fe200000000ff */
[----:B------:R-:W-:Y:S01]  /*8f00*/  @UP0 UIMAD.WIDE.U32 UR6, UR8, UR10, URZ ;  /* 0x0000000a080602a5 */ /* 0x000fe2000f8e003f */
[----:B------:R-:W-:Y:S01]  /*8f10*/  F2FP.PACK_AB R42, R43, R42 ;  /* 0x0000002a2b2a723e */ /* 0x000fe200000000ff */
[----:B------:R2:W-:Y:S01]  /*8f20*/  STS [R235+0x7000], R188 ;  /* 0x007000bceb007388 */ /* 0x0005e20000000800 */
[----:B------:R-:W-:Y:S01]  /*8f30*/  F2FP.PACK_AB R44, R45, R44 ;  /* 0x0000002c2d2c723e */ /* 0x000fe200000000ff */
[----:B------:R-:W-:Y:S01]  /*8f40*/  @UP0 UIMAD UR14, UR8, UR11, UR7 ;  /* 0x0000000b080e02a4 */ /* 0x000fe2000f8e0207 */
[----:B------:R-:W-:Y:S01]  /*8f50*/  F2FP.PACK_AB R46, R47, R46 ;  /* 0x0000002e2f2e723e */ /* 0x000fe200000000ff */
[----:B------:R2:W-:Y:S01]  /*8f60*/  STS [R235+0x7400], R190 ;  /* 0x007400beeb007388 */ /* 0x0005e20000000800 */
[----:B------:R-:W-:Y:S01]  /*8f70*/  F2FP.PACK_AB R52, R53, R52 ;  /* 0x000000343534723e */ /* 0x000fe200000000ff */
[----:B------:R-:W-:Y:S01]  /*8f80*/  @UP0 UMOV UR13, UR6 ;  /* 0x00000006000d0c82 */ /* 0x000fe20008000000 */
[----:B------:R-:W-:Y:S01]  /*8f90*/  F2FP.PACK_AB R54, R55, R54 ;  /* 0x000000363736723e */ /* 0x000fe200000000ff */
[----:B------:R2:W-:Y:S01]  /*8fa0*/  STS [R231+0x8000], R20 ;  /* 0x00800014e7007388 */ /* 0x0005e20000000800 */
[----:B------:R-:W-:-:S02]  /*8fb0*/  F2FP.PACK_AB R64, R65, R64 ;  /* 0x000000404140723e */ /* 0x000fc400000000ff */
[----:B------:R-:W-:Y:S01]  /*8fc0*/  F2FP.PACK_AB R66, R67, R66 ;  /* 0x000000424342723e */ /* 0x000fe200000000ff */
[----:B------:R2:W-:Y:S01]  /*8fd0*/  STS [R231+0x8400], R22 ;  /* 0x00840016e7007388 */ /* 0x0005e20000000800 */
[----:B------:R-:W-:Y:S02]  /*8fe0*/  F2FP.PACK_AB R56, R57, R56 ;  /* 0x000000383938723e */ /* 0x000fe400000000ff */
[----:B------:R-:W-:Y:S01]  /*8ff0*/  F2FP.PACK_AB R58, R59, R58 ;  /* 0x0000003a3b3a723e */ /* 0x000fe200000000ff */
[----:B------:R2:W-:Y:S01]  /*9000*/  STS [R235+0x8000], R32 ;  /* 0x00800020eb007388 */ /* 0x0005e20000000800 */
[----:B------:R-:W-:Y:S02]  /*9010*/  F2FP.PACK_AB R60, R61, R60 ;  /* 0x0000003c3d3c723e */ /* 0x000fe400000000ff */
        /* <DEDUP_REMOVED lines=14> */
[----:B------:R-:W-:-:S03]  /*9100*/  PLOP3.LUT P0, PT, PT, PT, UP0, 0x80, 0x0 ;  /* 0x000000000000781c */ /* 0x000fc60003f0f008 */
        /* <DEDUP_REMOVED lines=37> */
.L_x_234:
        /* <DEDUP_REMOVED lines=18> */
.L_x_235:
[----:B------:R-:W-:Y:S01]  /*9480*/  BAR.SYNC.DEFER_BLOCKING 0x0 ;  /* 0x0000000000007b1d */ /* 0x000fe20000010000 */
[----:B------:R-:W-:Y:S01]  /*9490*/  USHF.L.U32 UR6, UR18, 0x6, URZ ;  /* 0x0000000612067899 */ /* 0x000fe2000800063f */
[--C-:B------:R-:W-:Y:S01]  /*94a0*/  SHF.R.S32.HI R75, RZ, 0x1f, R232.reuse ;  /* 0x0000001fff4b7819 */ /* 0x100fe200000114e8 */
[----:B--2---:R-:W-:Y:S01]  /*94b0*/  IMAD.MOV.U32 R74, RZ, RZ, R232 ;  /* 0x000000ffff4a7224 */ /* 0x004fe200078e00e8 */
[----:B------:R-:W-:Y:S01]  /*94c0*/  SHF.R.S32.HI R69, RZ, 0x1f, R230 ;  /* 0x0000001fff457819 */ /* 0x000fe200000114e6 */
[----:B------:R-:W-:Y:S01]  /*94d0*/  USHF.R.S32.HI UR10, URZ, 0x1f, UR6 ;  /* 0x0000001f3f0a7899 */ /* 0x000fe20008011406 */
[----:B------:R-:W-:Y:S01]  /*94e0*/  BSSY B0, `(.L_x_236) ;  /* 0x0000031000007945 */ /* 0x000fe20003800000 */
[----:B------:R-:W-:Y:S01]  /*94f0*/  ULDC.64 UR8, c[0x0][0x3a0] ;  /* 0x0000e80000087ab9 */ /* 0x000fe20000000a00 */
[----:B------:R-:W-:Y:S01]  /*9500*/  IMAD.U32 R68, RZ, RZ, UR6 ;  /* 0x00000006ff447e24 */ /* 0x000fe2000f8e00ff */
[----:B------:R-:W-:-:S03]  /*9510*/  UIMAD UR7, UR10, UR8, URZ ;  /* 0x000000080a0772a4 */ /* 0x000fc6000f8e023f */
[----:B------:R-:W-:Y:S01]  /*9520*/  IMAD.WIDE.U32 R4, R68, c[0x0][0x3a0], R74 ;  /* 0x0000e80044047a25 */ /* 0x000fe200078e004a */
[----:B------:R-:W-:Y:S02]  /*9530*/  UIMAD UR8, UR6, UR9, UR7 ;  /* 0x00000009060872a4 */ /* 0x000fe4000f8e0207 */
[----:B------:R-:W-:Y:S02]  /*9540*/  UIMAD UR7, UR18, -0x40, UR15 ;  /* 0xffffffc0120778a4 */ /* 0x000fe4000f8e020f */
[----:B------:R-:W-:Y:S02]  /*9550*/  IADD3 R76, P0, R4, UR13, RZ ;  /* 0x0000000d044c7c10 */ /* 0x000fe4000ff1e0ff */
[----:B------:R-:W-:Y:S01]  /*9560*/  IMAD.U32 R4, RZ, RZ, UR8 ;  /* 0x00000008ff047e24 */ /* 0x000fe2000f8e00ff */
[----:B------:R-:W-:Y:S01]  /*9570*/  ULDC.64 UR8, c[0x0][0x3b8] ;  /* 0x0000ee0000087ab9 */ /* 0x000fe20000000a00 */
[----:B------:R-:W-:Y:S01]  /*9580*/  ISETP.GE.AND P5, PT, R230, UR7, PT ;  /* 0x00000007e6007c0c */ /* 0x000fe2000bfa6270 */
[----:B------:R-:W-:Y:S01]  /*9590*/  UIMAD UR8, UR57, UR8, URZ ;  /* 0x00000008390872a4 */ /* 0x000fe2000f8e023f */
[----:B------:R2:W3:Y:S01]  /*95a0*/  LDS.128 R64, [R226+0x11000] ;  /* 0x01100000e2407984 */ /* 0x0004e20000000c00 */
[----:B------:R-:W-:Y:S01]  /*95b0*/  IADD3.X R77, R5, UR14, R4, P0, !PT ;  /* 0x0000000e054d7c10 */ /* 0x000fe200087fe404 */
[----:B------:R-:W-:Y:S01]  /*95c0*/  IMAD.U32 R4, RZ, RZ, UR34 ;  /* 0x00000022ff047e24 */ /* 0x000fe2000f8e00ff */
[----:B------:R-:W-:Y:S01]  /*95d0*/  UIMAD UR8, UR34, UR9, UR8 ;  /* 0x00000009220872a4 */ /* 0x000fe2000f8e0208 */
[----:B------:R2:W4:Y:S02]  /*95e0*/  LDS.128 R60, [R226+0x13000] ;  /* 0x01300000e23c7984 */ /* 0x0005240000000c00 */
[----:B------:R-:W-:-:S02]  /*95f0*/  IMAD.WIDE.U32 R76, R4, c[0x0][0x3b8], R76 ;  /* 0x0000ee00044c7a25 */ /* 0x000fc400078e004c */
[----:B------:R2:W1:Y:S03]  /*9600*/  LDS.128 R56, [R226+0x15000] ;  /* 0x01500000e2387984 */ /* 0x0004660000000c00 */
[----:B------:R-:W-:Y:S01]  /*9610*/  IADD3 R71, R77, UR8, RZ ;  /* 0x000000084d477c10 */ /* 0x000fe2000fffe0ff */
[----:B------:R2:W1:Y:S04]  /*9620*/  LDS.128 R52, [R226+0x17000] ;  /* 0x01700000e2347984 */ /* 0x0004680000000c00 */
[----:B------:R2:W1:Y:S04]  /*9630*/  LDS.128 R48, [R226+0x18000] ;  /* 0x01800000e2307984 */ /* 0x0004680000000c00 */
[----:B------:R2:W1:Y:S04]  /*9640*/  LDS.128 R44, [R226+0x19000] ;  /* 0x01900000e22c7984 */ /* 0x0004680000000c00 */
[----:B------:R2:W1:Y:S04]  /*9650*/  LDS.128 R40, [R226+0x1a000] ;  /* 0x01a00000e2287984 */ /* 0x0004680000000c00 */
[----:B------:R2:W1:Y:S04]  /*9660*/  LDS.128 R36, [R226+0x1b000] ;  /* 0x01b00000e2247984 */ /* 0x0004680000000c00 */
[----:B------:R2:W1:Y:S04]  /*9670*/  LDS.128 R32, [R226+0x1c000] ;  /* 0x01c00000e2207984 */ /* 0x0004680000000c00 */
[----:B------:R2:W1:Y:S04]  /*9680*/  LDS.128 R28, [R226+0x1d000] ;  /* 0x01d00000e21c7984 */ /* 0x0004680000000c00 */
[----:B------:R2:W1:Y:S04]  /*9690*/  LDS.128 R24, [R226+0x1e000] ;  /* 0x01e00000e2187984 */ /* 0x0004680000000c00 */
[----:B------:R2:W1:Y:S01]  /*96a0*/  LDS.128 R20, [R226+0x1f000] ;  /* 0x01f00000e2147984 */ /* 0x0004620000000c00 */
[----:B------:R-:W-:Y:S05]  /*96b0*/  @P5 BRA `(.L_x_237) ;  /* 0x0000013000005947 */ /* 0x000fea0003800000 */
[----:B---34-:R-:W-:Y:S01]  /*96c0*/  ISETP.GE.AND P3, PT, R232, c[0x0][0x220], PT ;  /* 0x00008800e8007a0c */ /* 0x018fe20003f66270 */
[----:B-1----:R-:W1:Y:S01]  /*96d0*/  LDS.128 R16, [R226+0x12000] ;  /* 0x01200000e2107984 */ /* 0x002e620000000c00 */
[----:B------:R-:W-:Y:S01]  /*96e0*/  IMAD.MOV.U32 R70, RZ, RZ, R76 ;  /* 0x000000ffff467224 */ /* 0x000fe200078e004c */
[----:B------:R-:W-:Y:S01]  /*96f0*/  ISETP.GE.AND P2, PT, R229, c[0x0][0x220], PT ;  /* 0x00008800e5007a0c */ /* 0x000fe20003f46270 */
[----:B------:R-:W-:Y:S01]  /*9700*/  IMAD R73, R69, c[0x0][0x3a0], RZ ;  /* 0x0000e80045497a24 */ /* 0x000fe200078e02ff */
[----:B------:R-:W3:Y:S01]  /*9710*/  LDS.128 R12, [R226+0x14000] ;  /* 0x01400000e20c7984 */ /* 0x000ee20000000c00 */
[----:B------:R-:W-:Y:S01]  /*9720*/  IMAD.WIDE.U32 R78, R230, c[0x0][0x3a0], R70 ;  /* 0x0000e800e64e7a25 */ /* 0x000fe200078e0046 */
[----:B------:R-:W-:-:S02]  /*9730*/  ISETP.GE.AND P1, PT, R228, c[0x0][0x220], PT ;  /* 0x00008800e4007a0c */ /* 0x000fc40003f26270 */
[----:B------:R-:W4:Y:S01]  /*9740*/  LDS.128 R8, [R226+0x16000] ;  /* 0x01600000e2087984 */ /* 0x000f220000000c00 */
[----:B------:R-:W-:Y:S01]  /*9750*/  IMAD R70, R230, c[0x0][0x3a4], R73 ;  /* 0x0000e900e6467a24 */ /* 0x000fe200078e0249 */
[----:B------:R-:W-:Y:S02]  /*9760*/  ISETP.GE.AND P0, PT, R227, c[0x0][0x220], PT ;  /* 0x00008800e3007a0c */ /* 0x000fe40003f06270 */
[----:B------:R-:W2:Y:S01]  /*9770*/  @!P3 LDS.128 R4, [R226+0x10000] ;  /* 0x01000000e204b984 */ /* 0x000ea20000000c00 */
[----:B------:R-:W-:Y:S01]  /*9780*/  IMAD.IADD R70, R70, 0x1, R79 ;  /* 0x0000000146467824 */ /* 0x000fe200078e024f */
[----:B------:R-:W-:-:S04]  /*9790*/  LEA R72, P4, R78, c[0x0][0x340], 0x1 ;  /* 0x0000d0004e487a11 */ /* 0x000fc800078808ff */
[----:B------:R-:W-:-:S05]  /*97a0*/  LEA.HI.X R73, R78, c[0x0][0x344], R70, 0x1, P4 ;  /* 0x0000d1004e497a11 */ /* 0x000fca00020f0c46 */
[----:B-1----:R1:W-:Y:S04]  /*97b0*/  @!P2 STG.E.128 [R72.64+0x80], R16 ;  /* 0x000080104800a986 */ /* 0x0023e8000c101d04 */
[----:B---3--:R1:W-:Y:S04]  /*97c0*/  @!P1 STG.E.128 [R72.64+0x100], R12 ;  /* 0x0001000c48009986 */ /* 0x0083e8000c101d04 */
[----:B----4-:R1:W-:Y:S04]  /*97d0*/  @!P0 STG.E.128 [R72.64+0x180], R8 ;  /* 0x0001800848008986 */ /* 0x0103e8000c101d04 */
[----:B--2---:R1:W-:Y:S02]  /*97e0*/  @!P3 STG.E.128 [R72.64], R4 ;  /* 0x000000044800b986 */ /* 0x0043e4000c101d04 */
.L_x_237:
[----:B---34-:R-:W-:Y:S05]  /*97f0*/  BSYNC B0 ;  /* 0x0000000000007941 */ /* 0x018fea0003800000 */
.L_x_236:
[----:B-1----:R-:W-:Y:S01]  /*9800*/  IADD3 R4, R230, 0x20, RZ ;  /* 0x00000020e6047810 */ /* 0x002fe20007ffe0ff */
[----:B------:R-:W-:Y:S03]  /*9810*/  BSSY B0, `(.L_x_238) ;  /* 0x0000014000007945 */ /* 0x000fe60003800000 */
[----:B------:R-:W-:-:S13]  /*9820*/  ISETP.GE.AND P4, PT, R4, UR7, PT ;  /* 0x0000000704007c0c */ /* 0x000fda000bf86270 */
[----:B------:R-:W-:Y:S05]  /*9830*/  @P4 BRA `(.L_x_239) ;  /* 0x0000011000004947 */ /* 0x000fea0003800000 */
[----:B------:R-:W-:Y:S01]  /*9840*/  IADD3 R5, P0, R230, 0x20, RZ ;  /* 0x00000020e6057810 */ /* 0x000fe20007f1e0ff */
        /* <DEDUP_REMOVED lines=12> */
[----:B------:R1:W-:Y:S04]  /*9910*/  @!P3 STG.E.128 [R8.64], R64 ;  /* 0x000000400800b986 */ /* 0x0003e8000c101d04 */
[----:B------:R1:W-:Y:S04]  /*9920*/  @!P2 STG.E.128 [R8.64+0x80], R60 ;  /* 0x0000803c0800a986 */ /* 0x0003e8000c101d04 */
[----:B------:R1:W-:Y:S04]  /*9930*/  @!P1 STG.E.128 [R8.64+0x100], R56 ;  /* 0x0001003808009986 */ /* 0x0003e8000c101d04 */
[----:B------:R1:W-:Y:S02]  /*9940*/  @!P0 STG.E.128 [R8.64+0x180], R52 ;  /* 0x0001803408008986 */ /* 0x0003e4000c101d04 */
.L_x_239:
[----:B------:R-:W-:Y:S05]  /*9950*/  BSYNC B0 ;  /* 0x0000000000007941 */ /* 0x000fea0003800000 */
.L_x_238:
[----:B------:R-:W-:Y:S01]  /*9960*/  ULDC.64 UR8, c[0x0][0x3a8] ;  /* 0x0000ea0000087ab9 */ /* 0x000fe20000000a00 */
[----:B------:R-:W-:Y:S01]  /*9970*/  IMAD.WIDE.U32 R4, R68, c[0x0][0x3a8], R74 ;  /* 0x0000ea0044047a25 */ /* 0x000fe200078e004a */
[----:B------:R-:W-:Y:S01]  /*9980*/  UIMAD UR7, UR10, UR8, URZ ;  /* 0x000000080a0772a4 */ /* 0x000fe2000f8e023f */
[----:B------:R-:W-:Y:S03]  /*9990*/  BSSY B0, `(.L_x_240) ;  /* 0x000001b000007945 */ /* 0x000fe60003800000 */
[----:B------:R-:W-:Y:S01]  /*99a0*/  UIMAD UR6, UR6, UR9, UR7 ;  /* 0x00000009060672a4 */ /* 0x000fe2000f8e0207 */
[----:B-1----:R-:W-:-:S05]  /*99b0*/  IADD3 R8, P0, R4, UR11, RZ ;  /* 0x0000000b04087c10 */ /* 0x002fca000ff1e0ff */
[----:B------:R-:W-:Y:S01]  /*99c0*/  IMAD.U32 R4, RZ, RZ, UR6 ;  /* 0x00000006ff047e24 */ /* 0x000fe2000f8e00ff */
[----:B------:R-:W-:Y:S02]  /*99d0*/  ULDC.64 UR6, c[0x0][0x3c0] ;  /* 0x0000f00000067ab9 */ /* 0x000fe40000000a00 */
[----:B------:R-:W-:Y:S02]  /*99e0*/  UIMAD UR6, UR57, UR6, URZ ;  /* 0x00000006390672a4 */ /* 0x000fe4000f8e023f */
[----:B------:R-:W-:Y:S02]  /*99f0*/  IADD3.X R9, R5, UR12, R4, P0, !PT ;  /* 0x0000000c05097c10 */ /* 0x000fe400087fe404 */
[----:B------:R-:W-:Y:S01]  /*9a00*/  MOV R4, UR34 ;  /* 0x0000002200047c02 */ /* 0x000fe20008000f00 */
        /* <DEDUP_REMOVED lines=15> */
[----:B------:R1:W-:Y:S04]  /*9b00*/  @!P3 STG.E.128 [R6.64], R48 ;  /* 0x000000300600b986 */ /* 0x0003e8000c101d04 */
[----:B------:R1:W-:Y:S04]  /*9b10*/  @!P2 STG.E.128 [R6.64+0x80], R40 ;  /* 0x000080280600a986 */ /* 0x0003e8000c101d04 */
[----:B------:R1:W-:Y:S04]  /*9b20*/  @!P1 STG.E.128 [R6.64+0x100], R32 ;  /* 0x0001002006009986 */ /* 0x0003e8000c101d04 */
[----:B------:R1:W-:Y:S02]  /*9b30*/  @!P0 STG.E.128 [R6.64+0x180], R24 ;  /* 0x0001801806008986 */ /* 0x0003e4000c101d04 */
.L_x_241:
[----:B------:R-:W-:Y:S05]  /*9b40*/  BSYNC B0 ;  /* 0x0000000000007941 */ /* 0x000fea0003800000 */
.L_x_240:
[----:B------:R-:W-:Y:S05]  /*9b50*/  @P4 BRA `(.L_x_214) ;  /* 0x0000011000004947 */ /* 0x000fea0003800000 */
[----:B------:R-:W-:Y:S01]  /*9b60*/  IADD3 R4, P0, R230, 0x20, RZ ;  /* 0x00000020e6047810 */ /* 0x000fe20007f1e0ff */
[----:B------:R-:W-:Y:S01]  /*9b70*/  IMAD.MOV.U32 R9, RZ, RZ, R5 ;  /* 0x000000ffff097224 */ /* 0x000fe200078e0005 */
[----:B------:R-:W-:-:S02]  /*9b80*/  ISETP.GE.AND P3, PT, R232, c[0x0][0x220], PT ;  /* 0x00008800e8007a0c */ /* 0x000fc40003f66270 */
[----:B------:R-:W-:Y:S01]  /*9b90*/  ISETP.GE.AND P2, PT, R229, c[0x0][0x220], PT ;  /* 0x00008800e5007a0c */ /* 0x000fe20003f46270 */
[----:B-1----:R-:W-:Y:S01]  /*9ba0*/  IMAD.X R7, RZ, RZ, R69, P0 ;  /* 0x000000ffff077224 */ /* 0x002fe200000e0645 */
[----:B------:R-:W-:Y:S01]  /*9bb0*/  ISETP.GE.AND P1, PT, R228, c[0x0][0x220], PT ;  /* 0x00008800e4007a0c */ /* 0x000fe20003f26270 */
[----:B------:R-:W-:Y:S01]  /*9bc0*/  IMAD.WIDE.U32 R8, R4, c[0x0][0x3a8], R8 ;  /* 0x0000ea0004087a25 */ /* 0x000fe200078e0008 */
[----:B------:R-:W-:-:S03]  /*9bd0*/  ISETP.GE.AND P0, PT, R227, c[0x0][0x220], PT ;  /* 0x00008800e3007a0c */ /* 0x000fc60003f06270 */
[----:B------:R-:W-:-:S04]  /*9be0*/  IMAD R7, R7, c[0x0][0x3a8], RZ ;  /* 0x0000ea0007077a24 */ /* 0x000fc800078e02ff */
        /* <DEDUP_REMOVED lines=8> */
.L_x_214:
[----:B------:R-:W-:Y:S05]  /*9c70*/  BSYNC B1 ;  /* 0x0000000000017941 */ /* 0x000fea0003800000 */
.L_x_200:
[----:B------:R-:W-:Y:S02]  /*9c80*/  ULDC UR5, c[0x0][0x218] ;  /* 0x0000860000057ab9 */ /* 0x000fe40000000800 */
[----:B------:R-:W-:-:S02]  /*9c90*/  UIADD3 UR5, UR5, 0x3f, URZ ;  /* 0x0000003f05057890 */ /* 0x000fc4000fffe03f */
[----:B------:R-:W-:Y:S02]  /*9ca0*/  UIADD3 UR39, UR39, 0x1, URZ ;  /* 0x0000000127277890 */ /* 0x000fe4000fffe03f */
        /* <DEDUP_REMOVED lines=9> */
.L_x_242:
[----:B------:R-:W-:Y:S05]  /*9d40*/  EXIT ;  /* 0x000000000000794d */ /* 0x000fea0003800000 */
.L_x_244:
        /* <DEDUP_REMOVED lines=11> */
.L_x_1024:


//--------------------- .text._ZN5flash44flash_bwd_dq_dk_dv_loop_seqk_parallel_kernelI23Flash_bwd_kernel_traitsILi256ELi64ELi64ELi8ELi4ELi2ELi2ELb0ELb1EN7cutlass6half_tE19Flash_kernel_traitsILi256ELi64ELi64ELi8ES3_EELb0ELb1ELb0ELb0ELb0ELb1ELb0EEEvNS_16Flash_bwd_paramsE --------------------------
	.section	.text._ZN5flash44flash_bwd_dq_dk_dv_loop_seqk_parallel_kernelI23Flash_bwd_kernel_traitsILi256ELi64ELi64ELi8ELi4ELi2ELi2ELb0ELb1EN7cutlass6half_tE19Flash_kernel_traitsILi256ELi64ELi64ELi8ES3_EELb0ELb1ELb0ELb0ELb0ELb1ELb0EEEvNS_16Flash_bwd_paramsE,"ax",@progbits
	.sectioninfo	@"SHI_REGISTERS=255"
	.align	128
        .global         _ZN5flash44flash_bwd_dq_dk_dv_loop_seqk_parallel_kernelI23Flash_bwd_kernel_traitsILi256ELi64ELi64ELi8ELi4ELi2ELi2ELb0ELb1EN7cutlass6half_tE19Flash_kernel_traitsILi256ELi64ELi64ELi8ES3_EELb0ELb1ELb0ELb0ELb0ELb1ELb0EEEvNS_16Flash_bwd_paramsE
        .type           _ZN5flash44flash_bwd_dq_dk_dv_loop_seqk_parallel_kernelI23Flash_bwd_kernel_traitsILi256ELi64ELi64ELi8ELi4ELi2ELi2ELb0ELb1EN7cutlass6half_tE19Flash_kernel_traitsILi256ELi64ELi64ELi8ES3_EELb0ELb1ELb0ELb0ELb0ELb1ELb0EEEvNS_16Flash_bwd_paramsE,@function
        .size           _ZN5flash44flash_bwd_dq_dk_dv_loop_seqk_parallel_kernelI23Flash_bwd_kernel_traitsILi256ELi64ELi64ELi8ELi4ELi2ELi2ELb0ELb1EN7cutlass6half_tE19Flash_kernel_traitsILi256ELi64ELi64ELi8ES3_EELb0ELb1ELb0ELb0ELb0ELb1ELb0EEEvNS_16Flash_bwd_paramsE,(.L_x_1025 - _ZN5flash44flash_bwd_dq_dk_dv_loop_seqk_parallel_kernelI23Flash_bwd_kernel_traitsILi256ELi64ELi64ELi8ELi4ELi2ELi2ELb0ELb1EN7cutlass6half_tE19Flash_kernel_traitsILi256ELi64ELi64ELi8ES3_EELb0ELb1ELb0ELb0ELb0ELb1ELb0EEEvNS_16Flash_bwd_paramsE)
        .other          _ZN5flash44flash_bwd_dq_dk_dv_loop_seqk_parallel_kernelI23Flash_bwd_kernel_traitsILi256ELi64ELi64ELi8ELi4ELi2ELi2ELb0ELb1EN7cutlass6half_tE19Flash_kernel_traitsILi256ELi64ELi64ELi8ES3_EELb0ELb1ELb0ELb0ELb0ELb1ELb0EEEvNS_16Flash_bwd_paramsE,@"STO_CUDA_ENTRY STV_DEFAULT"
_ZN5flash44flash_bwd_dq_dk_dv_loop_seqk_parallel_kernelI23Flash_bwd_kernel_traitsILi256ELi64ELi64ELi8ELi4ELi2ELi2ELb0ELb1EN7cutlass6half_tE19Flash_kernel_traitsILi256ELi64ELi64ELi8ES3_EELb0ELb1ELb0ELb0ELb0ELb1ELb0EEEvNS_16Flash_bwd_paramsE:
.text._ZN5flash44flash_bwd_dq_dk_dv_loop_seqk_parallel_kernelI23Flash_bwd_kernel_traitsILi256ELi64ELi64ELi8ELi4ELi2ELi2ELb0ELb1EN7cutlass6half_tE19Flash_kernel_traitsILi256ELi64ELi64ELi8ES3_EELb0ELb1ELb0ELb0ELb0ELb1ELb0EEEvNS_16Flash_bwd_paramsE:
        /* <DEDUP_REMOVED lines=15> */
[----:B------:R-:W-:Y:S01]  /*00f0*/  UISETP.NE.AND UP5, UPT, UR9, URZ, UPT ;  /* 0x0000003f0900728c */ /* 0x000fe2000bfa5270 */
[----:B------:R-:W-:Y:S01]  /*0100*/  IMAD.MOV.U32 R237, RZ, RZ, -0x10 ;  /* 0xfffffff0ffed7424 */ /* 0x000fe200078e00ff */
        /* <DEDUP_REMOVED lines=11> */
[----:B------:R-:W-:Y:S01]  /*01c0*/  IMAD.SHL.U32 R247, R14, 0x2, RZ ;  /* 0x000000020ef77824 */ /* 0x000fe200078e00ff */
[----:B--2---:R-:W-:-:S02]  /*01d0*/  UIMAD UR45, UR36, UR44, URZ ;  /* 0x0000002c242d72a4 */ /* 0x004fc4000f8e023f */
[CC--:B------:R-:W-:Y:S01]  /*01e0*/  LEA.HI R4, R13.reuse, R14.reuse, RZ, 0x5 ;  /* 0x0000000e0d047211 */ /* 0x0c0fe200078f28ff */
[----:B------:R-:W-:Y:S01]  /*01f0*/  UIMAD UR44, UR44, UR12, URZ ;  /* 0x0000000c2c2c72a4 */ /* 0x000fe2000f8e023f */
[----:B------:R-:W-:Y:S01]  /*0200*/  LEA.HI R8, R13, R14, RZ, 0x4 ;  /* 0x0000000e0d087211 */ /* 0x000fe200078f20ff */
[----:B------:R-:W-:Y:S01]  /*0210*/  ULDC UR53, c[0x0][0x234] ;  /* 0x00008d0000357ab9 */ /* 0x000fe20000000800 */
[--C-:B------:R-:W-:Y:S01]  /*0220*/  SHF.R.S32.HI R5, RZ, 0x5, R4.reuse ;  /* 0x00000005ff057819 */ /* 0x100fe20000011404 */
[----:B------:R-:W-:Y:S01]  /*0230*/  ULDC UR13, c[0x0][0x1c0] ;  /* 0x00007000000d7ab9 */ /* 0x000fe20000000800 */
[----:B------:R-:W-:Y:S01]  /*0240*/  SHF.R.S32.HI R0, RZ, 0x1f, R4 ;  /* 0x0000001fff007819 */ /* 0x000fe20000011404 */
[----:B------:R-:W-:Y:S01]  /*0250*/  ULDC UR11, c[0x0][0x1c0] ;  /* 0x00007000000b7ab9 */ /* 0x000fe20000000800 */
[-C--:B------:R-:W-:Y:S01]  /*0260*/  LEA.HI R3, R4, R5.reuse, RZ, 0x1 ;  /* 0x0000000504037211 */ /* 0x080fe200078f08ff */
[----:B------:R-:W-:Y:S01]  /*0270*/  UIMAD UR53, UR8, UR6, UR53 ;  /* 0x00000006083572a4 */ /* 0x000fe2000f8e0235 */
[----:B------:R-:W-:Y:S01]  /*0280*/  LEA.HI R0, R0, R5, RZ, 0x2 ;  /* 0x0000000500007211 */ /* 0x000fe200078f10ff */
[----:B---3--:R-:W-:Y:S01]  /*0290*/  UIMAD UR50, UR7, UR29, URZ ;  /* 0x0000001d073272a4 */ /* 0x008fe2000f8e023f */
[----:B------:R-:W-:Y:S01]  /*02a0*/  SHF.R.S32.HI R6, RZ, 0x4, R8 ;  /* 0x00000004ff067819 */ /* 0x000fe20000011408 */
[----:B------:R-:W-:Y:S01]  /*02b0*/  UIMAD.WIDE.U32 UR42, UR29, UR61, URZ ;  /* 0x0000003d1d2a72a5 */ /* 0x000fe2000f8e003f */
[----:B------:R-:W-:Y:S01]  /*02c0*/  LOP3.LUT R2, R0, 0xfffffffc, RZ, 0xc0, !PT ;  /* 0xfffffffc00027812 */ /* 0x000fe200078ec0ff */
[----:B------:R-:W-:Y:S01]  /*02d0*/  UIMAD UR6, UR29, UR11, UR36 ;  /* 0x0000000b1d0672a4 */ /* 0x000fe2000f8e0224 */
[----:B------:R-:W-:Y:S01]  /*02e0*/  LOP3.LUT R0, R3, 0xfffffffe, RZ, 0xc0, !PT ;  /* 0xfffffffe03007812 */ /* 0x000fe200078ec0ff */
[----:B------:R-:W-:Y:S01]  /*02f0*/  @!UP5 UIMAD UR7, UR29, UR13, UR36 ;  /* 0x0000000d1d07d2a4 */ /* 0x000fe2000f8e0224 */
[----:B------:R-:W-:Y:S01]  /*0300*/  LEA.HI R3, R8, R6, RZ, 0x1 ;  /* 0x0000000608037211 */ /* 0x000fe200078f08ff */
[----:B------:R-:W-:Y:S01]  /*0310*/  IMAD.IADD R218, R5, 0x1, -R2 ;  /* 0x0000000105da7824 */ /* 0x000fe200078e0a02 */
[-C--:B------:R-:W-:Y:S01]  /*0320*/  LEA.HI R15, R13, R14.reuse, RZ, 0x2 ;  /* 0x0000000e0d0f7211 */ /* 0x080fe200078f10ff */
[----:B------:R-:W-:Y:S01]  /*0330*/  IMAD.IADD R224, R5, 0x1, -R0 ;  /* 0x0000000105e07824 */ /* 0x000fe200078e0a00 */
[----:B------:R-:W-:Y:S01]  /*0340*/  LOP3.LUT R0, R3, 0xfffffffe, RZ, 0xc0, !PT ;  /* 0xfffffffe03007812 */ /* 0x000fe200078ec0ff */
[----:B------:R-:W-:Y:S01]  /*0350*/  USHF.L.U32 UR39, UR44, 0x6, URZ ;  /* 0x000000062c277899 */ /* 0x000fe2000800063f */
[--C-:B------:R-:W-:Y:S01]  /*0360*/  SHF.R.S32.HI R5, RZ, 0x2, R15.reuse ;  /* 0x00000002ff057819 */ /* 0x100fe2000001140f */
[----:B------:R-:W-:Y:S01]  /*0370*/  ULDC UR47, c[0x0][0x214] ;  /* 0x00008500002f7ab9 */ /* 0x000fe20000000800 */
[----:B------:R-:W-:Y:S01]  /*0380*/  SHF.R.S32.HI R2, RZ, 0x1f, R15 ;  /* 0x0000001fff027819 */ /* 0x000fe2000001140f */
[----:B------:R-:W-:Y:S01]  /*0390*/  IMAD.IADD R11, R6, 0x1, -R0 ;  /* 0x00000001060b7824 */ /* 0x000fe200078e0a00 */
[----:B------:R-:W-:Y:S01]  /*03a0*/  LOP3.LUT R0, R4, 0xffffffe0, RZ, 0xc0, !PT ;  /* 0xffffffe004007812 */ /* 0x000fe200078ec0ff */
[----:B------:R-:W-:Y:S01]  /*03b0*/  ULDC UR54, c[0x0][0x1c8] ;  /* 0x0000720000367ab9 */ /* 0x000fe20000000800 */
[----:B------:R-:W-:Y:S01]  /*03c0*/  LEA.HI R2, R2, R5, RZ, 0x3 ;  /* 0x0000000502027211 */ /* 0x000fe200078f18ff */
[----:B------:R-:W-:Y:S01]  /*03d0*/  ULDC.U8 UR10, c[0x0][0x3d0] ;  /* 0x0000f400000a7ab9 */ /* 0x000fe20000000000 */
[----:B------:R-:W-:Y:S01]  /*03e0*/  LEA.HI R10, R13, R14, RZ, 0x3 ;  /* 0x0000000e0d0a7211 */ /* 0x000fe200078f18ff */
[----:B------:R-:W-:Y:S01]  /*03f0*/  IMAD.IADD R0, R14, 0x1, -R0 ;  /* 0x000000010e007824 */ /* 0x000fe200078e0a00 */
[----:B------:R-:W-:Y:S01]  /*0400*/  LOP3.LUT R2, R2, 0xfffffff8, RZ, 0xc0, !PT ;  /* 0xfffffff802027812 */ /* 0x000fe200078ec0ff */
[----:B------:R-:W-:Y:S01]  /*0410*/  ULDC UR48, c[0x0][0x224] ;  /* 0x0000890000307ab9 */ /* 0x000fe20000000800 */
[----:B------:R-:W-:Y:S01]  /*0420*/  SHF.R.S32.HI R243, RZ, 0x3, R10 ;  /* 0x00000003fff37819 */ /* 0x000fe2000001140a */
[----:B------:R-:W-:Y:S01]  /*0430*/  @UP5 UIMAD UR52, UR29, UR47, URZ ;  /* 0x0000002f1d3452a4 */ /* 0x000fe2000f8e023f */
[----:B------:R-:W-:Y:S01]  /*0440*/  SHF.R.S32.HI R3, RZ, 0x1f, R0 ;  /* 0x0000001fff037819 */ /* 0x000fe20000011400 */
[----:B------:R-:W-:Y:S01]  /*0450*/  IMAD.IADD R7, R5, 0x1, -R2 ;  /* 0x0000000105077824 */ /* 0x000fe200078e0a02 */
[----:B------:R-:W-:Y:S01]  /*0460*/  LOP3.LUT R2, R8, 0xfffffff0, RZ, 0xc0, !PT ;  /* 0xfffffff008027812 */ /* 0x000fe200078ec0ff */
[----:B------:R-:W-:Y:S01]  /*0470*/  ULDC.64 UR4, c[0x0][0x118] ;  /* 0x0000460000047ab9 */ /* 0x000fe20000000a00 */
[----:B------:R-:W-:Y:S01]  /*0480*/  LEA.HI R16, R3, R0, RZ, 0x2 ;  /* 0x0000000003107211 */ /* 0x000fe200078f10ff */
[----:B------:R-:W-:Y:S01]  /*0490*/  IMAD.SHL.U32 R3, R243, 0x40, RZ ;  /* 0x00000040f3037824 */ /* 0x000fe200078e00ff */
[----:B------:R-:W-:Y:S01]  /*04a0*/  LOP3.LUT R0, R10, 0xfffffff8, RZ, 0xc0, !PT ;  /* 0xfffffff80a007812 */ /* 0x000fe200078ec0ff */
[C---:B------:R-:W-:Y:S01]  /*04b0*/  IMAD.IADD R2, R14.reuse, 0x1, -R2 ;  /* 0x000000010e027824 */ /* 0x040fe200078e0a02 */
[----:B------:R-:W-:Y:S01]  /*04c0*/  LEA.HI R6, R13, R14, RZ, 0x7 ;  /* 0x0000000e0d067211 */ /* 0x000fe200078f38ff */
[----:B------:R-:W-:Y:S01]  /*04d0*/  UMOV UR59, 0x4 ;  /* 0x00000004003b7882 */ /* 0x000fe20000000000 */
[----:B------:R-:W-:Y:S01]  /*04e0*/  LOP3.LUT R3, R3, 0x1c0, RZ, 0xc0, !PT ;  /* 0x000001c003037812 */ /* 0x000fe200078ec0ff */
[----:B------:R-:W-:Y:S01]  /*04f0*/  IMAD.IADD R0, R14, 0x1, -R0 ;  /* 0x000000010e007824 */ /* 0x000fe200078e0a00 */
[----:B------:R-:W-:Y:S01]  /*0500*/  SHF.R.S32.HI R4, RZ, 0x1f, R2 ;  /* 0x0000001fff047819 */ /* 0x000fe20000011402 */
[----:B------:R-:W-:Y:S01]  /*0510*/  ULOP3.LUT UR54, UR36, UR54, URZ, 0x3c, !UPT ;  /* 0x0000003624367292 */ /* 0x000fe2000f8e3c3f */
[----:B------:R-:W-:Y:S01]  /*0520*/  SHF.R.U32.HI R5, RZ, 0x3, R3 ;  /* 0x00000003ff057819 */ /* 0x000fe20000011603 */
[----:B------:R-:W-:Y:S01]  /*0530*/  IMAD.SHL.U32 R248, R0, 0x8, RZ ;  /* 0x0000000800f87824 */ /* 0x000fe200078e00ff */
[----:B------:R-:W-:Y:S01]  /*0540*/  LEA.HI R12, R4, R2, RZ, 0x3 ;  /* 0x00000002040c7211 */ /* 0x000fe200078f18ff */
[----:B------:R-:W-:Y:S01]  /*0550*/  USHF.R.S32.HI UR55, URZ, 0x1f, UR36 ;  /* 0x0000001f3f377899 */ /* 0x000fe20008011424 */
[----:B------:R-:W-:Y:S01]  /*0560*/  LOP3.LUT P4, RZ, R0, 0x2, RZ, 0xc0, !PT ;  /* 0x0000000200ff7812 */ /* 0x000fe2000788c0ff */
[----:B------:R-:W-:Y:S01]  /*0570*/  USHF.L.U32 UR60, UR29, 0x7, URZ ;  /* 0x000000071d3c7899 */ /* 0x000fe2000800063f */
[----:B------:R-:W-:Y:S01]  /*0580*/  LOP3.LUT R4, R3, 0x38, R248, 0xf8, !PT ;  /* 0x0000003803047812 */ /* 0x000fe200078ef8f8 */
[----:B------:R-:W-:Y:S01]  /*0590*/  UISETP.NE.AND UP6, UPT, UR10, URZ, UPT ;  /* 0x0000003f0a00728c */ /* 0x000fe2000bfc5270 */
[----:B------:R-:W-:Y:S01]  /*05a0*/  LOP3.LUT R3, R12, 0xfffffff8, RZ, 0xc0, !PT ;  /* 0xfffffff80c037812 */ /* 0x000fe200078ec0ff */
[----:B------:R-:W-:Y:S01]  /*05b0*/  USHF.R.S32.HI UR57, URZ, 0x1f, UR29 ;  /* 0x0000001f3f397899 */ /* 0x000fe2000801141d */
[C---:B------:R-:W-:Y:S01]  /*05c0*/  LOP3.LUT P3, RZ, R0.reuse, 0x4, RZ, 0xc0, !PT ;  /* 0x0000000400ff7812 */ /* 0x040fe2000786c0ff */
[----:B------:R-:W-:Y:S01]  /*05d0*/  IMAD.SHL.U32 R0, R0, 0x40, RZ ;  /* 0x0000004000007824 */ /* 0x000fe200078e00ff */
[----:B------:R-:W-:Y:S01]  /*05e0*/  LOP3.LUT R8, R4, R5, RZ, 0x3c, !PT ;  /* 0x0000000504087212 */ /* 0x000fe200078e3cff */
[----:B------:R-:W-:Y:S01]  /*05f0*/  IMAD.IADD R9, R2, 0x1, -R3 ;  /* 0x0000000102097824 */ /* 0x000fe200078e0a03 */
[----:B------:R-:W-:Y:S01]  /*0600*/  LOP3.LUT R3, R7, 0x1, RZ, 0xc0, !PT ;  /* 0x0000000107037812 */ /* 0x000fe200078ec0ff */
[----:B------:R-:W-:Y:S01]  /*0610*/  IMAD.SHL.U32 R2, R224, 0x10, RZ ;  /* 0x00000010e0027824 */ /* 0x000fe200078e00ff */
[----:B------:R-:W-:Y:S01]  /*0620*/  LOP3.LUT R0, R0, 0x1c0, RZ, 0xc0, !PT ;  /* 0x000001c000007812 */ /* 0x000fe200078ec0ff */
[----:B------:R-:W-:Y:S01]  /*0630*/  IMAD.SHL.U32 R4, R11, 0x200, RZ ;  /* 0x000002000b047824 */ /* 0x000fe200078e00ff */
[----:B------:R-:W-:Y:S01]  /*0640*/  ISETP.NE.U32.AND P0, PT, R3, 0x1, PT ;  /* 0x000000010300780c */ /* 0x000fe20003f05070 */
[----:B------:R-:W-:Y:S01]  /*0650*/  USHF.R.S32.HI UR56, URZ, 0x1f, UR36 ;  /* 0x0000001f3f387899 */ /* 0x000fe20008011424 */
[C---:B------:R-:W-:Y:S01]  /*0660*/  LOP3.LUT R2, R0.reuse, 0x10, R2, 0xf8, !PT ;  /* 0x0000001000027812 */ /* 0x040fe200078ef802 */
[----:B------:R-:W-:Y:S01]  /*0670*/  UIMAD.WIDE.U32 UR40, UR34, UR42, URZ ;  /* 0x0000002a222872a5 */ /* 0x000fe2000f8e003f */
[----:B------:R-:W-:Y:S01]  /*0680*/  SHF.R.S32.HI R6, RZ, 0x7, R6 ;  /* 0x00000007ff067819 */ /* 0x000fe20000011406 */
[----:B------:R-:W-:Y:S01]  /*0690*/  UIMAD UR49, UR35, UR42, URZ ;  /* 0x0000002a233172a4 */ /* 0x000fe2000f8e023f */
[----:B------:R-:W-:Y:S01]  /*06a0*/  LOP3.LUT R3, R0, 0x8, R10, 0xf8, !PT ;  /* 0x0000000800037812 */ /* 0x000fe200078ef80a */
[----:B------:R-:W-:Y:S01]  /*06b0*/  USHF.R.S32.HI UR51, URZ, 0x1f, UR45 ;  /* 0x0000001f3f337899 */ /* 0x000fe2000801142d */
[----:B------:R-:W-:Y:S01]  /*06c0*/  SHF.R.U32.HI R220, RZ, 0x3, R0 ;  /* 0x00000003ffdc7819 */ /* 0x000fe20000011600 */
[----:B------:R-:W-:Y:S01]  /*06d0*/  IMAD R0, R6, 0x800, R4 ;  /* 0x0000080006007824 */ /* 0x000fe200078e0204 */
[----:B------:R-:W-:Y:S01]  /*06e0*/  LOP3.LUT R5, R2, 0x8, R10, 0xf8, !PT ;  /* 0x0000000802057812 */ /* 0x000fe200078ef80a */
[----:B------:R-:W-:Y:S01]  /*06f0*/  UIMAD UR48, UR6, UR48, URZ ;  /* 0x00000030063072a4 */ /* 0x000fe2000f8e023f */
[----:B------:R-:W-:Y:S01]  /*0700*/  LOP3.LUT R2, R3, R220, RZ, 0x3c, !PT ;  /* 0x000000dc03027212 */ /* 0x000fe200078e3cff */
[----:B------:R-:W-:Y:S01]  /*0710*/  @!UP5 UIMAD UR47, UR7, UR47, URZ ;  /* 0x0000002f072fd2a4 */ /* 0x000fe2000f8e023f */
[----:B------:R-:W-:Y:S01]  /*0720*/  LEA.HI R3, R13, R14, RZ, 0x6 ;  /* 0x0000000e0d037211 */ /* 0x000fe200078f30ff */
[----:B------:R-:W-:Y:S01]  /*0730*/  USHF.R.S32.HI UR46, URZ, 0x1f, UR39 ;  /* 0x0000001f3f2e7899 */ /* 0x000fe20008011427 */
[----:B------:R-:W-:Y:S01]  /*0740*/  LOP3.LUT R220, R4, R5, R220, 0xf6, !PT ;  /* 0x0000000504dc7212 */ /* 0x000fe200078ef6dc */
[----:B------:R-:W-:Y:S01]  /*0750*/  IMAD.IADD R2, R0, 0x1, R2 ;  /* 0x0000000100027824 */ /* 0x000fe200078e0202 */
[----:B------:R-:W-:Y:S01]  /*0760*/  SHF.R.S32.HI R0, RZ, 0x6, R3 ;  /* 0x00000006ff007819 */ /* 0x000fe20000011403 */
[----:B------:R-:W-:Y:S01]  /*0770*/  IMAD.SHL.U32 R4, R6, 0x20, RZ ;  /* 0x0000002006047824 */ /* 0x000fe200078e00ff */
[----:B------:R-:W-:Y:S01]  /*0780*/  LOP3.LUT R3, R15, 0x7ffffffc, RZ, 0xc0, !PT ;  /* 0x7ffffffc0f037812 */ /* 0x000fe200078ec0ff */
[----:B------:R-:W-:Y:S01]  /*0790*/  IMAD.SHL.U32 R6, R11, 0x20, RZ ;  /* 0x000000200b067824 */ /* 0x000fe200078e00ff */
[----:B------:R-:W-:Y:S01]  /*07a0*/  R2P PR, R7, 0x6 ;  /* 0x0000000607007804 */ /* 0x000fe20000000000 */
[----:B------:R-:W-:Y:S01]  /*07b0*/  IMAD R230, R0, 0x200, R8 ;  /* 0x0000020000e67824 */ /* 0x000fe200078e0208 */
[----:B------:R-:W-:Y:S01]  /*07c0*/  LOP3.LUT R247, R4, 0x6, R247, 0xf8, !PT ;  /* 0x0000000604f77812 */ /* 0x000fe200078ef8f7 */
[----:B------:R-:W-:Y:S01]  /*07d0*/  IMAD.SHL.U32 R5, R0, 0x8, RZ ;  /* 0x0000000800057824 */ /* 0x000fe200078e00ff */
[----:B------:R-:W-:Y:S01]  /*07e0*/  LOP3.LUT P6, RZ, R9, 0x2, RZ, 0xc0, !PT ;  /* 0x0000000209ff7812 */ /* 0x000fe200078cc0ff */
[----:B------:R-:W-:Y:S01]  /*07f0*/  IMAD.SHL.U32 R0, R7, 0x40, RZ ;  /* 0x0000004007007824 */ /* 0x000fe200078e00ff */
[----:B------:R-:W-:Y:S01]  /*0800*/  LOP3.LUT P5, RZ, R9, 0x4, RZ, 0xc0, !PT ;  /* 0x0000000409ff7812 */ /* 0x000fe200078ac0ff */
[----:B------:R-:W-:Y:S01]  /*0810*/  IMAD.IADD R8, R14, 0x1, -R3 ;  /* 0x000000010e087824 */ /* 0x000fe200078e0a03 */
[----:B------:R-:W-:Y:S01]  /*0820*/  LOP3.LUT R3, R5, 0x18, RZ, 0xc0, !PT ;  /* 0x0000001805037812 */ /* 0x000fe200078ec0ff */
[----:B------:R-:W-:Y:S01]  /*0830*/  IMAD.SHL.U32 R2, R2, 0x2, RZ ;  /* 0x0000000202027824 */ /* 0x000fe200078e00ff */
[----:B------:R-:W-:Y:S01]  /*0840*/  LOP3.LUT R0, R0, 0x1c0, RZ, 0xc0, !PT ;  /* 0x000001c000007812 */ /* 0x000fe200078ec0ff */
[----:B------:R-:W-:Y:S01]  /*0850*/  IMAD.SHL.U32 R221, R220, 0x2, RZ ;  /* 0x00000002dcdd7824 */ /* 0x000fe200078e00ff */
[----:B------:R-:W-:Y:S01]  /*0860*/  LOP3.LUT R10, R3, 0x20, R6, 0xf8, !PT ;  /* 0x00000020030a7812 */ /* 0x000fe200078ef806 */
[----:B------:R-:W-:Y:S01]  /*0870*/  IMAD.SHL.U32 R6, R9, 0x40, RZ ;  /* 0x0000004009067824 */ /* 0x000fe200078e00ff */
[----:B------:R-:W-:Y:S01]  /*0880*/  SHF.R.U32.HI R5, RZ, 0x3, R0 ;  /* 0x00000003ff057819 */ /* 0x000fe20000011600 */
[----:B------:R-:W-:Y:S01]  /*0890*/  IMAD.SHL.U32 R230, R230, 0x2, RZ ;  /* 0x00000002e6e67824 */ /* 0x000fe200078e00ff */
[----:B------:R-:W-:-:S02]  /*08a0*/  LOP3.LUT R4, R0, 0x20, R4, 0xf8, !PT ;  /* 0x0000002000047812 */ /* 0x000fc400078ef804 */
[----:B------:R-:W-:Y:S01]  /*08b0*/  LOP3.LUT R7, R5, R0, R3, 0x1e, !PT ;  /* 0x0000000005077212 */ /* 0x000fe200078e1e03 */
[----:B------:R-:W-:Y:S01]  /*08c0*/  IMAD.SHL.U32 R0, R8, 0x2, RZ ;  /* 0x0000000208007824 */ /* 0x000fe200078e00ff */
[----:B------:R-:W-:Y:S02]  /*08d0*/  LOP3.LUT R5, R4, R5, RZ, 0x3c, !PT ;  /* 0x0000000504057212 */ /* 0x000fe400078e3cff */
[----:B------:R-:W-:Y:S01]  /*08e0*/  SEL R216, R222, 0xffffffc0, !P3 ;  /* 0xffffffc0ded87807 */ /* 0x000fe20005800000 */
[--C-:B------:R-:W-:Y:S01]  /*08f0*/  IMAD R4, R218, 0x400, R0.reuse ;  /* 0x00000400da047824 */ /* 0x100fe200078e0200 */
[----:B------:R-:W-:Y:S01]  /*0900*/  SEL R222, R222, 0xffffffc0, !P5 ;  /* 0xffffffc0dede7807 */ /* 0x000fe20006800000 */
[----:B------:R-:W-:Y:S01]  /*0910*/  IMAD R3, R224, 0x400, R0 ;  /* 0x00000400e0037824 */ /* 0x000fe200078e0200 */
[----:B------:R-:W-:Y:S01]  /*0920*/  LOP3.LUT R0, R6, 0x1c0, RZ, 0xc0, !PT ;  /* 0x000001c006007812 */ /* 0x000fe200078ec0ff */
[----:B------:R-:W-:Y:S01]  /*0930*/  IMAD.IADD R231, R4, 0x1, R5 ;  /* 0x0000000104e77824 */ /* 0x000fe200078e0205 */
[----:B------:R-:W-:Y:S01]  /*0940*/  SEL R237, R237, 0x10, !P0 ;  /* 0x00000010eded7807 */ /* 0x000fe20004000000 */
[----:B------:R-:W-:Y:S01]  /*0950*/  IMAD.IADD R244, R3, 0x1, R7 ;  /* 0x0000000103f47824 */ /* 0x000fe200078e0207 */
[----:B------:R-:W-:Y:S01]  /*0960*/  SHF.R.U32.HI R3, RZ, 0x3, R0 ;  /* 0x00000003ff037819 */ /* 0x000fe20000011600 */
[----:B------:R-:W-:-:S02]  /*0970*/  IMAD.SHL.U32 R4, R11, 0x8, RZ ;  /* 0x000000080b047824 */ /* 0x000fc400078e00ff */
[----:B------:R-:W-:Y:S01]  /*0980*/  IMAD.SHL.U32 R5, R12, 0x40, RZ ;  /* 0x000000400c057824 */ /* 0x000fe200078e00ff */
[----:B------:R-:W-:Y:S01]  /*0990*/  LOP3.LUT R7, R3, R10, R0, 0x1e, !PT ;  /* 0x0000000a03077212 */ /* 0x000fe200078e1e00 */
[----:B------:R-:W-:Y:S01]  /*09a0*/  IMAD.SHL.U32 R231, R231, 0x2, RZ ;  /* 0x00000002e7e77824 */ /* 0x000fe200078e00ff */
[----:B------:R-:W-:Y:S01]  /*09b0*/  LOP3.LUT R6, R0, 0x8, R4, 0xf8, !PT ;  /* 0x0000000800067812 */ /* 0x000fe200078ef804 */
[--C-:B------:R-:W-:Y:S01]  /*09c0*/  IMAD R220, R220, 0x2, R216.reuse ;  /* 0x00000002dcdc7824 */ /* 0x100fe200078e02d8 */
[----:B------:R-:W-:Y:S01]  /*09d0*/  LOP3.LUT R0, R5, 0xfffffe00, RZ, 0xc0, !PT ;  /* 0xfffffe0005007812 */ /* 0x000fe200078ec0ff */
[----:B------:R-:W-:Y:S01]  /*09e0*/  IMAD.IADD R217, R2, 0x1, R216 ;  /* 0x0000000102d97824 */ /* 0x000fe200078e02d8 */
[----:B------:R-:W-:Y:S01]  /*09f0*/  SHF.R.S32.HI R4, RZ, 0x2, R16 ;  /* 0x00000002ff047819 */ /* 0x000fe20000011410 */
[C---:B------:R-:W-:Y:S01]  /*0a00*/  IMAD.IADD R238, R231.reuse, 0x1, R237 ;  /* 0x00000001e7ee7824 */ /* 0x040fe200078e02ed */
[----:B------:R-:W-:Y:S01]  /*0a10*/  LOP3.LUT R3, R6, R3, RZ, 0x3c, !PT ;  /* 0x0000000306037212 */ /* 0x000fe200078e3cff */
[----:B------:R-:W-:Y:S01]  /*0a20*/  IMAD R224, R224, 0x400, R0 ;  /* 0x00000400e0e07824 */ /* 0x000fe200078e0200 */
[----:B------:R-:W-:Y:S01]  /*0a30*/  IADD3 R236, R231, 0x20, RZ ;  /* 0x00000020e7ec7810 */ /* 0x000fe20007ffe0ff */
[----:B------:R-:W-:Y:S01]  /*0a40*/  IMAD R251, R218, 0x10, R4 ;  /* 0x00000010dafb7824 */ /* 0x000fe200078e0204 */
[----:B------:R-:W-:Y:S01]  /*0a50*/  LEA R244, R244, 0x10000, 0x1 ;  /* 0x00010000f4f47811 */ /* 0x000fe200078e08ff */
[----:B------:R-:W-:Y:S01]  /*0a60*/  IMAD R218, R218, 0x400, R0 ;  /* 0x00000400dada7824 */ /* 0x000fe200078e0200 */
[----:B------:R-:W-:Y:S01]  /*0a70*/  LOP3.LUT R0, R7, R0, RZ, 0xfc, !PT ;  /* 0x0000000007007212 */ /* 0x000fe200078efcff */
[----:B------:R-:W-:Y:S01]  /*0a80*/  IMAD.IADD R224, R3, 0x1, R224 ;  /* 0x0000000103e07824 */ /* 0x000fe200078e02e0 */
[----:B------:R-:W-:Y:S01]  /*0a90*/  @P1 IADD3 R236, R231, -0x20, RZ ;  /* 0xffffffe0e7ec1810 */ /* 0x000fe20007ffe0ff */
[----:B------:R-:W-:Y:S01]  /*0aa0*/  IMAD.IADD R218, R218, 0x1, R3 ;  /* 0x00000001dada7824 */ /* 0x000fe200078e0203 */
[----:B------:R-:W-:Y:S01]  /*0ab0*/  SEL R3, R226, 0xffffffe0, !P4 ;  /* 0xffffffe0e2037807 */ /* 0x000fe20006000000 */
[----:B------:R-:W-:Y:S01]  /*0ac0*/  IMAD.SHL.U32 R0, R0, 0x2, RZ ;  /* 0x0000000200007824 */ /* 0x000fe200078e00ff */
[----:B------:R-:W-:Y:S01]  /*0ad0*/  SEL R226, R226, 0xffffffe0, !P6 ;  /* 0xffffffe0e2e27807 */ /* 0x000fe20007000000 */
[----:B------:R-:W-:Y:S01]  /*0ae0*/  IMAD.SHL.U32 R218, R218, 0x2, RZ ;  /* 0x00000002dada7824 */ /* 0x000fe200078e00ff */
[----:B------:R-:W-:Y:S01]  /*0af0*/  LEA R224, R224, 0x20000, 0x1 ;  /* 0x00020000e0e07811 */ /* 0x000fe200078e08ff */
[----:B------:R-:W-:Y:S01]  /*0b00*/  IMAD.IADD R3, R2, 0x1, R3 ;  /* 0x0000000102037824 */ /* 0x000fe200078e0203 */
[----:B------:R-:W-:Y:S01]  /*0b10*/  IADD3 R245, R244, 0x40, RZ ;  /* 0x00000040f4f57810 */ /* 0x000fe20007ffe0ff */
[----:B------:R-:W-:Y:S01]  /*0b20*/  IMAD.IADD R219, R218, 0x1, R226 ;  /* 0x00000001dadb7824 */ /* 0x000fe200078e02e2 */
[----:B------:R-:W-:Y:S01]  /*0b30*/  @P2 IADD3 R245, R244, -0x40, RZ ;  /* 0xffffffc0f4f52810 */ /* 0x000fe20007ffe0ff */
[----:B------:R-:W-:-:S02]  /*0b40*/  IMAD.IADD R225, R222, 0x1, R224 ;  /* 0x00000001dee17824 */ /* 0x000fc400078e02e0 */
[----:B------:R-:W-:Y:S02]  /*0b50*/  IMAD.IADD R223, R218, 0x1, R222 ;  /* 0x00000001dadf7824 */ /* 0x000fe400078e02de */
[----:B------:R-:W-:Y:S02]  /*0b60*/  IMAD.IADD R227, R226, 0x1, R224 ;  /* 0x00000001e2e37824 */ /* 0x000fe400078e02e0 */
[----:B------:R-:W-:Y:S02]  /*0b70*/  IMAD.IADD R216, R216, 0x1, R3 ;  /* 0x00000001d8d87824 */ /* 0x000fe400078e0203 */
[----:B------:R-:W-:Y:S02]  /*0b80*/  IMAD.IADD R237, R237, 0x1, R236 ;  /* 0x00000001eded7824 */ /* 0x000fe400078e02ec */
[----:B------:R-:W-:Y:S02]  /*0b90*/  IMAD.IADD R222, R219, 0x1, R222 ;  /* 0x00000001dbde7824 */ /* 0x000fe400078e02de */
[----:B----4-:R-:W-:-:S02]  /*0ba0*/  IMAD.IADD R226, R226, 0x1, R225 ;  /* 0x00000001e2e27824 */ /* 0x010fc400078e02e1 */
.L_x_273:
        /* <DEDUP_REMOVED lines=27> */
[----:B----45:R4:W5:Y:S01]  /*0d60*/  @P0 LDG.E R6, [R6.64] ;  /* 0x0000000406060981 */ /* 0x030962000c1e1900 */
        /* <DEDUP_REMOVED lines=25> */
.L_x_245:
        /* <DEDUP_REMOVED lines=42> */
[----:B------:R-:W-:Y:S02]  /*11a0*/  USEL UR37, UR10, UR8, !UP2 ;  /* 0x000000080a257287 */ /* 0x000fe4000d000000 */
[----:B------:R-:W-:Y:S02]  /*11b0*/  @UP2 UIADD3 UR30, UR9, UR22, URZ ;  /* 0x00000016091e2290 */ /* 0x000fe4000fffe03f */
        /* <DEDUP_REMOVED lines=15> */
.L_x_247:
        /* <DEDUP_REMOVED lines=18> */
.L_x_248:
[----:B------:R-:W-:Y:S01]  /*13d0*/  IABS R8, c[0x0][0x1c8] ;  /* 0x0000720000087a13 */ /* 0x000fe20000000000 */
[----:B------:R-:W-:Y:S01]  /*13e0*/  ULDC.64 UR8, c[0x0][0x370] ;  /* 0x0000dc0000087ab9 */ /* 0x000fe20000000a00 */
[----:B--2---:R-:W-:Y:S01]  /*13f0*/  IABS R7, UR36 ;  /* 0x0000002400077c13 */ /* 0x004fe20008000000 */
[----:B------:R-:W-:Y:S01]  /*1400*/  @UP2 UIMAD.WIDE.U32 UR6, UR18, UR8, URZ ;  /* 0x00000008120622a5 */ /* 0x000fe2000f8e003f */
[----:B------:R-:W1:Y:S01]  /*1410*/  I2F.RP R4, R8 ;  /* 0x0000000800047306 */ /* 0x000e620000209400 */
[----:B------:R-:W-:Y:S01]  /*1420*/  ISETP.NE.AND P2, PT, RZ, c[0x0][0x1c8], PT ;  /* 0x00007200ff007a0c */ /* 0x000fe20003f45270 */
[----:B------:R-:W-:Y:S02]  /*1430*/  ULDC UR11, c[0x0][0x234] ;  /* 0x00008d00000b7ab9 */ /* 0x000fe40000000800 */
[----:B------:R-:W-:-:S02]  /*1440*/  @UP2 UIMAD UR22, UR18, UR9, UR7 ;  /* 0x00000009121622a4 */ /* 0x000fc4000f8e0207 */
[----:B------:R-:W-:Y:S02]  /*1450*/  @UP2 UMOV UR19, UR6 ;  /* 0x0000000600132c82 */ /* 0x000fe40008000000 */
[----:B------:R-:W-:Y:S02]  /*1460*/  ULDC.64 UR6, c[0x0][0x368] ;  /* 0x0000da0000067ab9 */ /* 0x000fe40000000a00 */
[----:B------:R-:W-:Y:S02]  /*1470*/  @!UP2 UIMAD UR8, UR38, UR6, URZ ;  /* 0x000000062608a2a4 */ /* 0x000fe4000f8e023f */
[----:B------:R-:W-:Y:S02]  /*1480*/  USHF.R.S32.HI UR20, URZ, 0x1f, UR23 ;  /* 0x0000001f3f147899 */ /* 0x000fe40008011417 */
        /* <DEDUP_REMOVED lines=39> */
[----:B------:R-:W-:Y:S02]  /*1700*/  @!UP5 UMOV UR11, UR47 ;  /* 0x0000002f000bdc82 */ /* 0x000fe40008000000 */
[----:B------:R-:W-:-:S06]  /*1710*/  UIADD3 UR9, UR7, UR9, URZ ;  /* 0x0000000907097290 */ /* 0x000fcc000fffe03f */
[----:B------:R-:W-:Y:S01]  /*1720*/  @!P0 IMAD.IADD R5, R5, 0x1, -R8 ;  /* 0x0000000105058824 */ /* 0x000fe200078e0a08 */
[----:B------:R-:W-:Y:S02]  /*1730*/  @!P0 IADD3 R4, R4, 0x1, RZ ;  /* 0x0000000104048810 */ /* 0x000fe40007ffe0ff */
[----:B------:R-:W-:Y:S02]  /*1740*/  ISETP.LE.AND P0, PT, RZ, UR54, PT ;  /* 0x00000036ff007c0c */ /* 0x000fe4000bf03270 */
[----:B------:R-:W-:-:S13]  /*1750*/  ISETP.GE.U32.AND P3, PT, R5, R8, PT ;  /* 0x000000080500720c */ /* 0x000fda0003f66070 */
[----:B------:R-:W-:-:S05]  /*1760*/  @P3 IADD3 R4, R4, 0x1, RZ ;  /* 0x0000000104043810 */ /* 0x000fca0007ffe0ff */
[----:B------:R-:W-:Y:S01]  /*1770*/  @!P0 IMAD.MOV R4, RZ, RZ, -R4 ;  /* 0x000000ffff048224 */ /* 0x000fe200078e0a04 */
[----:B------:R-:W-:Y:S02]  /*1780*/  PLOP3.LUT P0, PT, PT, PT, UP5, 0x80, 0x0 ;  /* 0x000000000000781c */ /* 0x000fe40003f0f058 */
[----:B------:R-:W-:-:S04]  /*1790*/  @!P2 LOP3.LUT R4, RZ, c[0x0][0x1c8], RZ, 0x33, !PT ;  /* 0x00007200ff04aa12 */ /* 0x000fc800078e33ff */
[----:B------:R-:W-:-:S07]  /*17a0*/  SHF.R.S32.HI R15, RZ, 0x1f, R4 ;  /* 0x0000001fff0f7819 */ /* 0x000fce0000011404 */
[----:B------:R-:W-:Y:S05]  /*17b0*/  @!P0 BRA `(.L_x_249) ;  /* 0x0000005000008947 */ /* 0x000fea0003800000 */
[----:B------:R-:W-:Y:S02]  /*17c0*/  ULDC UR8, c[0x0][0x224] ;  /* 0x0000890000087ab9 */ /* 0x000fe40000000800 */
[----:B------:R-:W-:-:S04]  /*17d0*/  @!UP2 UIMAD UR18, UR29, UR8, URZ ;  /* 0x000000081d12a2a4 */ /* 0x000fc8000f8e023f */
[----:B------:R-:W-:-:S04]  /*17e0*/  ULEA UR8, UR29, UR18, 0x7 ;  /* 0x000000121d087291 */ /* 0x000fc8000f8e383f */
[----:B------:R-:W-:Y:S01]  /*17f0*/  UIMAD UR8, UR53, UR36, UR8 ;  /* 0x00000024350872a4 */ /* 0x000fe2000f8e0208 */
[----:B------:R-:W-:Y:S05]  /*1800*/  BRA `(.L_x_250) ;  /* 0x0000001000007947 */ /* 0x000fea0003800000 */
.L_x_249:
[----:B------:R-:W-:Y:S02]  /*1810*/  UMOV UR8, UR48 ;  /* 0x0000003000087c82 */ /* 0x000fe40008000000 */
.L_x_250:
[----:B------:R-:W-:Y:S01]  /*1820*/  UIADD3 UR6, UP4, UP3, UR6, UR39, UR45 ;  /* 0x0000002706067290 */ /* 0x000fe2000fb9e02d */
[----:B------:R-:W1:Y:S01]  /*1830*/  S2R R11, SR_TID.X ;  /* 0x00000000000b7919 */ /* 0x000e620000002100 */
[----:B------:R-:W-:Y:S01]  /*1840*/  SHF.R.S32.HI R23, RZ, 0x1f, R243 ;  /* 0x0000001fff177819 */ /* 0x000fe200000114f3 */
[----:B------:R-:W-:Y:S01]  /*1850*/  IMAD.U32 R13, RZ, RZ, UR5 ;  /* 0x00000005ff0d7e24 */ /* 0x000fe2000f8e00ff */
[----:B------:R-:W-:Y:S01]  /*1860*/  UIADD3 UR18, UP2, UP1, UR14, UR6, UR15 ;  /* 0x000000060e127290 */ /* 0x000fe2000f95e00f */
[----:B------:R-:W-:Y:S01]  /*1870*/  IADD3 R5, P2, R243, UR13, RZ ;  /* 0x0000000df3057c10 */ /* 0x000fe2000ff5e0ff */
[----:B------:R-:W-:Y:S01]  /*1880*/  UIADD3.X UR6, UR9, UR46, UR51, UP4, UP3 ;  /* 0x0000002e09067290 */ /* 0x000fe2000a7e6433 */
[--C-:B------:R-:W-:Y:S01]  /*1890*/  SHF.R.S32.HI R249, RZ, 0x1f, R248.reuse ;  /* 0x0000001ffff97819 */ /* 0x100fe200000114f8 */
[----:B------:R-:W-:Y:S01]  /*18a0*/  ULDC UR5, c[0x0][0x2e8] ;  /* 0x0000ba0000057ab9 */ /* 0x000fe20000000800 */
[----:B------:R-:W-:Y:S01]  /*18b0*/  IADD3.X R7, R23, UR26, RZ, P2, !PT ;  /* 0x0000001a17077c10 */ /* 0x000fe200097fe4ff */
[----:B------:R-:W-:Y:S01]  /*18c0*/  UIADD3.X UR15, UR10, UR6, UR12, UP2, UP1 ;  /* 0x000000060a0f7290 */ /* 0x000fe200097e240c */
[----:B------:R-:W-:Y:S01]  /*18d0*/  IADD3 R6, P0, R248, UR19, RZ ;  /* 0x00000013f8067c10 */ /* 0x000fe2000ff1e0ff */
[----:B------:R-:W-:Y:S01]  /*18e0*/  IMAD.WIDE.U32 R8, R5, c[0x0][0x190], R248 ;  /* 0x0000640005087a25 */ /* 0x000fe200078e00f8 */
[----:B------:R-:W-:Y:S01]  /*18f0*/  ULDC.64 UR6, c[0x0][0x1a8] ;  /* 0x00006a0000067ab9 */ /* 0x000fe20000000a00 */
[----:B------:R-:W-:Y:S01]  /*1900*/  BSSY B1, `(.L_x_246) ;  /* 0x00006ab000017945 */ /* 0x000fe20003800000 */
[----:B------:R-:W-:Y:S01]  /*1910*/  UIMAD UR6, UR55, UR6, URZ ;  /* 0x00000006370672a4 */ /* 0x000fe2000f8e023f */
[----:B------:R-:W-:Y:S01]  /*1920*/  IMAD R7, R7, c[0x0][0x190], RZ ;  /* 0x0000640007077a24 */ /* 0x000fe200078e02ff */
[----:B------:R-:W-:Y:S01]  /*1930*/  IADD3 R8, P2, R8, UR37, RZ ;  /* 0x0000002508087c10 */ /* 0x000fe2000ff5e0ff */
[----:B------:R-:W-:Y:S01]  /*1940*/  IMAD.U32 R14, RZ, RZ, UR36 ;  /* 0x00000024ff0e7e24 */ /* 0x000fe2000f8e00ff */
[----:B------:R-:W-:Y:S01]  /*1950*/  UIMAD UR14, UR36, UR7, UR6 ;  /* 0x00000007240e72a4 */ /* 0x000fe2000f8e0206 */
[----:B------:R-:W-:Y:S01]  /*1960*/  IMAD R5, R5, c[0x0][0x194], R7 ;  /* 0x0000650005057a24 */ /* 0x000fe200078e0207 */
[----:B------:R-:W-:Y:S01]  /*1970*/  IADD3.X R7, R249, UR22, RZ, P0, !PT ;  /* 0x00000016f9077c10 */ /* 0x000fe200087fe4ff */
[----:B------:R-:W-:Y:S01]  /*1980*/  ULDC.64 UR6, c[0x0][0x378] ;  /* 0x0000de0000067ab9 */ /* 0x000fe20000000a00 */
[----:B------:R-:W-:Y:S01]  /*1990*/  IMAD.U32 R12, RZ, RZ, UR4 ;  /* 0x00000004ff0c7e24 */ /* 0x000fe2000f8e00ff */
[----:B------:R-:W-:Y:S01]  /*19a0*/  UIMAD UR6, UR55, UR6, URZ ;  /* 0x00000006370672a4 */ /* 0x000fe2000f8e023f */
[----:B-1----:R-:W-:Y:S01]  /*19b0*/  SHF.R.S32.HI R10, RZ, 0x1f, R11 ;  /* 0x0000001fff0a7819 */ /* 0x002fe2000001140b */
[----:B------:R-:W-:Y:S01]  /*19c0*/  UIADD3 UR10, UR13, UR8, URZ ;  /* 0x000000080d0a7290 */ /* 0x000fe2000fffe03f */
[----:B------:R-:W-:Y:S01]  /*19d0*/  IADD3.X R9, R9, UR30, R5, P2, !PT ;  /* 0x0000001e09097c10 */ /* 0x000fe200097fe405 */
[----:B------:R-:W-:Y:S01]  /*19e0*/  UIMAD UR9, UR36, UR7, UR6 ;  /* 0x00000007240972a4 */ /* 0x000fe2000f8e0206 */
[----:B------:R-:W-:Y:S01]  /*19f0*/  IMAD.U32 R5, RZ, RZ, UR13 ;  /* 0x0000000dff057e24 */ /* 0x000fe2000f8e00ff */
[----:B------:R-:W-:Y:S01]  /*1a00*/  LEA.HI R10, R10, R11, RZ, 0x5 ;  /* 0x0000000b0a0a7211 */ /* 0x000fe200078f28ff */
[----:B------:R-:W-:Y:S01]  /*1a10*/  ULDC.64 UR6, c[0x0][0x370] ;  /* 0x0000dc0000067ab9 */ /* 0x000fe20000000a00 */
[----:B------:R-:W-:Y:S01]  /*1a20*/  IMAD.WIDE.U32 R8, R14, c[0x0][0x1a8], R8 ;  /* 0x00006a000e087a25 */ /* 0x000fe200078e0008 */
[----:B------:R-:W-:-:S02]  /*1a30*/  UIMAD UR6, UR26, UR6, URZ ;  /* 0x000000061a0672a4 */ /* 0x000fc4000f8e023f */
[----:B------:R-:W-:Y:S01]  /*1a40*/  UIADD3 UR8, UR13, UR11, URZ ;  /* 0x0000000b0d087290 */ /* 0x000fe2000fffe03f */
[----:B------:R-:W-:Y:S01]  /*1a50*/  IMAD.WIDE.U32 R6, R5, c[0x0][0x370], R6 ;  /* 0x0000dc0005067a25 */ /* 0x000fe200078e0006 */
[----:B------:R-:W-:Y:S01]  /*1a60*/  UIMAD UR7, UR13, UR7, UR6 ;  /* 0x000000070d0772a4 */ /* 0x000fe2000f8e0206 */
[----:B------:R-:W-:Y:S01]  /*1a70*/  LOP3.LUT R5, R10, 0xffffffe0, RZ, 0xc0, !PT ;  /* 0xffffffe00a057812 */ /* 0x000fe200078ec0ff */
[----:B------:R-:W-:Y:S01]  /*1a80*/  UIADD3 UR6, -UR16, UR25, UR23 ;  /* 0x0000001910067290 */ /* 0x000fe2000fffe117 */
[----:B------:R-:W-:Y:S02]  /*1a90*/  SHF.R.S32.HI R10, RZ, 0x5, R10 ;  /* 0x00000005ff0a7819 */ /* 0x000fe4000001140a */
[----:B------:R-:W-:Y:S01]  /*1aa0*/  LEA R234, P2, R8, c[0x0][0x160], 0x1 ;  /* 0x0000580008ea7a11 */ /* 0x000fe200078408ff */
[----:B------:R-:W-:Y:S01]  /*1ab0*/  UIADD3 UR6, UR6, -UR5, URZ ;  /* 0x8000000506067290 */ /* 0x000fe2000fffe03f */
[----:B------:R-:W-:Y:S01]  /*1ac0*/  IMAD.IADD R5, R11, 0x1, -R5 ;  /* 0x000000010b057824 */ /* 0x000fe200078e0a05 */
[----:B------:R-:W-:Y:S01]  /*1ad0*/  IADD3 R7, R7, UR7, RZ ;  /* 0x0000000707077c10 */ /* 0x000fe2000fffe0ff */
[----:B------:R-:W-:Y:S01]  /*1ae0*/  IMAD.U32 R11, RZ, RZ, UR36 ;  /* 0x00000024ff0b7e24 */ /* 0x000fe2000f8e00ff */
[----:B------:R-:W-:Y:S01]  /*1af0*/  USHF.R.S32.HI UR12, URZ, 0x1f, UR6 ;  /* 0x0000001f3f0c7899 */ /* 0x000fe20008011406 */
[----:B------:R-:W-:Y:S01]  /*1b00*/  IMAD R10, R10, UR44, R5 ;  /* 0x0000002c0a0a7c24 */ /* 0x000fe2000f8e0205 */
[----:B------:R-:W-:Y:S01]  /*1b10*/  ULDC.64 UR4, c[0x0][0x200] ;  /* 0x0000800000047ab9 */ /* 0x000fe20000000a00 */
[----:B------:R-:W-:Y:S01]  /*1b20*/  IMAD R5, R23, c[0x0][0x370], RZ ;  /* 0x0000dc0017057a24 */ /* 0x000fe200078e02ff */
[----:B------:R-:W-:Y:S01]  /*1b30*/  ULEA.HI UR12, UR12, UR6, URZ, 0x6 ;  /* 0x000000060c0c7291 */ /* 0x000fe2000f8f303f */
[----:B------:R-:W-:Y:S01]  /*1b40*/  IMAD.WIDE.U32 R6, R11, c[0x0][0x378], R6 ;  /* 0x0000de000b067a25 */ /* 0x000fe200078e0006 */
[----:B------:R-:W-:Y:S01]  /*1b50*/  IADD3 R11, R9, UR14, RZ ;  /* 0x0000000e090b7c10 */ /* 0x000fe2000fffe0ff */
[----:B------:R-:W-:-:S02]  /*1b60*/  UIADD3 UR6, UR32, -0x1, URZ ;  /* 0xffffffff20067890 */ /* 0x000fc4000fffe03f */
[----:B------:R-:W-:Y:S01]  /*1b70*/  USHF.R.S32.HI UR12, URZ, 0x6, UR12 ;  /* 0x000000063f0c7899 */ /* 0x000fe2000801140c */
[----:B------:R-:W-:Y:S01]  /*1b80*/  IMAD R9, R243, c[0x0][0x374], R5 ;  /* 0x0000dd00f3097a24 */ /* 0x000fe200078e0205 */
[C---:B------:R-:W-:Y:S02]  /*1b90*/  IADD3 R5, P0, R10.reuse, UR18, RZ ;  /* 0x000000120a057c10 */ /* 0x040fe4000ff1e0ff */
[----:B------:R-:W-:Y:S01]  /*1ba0*/  UISETP.LT.AND UP1, UPT, URZ, UR12, UPT ;  /* 0x0000000c3f00728c */ /* 0x000fe2000bf21270 */
[----:B------:R-:W-:Y:S01]  /*1bb0*/  IADD3 R7, R7, UR9, RZ ;  /* 0x0000000907077c10 */ /* 0x000fe2000fffe0ff */
[----:B------:R-:W-:Y:S01]  /*1bc0*/  UIMAD.WIDE UR8, UR8, UR59, UR4 ;  /* 0x0000003b080872a5 */ /* 0x000fe2000f8e0204 */
[----:B------:R-:W-:Y:S01]  /*1bd0*/  LEA.HI.X.SX32 R10, R10, UR15, 0x1, P0 ;  /* 0x0000000f0a0a7c11 */ /* 0x000fe200080f0eff */
[----:B------:R-:W-:Y:S01]  /*1be0*/  USEL UR12, URZ, UR12, !UP1 ;  /* 0x0000000c3f0c7287 */ /* 0x000fe2000c800000 */
[----:B------:R-:W-:Y:S01]  /*1bf0*/  LEA.HI.X R235, R8, c[0x0][0x164], R11, 0x1, P2 ;  /* 0x0000590008eb7a11 */ /* 0x000fe200010f0c0b */
[----:B------:R-:W-:Y:S01]  /*1c00*/  ULDC.64 UR4, c[0x0][0x3c8] ;  /* 0x0000f20000047ab9 */ /* 0x000fe20000000a00 */
[----:B------:R-:W-:Y:S01]  /*1c10*/  IMAD.WIDE.U32 R6, R243, c[0x0][0x370], R6 ;  /* 0x0000dc00f3067a25 */ /* 0x000fe200078e0006 */
[----:B------:R-:W-:Y:S01]  /*1c20*/  UISETP.GT.AND UP1, UPT, UR32, UR12, UPT ;  /* 0x0000000c2000728c */ /* 0x000fe2000bf24270 */
[----:B------:R-:W-:Y:S01]  /*1c30*/  LEA R228, P2, R5, c[0x0][0x350], 0x2 ;  /* 0x0000d40005e47a11 */ /* 0x000fe200078410ff */
[----:B------:R-:W-:Y:S01]  /*1c40*/  UIMAD.WIDE UR10, UR10, UR59, UR4 ;  /* 0x0000003b0a0a72a5 */ /* 0x000fe2000f8e0204 */
[----:B------:R-:W-:Y:S01]  /*1c50*/  IMAD.IADD R7, R7, 0x1, R9 ;  /* 0x0000000107077824 */ /* 0x000fe200078e0209 */
[C---:B------:R-:W-:Y:S01]  /*1c60*/  LEA R232, P3, R6.reuse, c[0x0][0x330], 0x1 ;  /* 0x0000cc0006e87a11 */ /* 0x040fe200078608ff */
[----:B------:R-:W-:Y:S01]  /*1c70*/  UMOV UR7, UR9 ;  /* 0x0000000900077c82 */ /* 0x000fe20008000000 */
[----:B------:R-:W-:Y:S01]  /*1c80*/  PLOP3.LUT P0, PT, PT, PT, UP1, 0x80, 0x0 ;  /* 0x000000000000781c */ /* 0x000fe20003f0f018 */
[----:B------:R1:W2:Y:S01]  /*1c90*/  R2UR UR5, R13 ;  /* 0x000000000d0573c2 */ /* 0x0002a200000e0000 */
[----:B------:R-:W-:Y:S01]  /*1ca0*/  LEA.HI.X R229, R5, c[0x0][0x354], R10, 0x2, P2 ;  /* 0x0000d50005e57a11 */ /* 0x000fe200010f140a */
[----:B------:R-:W-:Y:S01]  /*1cb0*/  UMOV UR9, UR11 ;  /* 0x0000000b00097c82 */ /* 0x000fe20008000000 */
[----:B------:R-:W-:-:S05]  /*1cc0*/  LEA.HI.X R233, R6, c[0x0][0x334], R7, 0x1, P3 ;  /* 0x0000cd0006e97a11 */ /* 0x000fca00018f0c07 */
[----:B------:R1:W3:Y:S04]  /*1cd0*/  R2UR UR4, R12 ;  /* 0x000000000c0473c2 */ /* 0x0002e800000e0000 */
        /* <DEDUP_REMOVED lines=19> */
.L_x_252:
        /* <DEDUP_REMOVED lines=18> */
.L_x_253:
[----:B------:R-:W-:Y:S01]  /*1f30*/  ULDC.64 UR6, c[0x0][0x3a0] ;  /* 0x0000e80000067ab9 */ /* 0x000fe20000000a00 */
[----:B------:R-:W-:Y:S01]  /*1f40*/  IMAD.U32 R11, RZ, RZ, UR23 ;  /* 0x00000017ff0b7e24 */ /* 0x000fe2000f8e00ff */
[----:B------:R-:W-:Y:S01]  /*1f50*/  UIMAD UR6, UR20, UR6, URZ ;  /* 0x00000006140672a4 */ /* 0x000fe2000f8e023f */
[----:B------:R-:W-:Y:S01]  /*1f60*/  BSSY B0, `(.L_x_254) ;  /* 0x000001b000007945 */ /* 0x000fe20003800000 */
[----:B------:R-:W-:Y:S01]  /*1f70*/  ULDC.64 UR8, c[0x0][0x3b8] ;  /* 0x0000ee0000087ab9 */ /* 0x000fe20000000a00 */
[----:B------:R-:W-:Y:S01]  /*1f80*/  IMAD.WIDE.U32 R4, R11, c[0x0][0x3a0], R248 ;  /* 0x0000e8000b047a25 */ /* 0x000fe200078e00f8 */
[----:B------:R-:W-:Y:S02]  /*1f90*/  UIMAD UR7, UR23, UR7, UR6 ;  /* 0x00000007170772a4 */ /* 0x000fe4000f8e0206 */
[----:B------:R-:W-:-:S02]  /*1fa0*/  UIMAD UR6, UR21, -0x40, UR16 ;  /* 0xffffffc0150678a4 */ /* 0x000fc4000f8e0210 */
[----:B------:R-:W-:Y:S02]  /*1fb0*/  IADD3 R6, P0, R4, UR12, RZ ;  /* 0x0000000c04067c10 */ /* 0x000fe4000ff1e0ff */
[----:B------:R-:W-:Y:S01]  /*1fc0*/  MOV R4, UR7 ;  /* 0x0000000700047c02 */ /* 0x000fe20008000f00 */
[----:B------:R-:W-:Y:S01]  /*1fd0*/  UIMAD UR7, UR55, UR8, URZ ;  /* 0x00000008370772a4 */ /* 0x000fe2000f8e023f */
[----:B------:R-:W-:Y:S02]  /*1fe0*/  ISETP.GE.AND P1, PT, R243, UR6, PT ;  /* 0x00000006f3007c0c */ /* 0x000fe4000bf26270 */
[----:B------:R-:W-:Y:S01]  /*1ff0*/  IADD3.X R7, R5, UR13, R4, P0, !PT ;  /* 0x0000000d05077c10 */ /* 0x000fe200087fe404 */
[----:B------:R-:W-:Y:S01]  /*2000*/  IMAD.U32 R4, RZ, RZ, UR36 ;  /* 0x00000024ff047e24 */ /* 0x000fe2000f8e00ff */
[----:B------:R-:W-:-:S03]  /*2010*/  UIMAD UR7, UR36, UR9, UR7 ;  /* 0x00000009240772a4 */ /* 0x000fc6000f8e0207 */
[----:B------:R-:W-:-:S05]  /*2020*/  IMAD.WIDE.U32 R6, R4, c[0x0][0x3b8], R6 ;  /* 0x0000ee0004067a25 */ /* 0x000fca00078e0006 */
[----:B------:R-:W-:Y:S01]  /*2030*/  IADD3 R10, R7, UR7, RZ ;  /* 0x00000007070a7c10 */ /* 0x000fe2000fffe0ff */
[----:B------:R-:W-:Y:S05]  /*2040*/  @P1 BRA `(.L_x_255) ;  /* 0x000000c000001947 */ /* 0x000fea0003800000 */
[----:B------:R-:W-:Y:S01]  /*2050*/  MOV R4, R6 ;  /* 0x0000000600047202 */ /* 0x000fe20000000f00 */
[----:B------:R-:W-:Y:S01]  /*2060*/  IMAD R12, R23, c[0x0][0x3a0], RZ ;  /* 0x0000e800170c7a24 */ /* 0x000fe200078e02ff */
[----:B------:R-:W-:-:S05]  /*2070*/  MOV R5, R10 ;  /* 0x0000000a00057202 */ /* 0x000fca0000000f00 */
[----:B------:R-:W-:-:S04]  /*2080*/  IMAD.WIDE.U32 R8, R243, c[0x0][0x3a0], R4 ;  /* 0x0000e800f3087a25 */ /* 0x000fc800078e0004 */
[----:B------:R-:W-:-:S05]  /*2090*/  IMAD R4, R243, c[0x0][0x3a4], R12 ;  /* 0x0000e900f3047a24 */ /* 0x000fca00078e020c */
[----:B------:R-:W-:Y:S02]  /*20a0*/  IADD3 R5, R9, R4, RZ ;  /* 0x0000000409057210 */ /* 0x000fe40007ffe0ff */
[----:B------:R-:W-:-:S04]  /*20b0*/  LEA R4, P0, R8, c[0x0][0x340], 0x1 ;  /* 0x0000d00008047a11 */ /* 0x000fc800078008ff */
[----:B------:R-:W-:-:S05]  /*20c0*/  LEA.HI.X R5, R8, c[0x0][0x344], R5, 0x1, P0 ;  /* 0x0000d10008057a11 */ /* 0x000fca00000f0c05 */
[----:B------:R1:W-:Y:S04]  /*20d0*/  STG.E.128 [R4.64], RZ ;  /* 0x000000ff04007986 */ /* 0x0003e8000c101d04 */
[----:B------:R1:W-:Y:S04]  /*20e0*/  STG.E.128 [R4.64+0x80], RZ ;  /* 0x000080ff04007986 */ /* 0x0003e8000c101d04 */
[----:B------:R1:W-:Y:S04]  /*20f0*/  STG.E.128 [R4.64+0x100], RZ ;  /* 0x000100ff04007986 */ /* 0x0003e8000c101d04 */
[----:B------:R1:W-:Y:S02]  /*2100*/  STG.E.128 [R4.64+0x180], RZ ;  /* 0x000180ff04007986 */ /* 0x0003e4000c101d04 */
.L_x_255:
[----:B------:R-:W-:Y:S05]  /*2110*/  BSYNC B0 ;  /* 0x0000000000007941 */ /* 0x000fea0003800000 */
.L_x_254:
[----:B-1----:R-:W-:Y:S01]  /*2120*/  IADD3 R4, R243, 0x20, RZ ;  /* 0x00000020f3047810 */ /* 0x002fe20007ffe0ff */
[----:B------:R-:W-:Y:S03]  /*2130*/  BSSY B0, `(.L_x_256) ;  /* 0x0000010000007945 */ /* 0x000fe60003800000 */
[----:B------:R-:W-:-:S13]  /*2140*/  ISETP.GE.AND P0, PT, R4, UR6, PT ;  /* 0x0000000604007c0c */ /* 0x000fda000bf06270 */
[----:B------:R-:W-:Y:S05]  /*2150*/  @P0 BRA `(.L_x_257) ;  /* 0x000000d000000947 */ /* 0x000fea0003800000 */
[----:B------:R-:W-:Y:S02]  /*2160*/  IADD3 R4, P2, R243, 0x20, RZ ;  /* 0x00000020f3047810 */ /* 0x000fe40007f5e0ff */
[----:B------:R-:W-:Y:S02]  /*2170*/  MOV R7, R10 ;  /* 0x0000000a00077202 */ /* 0x000fe40000000f00 */
[----:B------:R-:W-:-:S03]  /*2180*/  IADD3.X R5, RZ, R23, RZ, P2, !PT ;  /* 0x00000017ff057210 */ /* 0x000fc600017fe4ff */
[----:B------:R-:W-:-:S04]  /*2190*/  IMAD.WIDE.U32 R6, R4, c[0x0][0x3a0], R6 ;  /* 0x0000e80004067a25 */ /* 0x000fc800078e0006 */
[----:B------:R-:W-:-:S04]  /*21a0*/  IMAD R5, R5, c[0x0][0x3a0], RZ ;  /* 0x0000e80005057a24 */ /* 0x000fc800078e02ff */
[----:B------:R-:W-:Y:S01]  /*21b0*/  IMAD R5, R4, c[0x0][0x3a4], R5 ;  /* 0x0000e90004057a24 */ /* 0x000fe200078e0205 */
[----:B------:R-:W-:-:S04]  /*21c0*/  LEA R4, P2, R6, c[0x0][0x340], 0x1 ;  /* 0x0000d00006047a11 */ /* 0x000fc800078408ff */
[----:B------:R-:W-:-:S04]  /*21d0*/  IADD3 R5, R7, R5, RZ ;  /* 0x0000000507057210 */ /* 0x000fc80007ffe0ff */
[----:B------:R-:W-:-:S05]  /*21e0*/  LEA.HI.X R5, R6, c[0x0][0x344], R5, 0x1, P2 ;  /* 0x0000d10006057a11 */ /* 0x000fca00010f0c05 */
[----:B------:R1:W-:Y:S04]  /*21f0*/  STG.E.128 [R4.64], RZ ;  /* 0x000000ff04007986 */ /* 0x0003e8000c101d04 */
[----:B------:R1:W-:Y:S04]  /*2200*/  STG.E.128 [R4.64+0x80], RZ ;  /* 0x000080ff04007986 */ /* 0x0003e8000c101d04 */
[----:B------:R1:W-:Y:S04]  /*2210*/  STG.E.128 [R4.64+0x100], RZ ;  /* 0x000100ff04007986 */ /* 0x0003e8000c101d04 */
[----:B------:R1:W-:Y:S02]  /*2220*/  STG.E.128 [R4.64+0x180], RZ ;  /* 0x000180ff04007986 */ /* 0x0003e4000c101d04 */
.L_x_257:
[----:B------:R-:W-:Y:S05]  /*2230*/  BSYNC B0 ;  /* 0x0000000000007941 */ /* 0x000fea0003800000 */
.L_x_256:
[----:B------:R-:W-:Y:S01]  /*2240*/  ULDC.64 UR6, c[0x0][0x3a8] ;  /* 0x0000ea0000067ab9 */ /* 0x000fe20000000a00 */
[----:B-1----:R-:W-:Y:S01]  /*2250*/  IMAD.WIDE.U32 R4, R11, c[0x0][0x3a8], R248 ;  /* 0x0000ea000b047a25 */ /* 0x002fe200078e00f8 */
[----:B------:R-:W-:Y:S01]  /*2260*/  UIMAD UR6, UR20, UR6, URZ ;  /* 0x00000006140672a4 */ /* 0x000fe2000f8e023f */
[----:B------:R-:W-:Y:S03]  /*2270*/  BSSY B0, `(.L_x_258) ;  /* 0x0000018000007945 */ /* 0x000fe60003800000 */
[----:B------:R-:W-:Y:S01]  /*2280*/  UIMAD UR6, UR23, UR7, UR6 ;  /* 0x00000007170672a4 */ /* 0x000fe2000f8e0206 */
[----:B------:R-:W-:-:S05]  /*2290*/  IADD3 R6, P2, R4, UR10, RZ ;  /* 0x0000000a04067c10 */ /* 0x000fca000ff5e0ff */
        /* <DEDUP_REMOVED lines=21> */
.L_x_259:
[----:B------:R-:W-:Y:S05]  /*23f0*/  BSYNC B0 ;  /* 0x0000000000007941 */ /* 0x000fea0003800000 */
.L_x_258:
[----:B------:R-:W-:Y:S05]  /*2400*/  @P0 BRA `(.L_x_260) ;  /* 0x00005fa000000947 */ /* 0x000fea0003800000 */
[----:B-1----:R-:W-:Y:S02]  /*2410*/  IADD3 R4, P0, R243, 0x20, RZ ;  /* 0x00000020f3047810 */ /* 0x002fe40007f1e0ff */
[----:B------:R-:W-:-:S02]  /*2420*/  MOV R7, R10 ;  /* 0x0000000a00077202 */ /* 0x000fc40000000f00 */
        /* <DEDUP_REMOVED lines=10> */
[----:B------:R1:W-:Y:S01]  /*24d0*/  STG.E.128 [R4.64+0x180], RZ ;  /* 0x000180ff04007986 */ /* 0x0003e2000c101d04 */
[----:B------:R-:W-:Y:S05]  /*24e0*/  BRA `(.L_x_260) ;  /* 0x00005ec000007947 */ /* 0x000fea0003800000 */
.L_x_251:
[----:B------:R-:W-:Y:S01]  /*24f0*/  ULDC.64 UR14, c[0x0][0x198] ;  /* 0x00006600000e7ab9 */ /* 0x000fe20000000a00 */
[----:B------:R-:W-:Y:S01]  /*2500*/  IMAD.U32 R6, RZ, RZ, UR23 ;  /* 0x00000017ff067e24 */ /* 0x000fe2000f8e00ff */
[----:B------:R-:W-:Y:S01]  /*2510*/  ULDC.64 UR18, c[0x0][0x1a0] ;  /* 0x0000680000127ab9 */ /* 0x000fe20000000a00 */
[----:B------:R-:W-:Y:S01]  /*2520*/  IADD3 R5, R243, 0x20, RZ ;  /* 0x00000020f3057810 */ /* 0x000fe20007ffe0ff */
[----:B------:R-:W-:Y:S01]  /*2530*/  UIMAD UR14, UR20, UR14, URZ ;  /* 0x0000000e140e72a4 */ /* 0x000fe2000f8e023f */
[C-C-:B------:R-:W-:Y:S01]  /*2540*/  IMAD.WIDE.U32 R8, R6.reuse, c[0x0][0x198], R248.reuse ;  /* 0x0000660006087a25 */ /* 0x140fe200078e00f8 */
[----:B------:R-:W-:Y:S01]  /*2550*/  UIMAD UR11, UR20, UR18, URZ ;  /* 0x00000012140b72a4 */ /* 0x000fe2000f8e023f */
[----:B------:R-:W-:Y:S01]  /*2560*/  IADD3 R21, R251, 0x8, RZ ;  /* 0x00000008fb157810 */ /* 0x000fe20007ffe0ff */
[----:B------:R-:W-:Y:S01]  /*2570*/  UIMAD UR15, UR23, UR15, UR14 ;  /* 0x0000000f170f72a4 */ /* 0x000fe2000f8e020e */
[----:B------:R-:W-:Y:S01]  /*2580*/  IMAD.WIDE.U32 R6, R6, c[0x0][0x1a0], R248 ;  /* 0x0000680006067a25 */ /* 0x000fe200078e00f8 */
[----:B------:R-:W-:Y:S01]  /*2590*/  UIMAD UR14, UR23, UR19, UR11 ;  /* 0x00000013170e72a4 */ /* 0x000fe2000f8e020b */
[----:B------:R-:W-:Y:S01]  /*25a0*/  IADD3 R8, P3, R8, UR31, RZ ;  /* 0x0000001f08087c10 */ /* 0x000fe2000ff7e0ff */
[----:B------:R-:W-:Y:S01]  /*25b0*/  UIMAD UR11, UR6, -0x40, UR25 ;  /* 0xffffffc0060b78a4 */ /* 0x000fe2000f8e0219 */
[----:B------:R-:W-:Y:S01]  /*25c0*/  IMAD.MOV.U32 R18, RZ, RZ, 0x40 ;  /* 0x00000040ff127424 */ /* 0x000fe200078e00ff */
[----:B------:R-:W-:Y:S01]  /*25d0*/  MOV R10, UR15 ;  /* 0x0000000f000a7c02 */ /* 0x000fe20008000f00 */
[----:B------:R-:W-:Y:S01]  /*25e0*/  UIMAD UR13, UR21, -0x40, UR16 ;  /* 0xffffffc0150d78a4 */ /* 0x000fe2000f8e0210 */
[----:B------:R-:W-:Y:S01]  /*25f0*/  IADD3 R16, P1, R6, UR27, RZ ;  /* 0x0000001b06107c10 */ /* 0x000fe2000ff3e0ff */
[----:B------:R-:W-:Y:S01]  /*2600*/  IMAD.U32 R6, RZ, RZ, UR14 ;  /* 0x0000000eff067e24 */ /* 0x000fe2000f8e00ff */
[----:B------:R-:W-:Y:S01]  /*2610*/  ISETP.GE.AND P2, PT, R5, UR11, PT ;  /* 0x0000000b05007c0c */ /* 0x000fe2000bf46270 */
[C---:B------:R-:W-:Y:S01]  /*2620*/  IMAD R19, R18.reuse, c[0x0][0x374], RZ ;  /* 0x0000dd0012137a24 */ /* 0x040fe200078e02ff */
[----:B------:R-:W-:Y:S01]  /*2630*/  IADD3.X R9, R9, UR33, R10, P3, !PT ;  /* 0x0000002109097c10 */ /* 0x000fe20009ffe40a */
[----:B------:R-:W-:Y:S01]  /*2640*/  IMAD.WIDE.U32 R10, R18, c[0x0][0x370], RZ ;  /* 0x0000dc00120a7a25 */ /* 0x000fe200078e00ff */
[----:B------:R-:W-:-:S02]  /*2650*/  IADD3.X R17, R7, UR28, R6, P1, !PT ;  /* 0x0000001c07117c10 */ /* 0x000fc40008ffe406 */
[----:B------:R-:W-:Y:S01]  /*2660*/  ISETP.GE.AND P0, PT, R5, UR13, PT ;  /* 0x0000000d05007c0c */ /* 0x000fe2000bf06270 */
[----:B------:R-:W-:Y:S01]  /*2670*/  IMAD.WIDE.U32 R6, R4, c[0x0][0x1b0], R8 ;  /* 0x00006c0004067a25 */ /* 0x000fe200078e0008 */
[----:B------:R-:W-:Y:S02]  /*2680*/  ISETP.GE.AND P1, PT, R243, UR13, PT ;  /* 0x0000000df3007c0c */ /* 0x000fe4000bf26270 */
[----:B------:R-:W-:Y:S01]  /*2690*/  ISETP.GE.AND P6, PT, R21, UR11, PT ;  /* 0x0000000b15007c0c */ /* 0x000fe2000bfc6270 */
[C---:B------:R-:W-:Y:S01]  /*26a0*/  IMAD R5, R15.reuse, c[0x0][0x1b0], RZ ;  /* 0x00006c000f057a24 */ /* 0x040fe200078e02ff */
[----:B------:R-:W-:Y:S01]  /*26b0*/  MOV R239, 0x7f800000 ;  /* 0x7f80000000ef7802 */ /* 0x000fe20000000f00 */
[----:B------:R-:W-:Y:S01]  /*26c0*/  IMAD R8, R15, c[0x0][0x1b8], RZ ;  /* 0x00006e000f087a24 */ /* 0x000fe200078e02ff */
[----:B------:R-:W-:Y:S01]  /*26d0*/  @!P2 IADD3 R14, P4, R232, R10, RZ ;  /* 0x0000000ae80ea210 */ /* 0x000fe20007f9e0ff */
[----:B------:R-:W-:-:S03]  /*26e0*/  IMAD.WIDE.U32 R12, R18, c[0x0][0x190], RZ ;  /* 0x00006400120c7a25 */ /* 0x000fc600078e00ff */
[----:B------:R-:W-:Y:S01]  /*26f0*/  @!P2 IADD3.X R15, R233, R11, R19, P4, !PT ;  /* 0x0000000be90fa210 */ /* 0x000fe200027fe413 */
[----:B------:R-:W-:Y:S01]  /*2700*/  IMAD R18, R18, c[0x0][0x194], RZ ;  /* 0x0000650012127a24 */ /* 0x000fe200078e02ff */
[----:B------:R-:W-:Y:S01]  /*2710*/  PLOP3.LUT P4, PT, PT, PT, UP6, 0x80, 0x0 ;  /* 0x000000000000781c */ /* 0x000fe20003f8f068 */
[----:B------:R-:W-:Y:S01]  /*2720*/  IMAD R5, R4, c[0x0][0x1b4], R5 ;  /* 0x00006d0004057a24 */ /* 0x000fe200078e0205 */
[----:B------:R-:W-:Y:S01]  /*2730*/  @!P2 IADD3 R12, P3, R234, R12, RZ ;  /* 0x0000000cea0ca210 */ /* 0x000fe20007f7e0ff */
[C---:B------:R-:W-:Y:S01]  /*2740*/  IMAD R22, R4.reuse, c[0x0][0x1bc], R8 ;  /* 0x00006f0004167a24 */ /* 0x040fe200078e0208 */
[----:B------:R-:W-:Y:S01]  /*2750*/  @!P0 IADD3 R20, P5, R243, 0x20, RZ ;  /* 0x00000020f3148810 */ /* 0x000fe20007fbe0ff */
[----:B------:R-:W-:Y:S01]  /*2760*/  IMAD.WIDE.U32 R16, R4, c[0x0][0x1b8], R16 ;  /* 0x00006e0004107a25 */ /* 0x000fe200078e0010 */
[----:B------:R-:W-:Y:S02]  /*2770*/  @!P2 IADD3.X R13, R235, R13, R18, P3, !PT ;  /* 0x0000000deb0da210 */ /* 0x000fe40001ffe412 */
[----:B------:R-:W-:Y:S01]  /*2780*/  @!P1 MOV R4, R6 ;  /* 0x0000000600049202 */ /* 0x000fe20000000f00 */
[----:B------:R-:W-:Y:S01]  /*2790*/  @!P0 IMAD.MOV.U32 R8, RZ, RZ, R6 ;  /* 0x000000ffff088224 */ /* 0x000fe200078e0006 */
[----:B------:R-:W-:Y:S01]  /*27a0*/  @!P0 IADD3 R6, P3, R243, 0x20, RZ ;  /* 0x00000020f3068810 */ /* 0x000fe20007f7e0ff */
[----:B------:R-:W-:-:S02]  /*27b0*/  IMAD.IADD R5, R7, 0x1, R5 ;  /* 0x0000000107057824 */ /* 0x000fc400078e0205 */
[----:B------:R-:W-:Y:S01]  /*27c0*/  @!P1 IMAD R7, R23, c[0x0][0x198], RZ ;  /* 0x0000660017079a24 */ /* 0x000fe200078e02ff */
[----:B------:R-:W-:Y:S01]  /*27d0*/  @!P0 IADD3.X R10, RZ, R23, RZ, P3, !PT ;  /* 0x00000017ff0a8210 */ /* 0x000fe20001ffe4ff */
[----:B------:R-:W-:Y:S01]  /*27e0*/  @!P0 IMAD.MOV.U32 R9, RZ, RZ, R5 ;  /* 0x000000ffff098224 */ /* 0x000fe200078e0005 */
[C---:B------:R-:W-:Y:S01]  /*27f0*/  ISETP.GE.AND P3, PT, R243.reuse, UR11, PT ;  /* 0x0000000bf3007c0c */ /* 0x040fe2000bf66270 */
[----:B------:R-:W-:Y:S01]  /*2800*/  @P4 BAR.SYNC.DEFER_BLOCKING 0x0 ;  /* 0x0000000000004b1d */ /* 0x000fe20000010000 */
[C---:B------:R-:W-:Y:S02]  /*2810*/  @!P1 IMAD R11, R243.reuse, c[0x0][0x19c], R7 ;  /* 0x00006700f30b9a24 */ /* 0x040fe400078e0207 */
[----:B------:R-:W-:-:S04]  /*2820*/  @!P1 IMAD.WIDE.U32 R4, R243, c[0x0][0x198], R4 ;  /* 0x00006600f3049a25 */ /* 0x000fc800078e0004 */
[----:B------:R-:W-:Y:S02]  /*2830*/  @!P0 IMAD R7, R10, c[0x0][0x198], RZ ;  /* 0x000066000a078a24 */ /* 0x000fe400078e02ff */
[----:B------:R-:W-:Y:S01]  /*2840*/  @!P0 IMAD.X R19, RZ, RZ, R23, P5 ;  /* 0x000000ffff138224 */ /* 0x000fe200028e0617 */
[----:B------:R-:W-:Y:S01]  /*2850*/  @!P1 LEA R10, P5, R4, c[0x0][0x168], 0x1 ;  /* 0x00005a00040a9a11 */ /* 0x000fe200078a08ff */
[----:B------:R-:W-:Y:S01]  /*2860*/  @!P1 IMAD.IADD R11, R5, 0x1, R11 ;  /* 0x00000001050b9824 */ /* 0x000fe200078e020b */
[----:B------:R-:W-:Y:S01]  /*2870*/  IADD3 R5, R17, R22, RZ ;  /* 0x0000001611057210 */ /* 0x000fe20007ffe0ff */
[C---:B------:R-:W-:Y:S02]  /*2880*/  @!P0 IMAD R18, R6.reuse, c[0x0][0x19c], R7 ;  /* 0x0000670006128a24 */ /* 0x040fe400078e0207 */
[----:B------:R-:W-:Y:S01]  /*2890*/  @!P0 IMAD.WIDE.U32 R6, R6, c[0x0][0x198], R8 ;  /* 0x0000660006068a25 */ /* 0x000fe200078e0008 */
[----:B------:R-:W-:-:S03]  /*28a0*/  @!P1 LEA.HI.X R11, R4, c[0x0][0x16c], R11, 0x1, P5 ;  /* 0x00005b00040b9a11 */ /* 0x000fc600028f0c0b */
[----:B------:R-:W-:Y:S01]  /*28b0*/  @!P0 IMAD R9, R19, c[0x0][0x1a0], RZ ;  /* 0x0000680013098a24 */ /* 0x000fe200078e02ff */
[----:B------:R-:W-:Y:S01]  /*28c0*/  @!P0 LEA R8, P5, R6, c[0x0][0x168], 0x1 ;  /* 0x00005a0006088a11 */ /* 0x000fe200078a08ff */
[----:B------:R-:W-:Y:S01]  /*28d0*/  @!P0 IMAD.IADD R7, R7, 0x1, R18 ;  /* 0x0000000107078824 */ /* 0x000fe200078e0212 */
[----:B------:R-:W-:Y:S01]  /*28e0*/  @!P0 MOV R18, R16 ;  /* 0x0000001000128202 */ /* 0x000fe20000000f00 */
[----:B------:R-:W-:Y:S01]  /*28f0*/  @!P0 IMAD R21, R20, c[0x0][0x1a4], R9 ;  /* 0x0000690014158a24 */ /* 0x000fe200078e0209 */
[----:B------:R1:W-:Y:S01]  /*2900*/  @P3 STS.128 [R230+0x8000], RZ ;  /* 0x008000ffe6003388 */ /* 0x0003e20000000c00 */
[----:B------:R-:W-:Y:S01]  /*2910*/  @!P1 IMAD.MOV.U32 R4, RZ, RZ, R16 ;  /* 0x000000ffff049224 */ /* 0x000fe200078e0010 */
[----:B------:R-:W-:Y:S01]  /*2920*/  @!P0 LEA.HI.X R9, R6, c[0x0][0x16c], R7, 0x1, P5 ;  /* 0x00005b0006098a11 */ /* 0x000fe200028f0c07 */
[----:B------:R-:W-:Y:S01]  /*2930*/  @!P1 IMAD R6, R23, c[0x0][0x1a0], RZ ;  /* 0x0000680017069a24 */ /* 0x000fe200078e02ff */
[----:B------:R1:W-:Y:S01]  /*2940*/  @P3 STS.128 [R230+0xa000], RZ ;  /* 0x00a000ffe6003388 */ /* 0x0003e20000000c00 */
[----:B------:R-:W-:-:S03]  /*2950*/  @!P1 IMAD.WIDE.U32 R16, R243, c[0x0][0x1a0], R4 ;  /* 0x00006800f3109a25 */ /* 0x000fc600078e0004 */
[----:B------:R1:W-:Y:S01]  /*2960*/  @P3 STS.128 [R230+0xc000], RZ ;  /* 0x00c000ffe6003388 */ /* 0x0003e20000000c00 */
[----:B------:R-:W-:Y:S02]  /*2970*/  @!P1 IMAD R6, R243, c[0x0][0x1a4], R6 ;  /* 0x00006900f3069a24 */ /* 0x000fe400078e0206 */
[----:B------:R-:W-:Y:S01]  /*2980*/  @!P0 IMAD.MOV.U32 R19, RZ, RZ, R5 ;  /* 0x000000ffff138224 */ /* 0x000fe200078e0005 */
[----:B------:R1:W-:Y:S01]  /*2990*/  @P3 STS.128 [R230+0xe000], RZ ;  /* 0x00e000ffe6003388 */ /* 0x0003e20000000c00 */
[----:B------:R-:W-:Y:S01]  /*29a0*/  @!P1 IMAD.IADD R5, R17, 0x1, R6 ;  /* 0x0000000111059824 */ /* 0x000fe200078e0206 */
[C---:B------:R-:W-:Y:S01]  /*29b0*/  @!P1 LEA R6, P5, R16.reuse, c[0x0][0x170], 0x1 ;  /* 0x00005c0010069a11 */ /* 0x040fe200078a08ff */
[----:B------:R-:W-:Y:S01]  /*29c0*/  IMAD.SHL.U32 R242, R251, 0x4, RZ ;  /* 0x00000004fbf27824 */ /* 0x000fe200078e00ff */
[----:B------:R-:W-:Y:S01]  /*29d0*/  @!PT LDS RZ, [RZ] ;  /* 0x00000000fffff984 */ /* 0x000fe20000000800 */
[----:B------:R-:W-:Y:S01]  /*29e0*/  @!PT LDS RZ, [RZ] ;  /* 0x00000000fffff984 */ /* 0x000fe20000000800 */
[----:B------:R-:W-:Y:S01]  /*29f0*/  @!PT LDS RZ, [RZ] ;  /* 0x00000000fffff984 */ /* 0x000fe20000000800 */
[----:B------:R1:W-:Y:S01]  /*2a00*/  @!P3 LDGSTS.E.BYPASS.LTC128B.128 [R230+0x8000], [R232.64] ;  /* 0x08000000e8e6bfae */ /* 0x0003e2000b901d44 */
[----:B------:R-:W-:Y:S01]  /*2a10*/  IMAD.MOV.U32 R240, RZ, RZ, 0x7f800000 ;  /* 0x7f800000fff07424 */ /* 0x000fe200078e00ff */
[----:B------:R-:W-:Y:S01]  /*2a20*/  @!P1 LEA.HI.X R7, R16, c[0x0][0x174], R5, 0x1, P5 ;  /* 0x00005d0010079a11 */ /* 0x000fe200028f0c05 */
[----:B------:R-:W-:Y:S01]  /*2a30*/  @!P0 IMAD.WIDE.U32 R18, R20, c[0x0][0x1a0], R18 ;  /* 0x0000680014128a25 */ /* 0x000fe200078e0012 */
[----:B------:R1:W-:Y:S04]  /*2a40*/  @!P3 LDGSTS.E.BYPASS.LTC128B.128 [R230+0xa000], [R232.64+0x80] ;  /* 0x0a000080e8e6bfae */ /* 0x0003e8000b901d44 */
[----:B------:R1:W-:Y:S01]  /*2a50*/  @!P3 LDGSTS.E.BYPASS.LTC128B.128 [R230+0xc000], [R232.64+0x100] ;  /* 0x0c000100e8e6bfae */ /* 0x0003e2000b901d44 */
[----:B------:R-:W-:-:S02]  /*2a60*/  @!P0 IADD3 R17, R19, R21, RZ ;  /* 0x0000001513118210 */ /* 0x000fc40007ffe0ff */
[C---:B------:R-:W-:Y:S01]  /*2a70*/  @!P0 LEA R4, P4, R18.reuse, c[0x0][0x170], 0x1 ;  /* 0x00005c0012048a11 */ /* 0x040fe200078808ff */
[----:B------:R1:W-:Y:S03]  /*2a80*/  @!P3 LDGSTS.E.BYPASS.LTC128B.128 [R230+0xe000], [R232.64+0x180] ;  /* 0x0e000180e8e6bfae */ /* 0x0003e6000b901d44 */
[----:B------:R-:W-:Y:S01]  /*2a90*/  @!P0 LEA.HI.X R5, R18, c[0x0][0x174], R17, 0x1, P4 ;  /* 0x00005d0012058a11 */ /* 0x000fe200020f0c11 */
        /* <DEDUP_REMOVED lines=65> */
[----:B--2---:R-:W-:-:S03]  /*2eb0*/  SHF.R.S32.HI R8, RZ, 0x1f, R251 ;  /* 0x0000001fff087819 */ /* 0x004fc600000114fb */
[----:B------:R3:W-:Y:S01]  /*2ec0*/  @!P1 LDGSTS.E.BYPASS.LTC128B.128 [R230+0x1c000], [R6.64+0x100] ;  /* 0x1c00010006e69fae */ /* 0x0007e2000b901d44 */
[----:B------:R-:W-:-:S03]  /*2ed0*/  SHF.L.U64.HI R241, R251, 0x2, R8 ;  /* 0x00000002fbf17819 */ /* 0x000fc60000010208 */
        /* <DEDUP_REMOVED lines=10> */
[----:B---3--:R-:W-:-:S03]  /*2f80*/  IADD3 R6, P1, R242, UR8, RZ ;  /* 0x00000008f2067c10 */ /* 0x008fc6000ff3e0ff */
[----:B------:R2:W-:Y:S01]  /*2f90*/  @!P0 LDGSTS.E.BYPASS.LTC128B.128 [R230+0x1d000], [R4.64+0x100] ;  /* 0x1d00010004e68fae */ /* 0x0005e2000b901d44 */
[----:B------:R-:W-:-:S03]  /*2fa0*/  IADD3.X R7, R241, UR7, RZ, P1, !PT ;  /* 0x00000007f1077c10 */ /* 0x000fc60008ffe4ff */
[----:B------:R2:W-:Y:S04]  /*2fb0*/  @!P0 LDGSTS.E.BYPASS.LTC128B.128 [R230+0x1f000], [R4.64+0x180] ;  /* 0x1f00018004e68fae */ /* 0x0005e8000b901d44 */
[----:B------:R-:W0:Y:S04]  /*2fc0*/  LDGDEPBAR ;  /* 0x00000000000079af */ /* 0x000e280000000000 */
[----:B------:R1:W5:Y:S04]  /*2fd0*/  @!P2 LDG.E R239, [R6.64] ;  /* 0x0000000406efa981 */ /* 0x000368000c1e1900 */
[----:B------:R1:W5:Y:S01]  /*2fe0*/  @!P6 LDG.E R240, [R6.64+0x20] ;  /* 0x0000200406f0e981 */ /* 0x000362000c1e1900 */
[----:B------:R-:W-:Y:S01]  /*2ff0*/  IMAD.MOV.U32 R250, RZ, RZ, c[0x0][0x22c] ;  /* 0x00008b00fffa7624 */ /* 0x000fe200078e00ff */
[----:B------:R-:W-:Y:S01]  /*3000*/  UIADD3 UR15, UR25, 0x40, UR23 ;  /* 0x00000040190f7890 */ /* 0x000fe2000fffe017 */
[----:B------:R-:W-:Y:S01]  /*3010*/  CS2R R190, SRZ ;  /* 0x0000000000be7805 */ /* 0x000fe2000001ff00 */
[----:B------:R-:W-:Y:S01]  /*3020*/  CS2R R188, SRZ ;  /* 0x0000000000bc7805 */ /* 0x000fe2000001ff00 */
[----:B------:R-:W-:Y:S01]  /*3030*/  IMAD R250, R250, c[0x0][0x1c0], RZ ;  /* 0x00007000fafa7a24 */ /* 0x000fe200078e02ff */
        /* <DEDUP_REMOVED lines=9> */
[----:B--2---:R-:W-:Y:S01]  /*30d0*/  IADD3 R5, R251, 0x1, RZ ;  /* 0x00000001fb057810 */ /* 0x004fe20007ffe0ff */
[----:B------:R-:W-:Y:S01]  /*30e0*/  CS2R R176, SRZ ;  /* 0x0000000000b07805 */ /* 0x000fe2000001ff00 */
[----:B------:R-:W-:Y:S01]  /*30f0*/  MOV R4, UR25 ;  /* 0x0000001900047c02 */ /* 0x000fe20008000f00 */
[----:B------:R-:W-:Y:S01]  /*3100*/  CS2R R170, SRZ ;  /* 0x0000000000aa7805 */ /* 0x000fe2000001ff00 */
        /* <DEDUP_REMOVED lines=52> */
[----:B------:R-:W-:Y:S01]  /*3450*/  LEA R252, -R250, RZ, 0x6 ;  /* 0x000000fffafc7211 */ /* 0x000fe200078e31ff */
[----:B------:R-:W-:-:S02]  /*3460*/  UIADD3 UR14, UR23, 0x40, URZ ;  /* 0x00000040170e7890 */ /* 0x000fc4000fffe03f */
[----:B-1----:R-:W-:Y:S02]  /*3470*/  UIADD3 UR15, UR15, -UR16, URZ ;  /* 0x800000100f0f7290 */ /* 0x002fe4000fffe03f */
.L_x_263:
[----:B------:R-:W0:Y:S01]  /*3480*/  LDGDEPBAR ;  /* 0x00000000000079af */ /* 0x000e220000000000 */
[----:B------:R-:W-:Y:S01]  /*3490*/  USHF.L.U32 UR11, UR6, 0x6, URZ ;  /* 0x00000006060b7899 */ /* 0x000fe2000800063f */
[C---:B-----5:R-:W-:Y:S01]  /*34a0*/  FSETP.NEU.FTZ.AND P1, PT, R239.reuse, -INF , PT ;  /* 0xff800000ef00780b */ /* 0x060fe20003f3d000 */
[----:B------:R-:W-:Y:S02]  /*34b0*/  UISETP.GT.AND UP2, UPT, UR6, UR12, UPT ;  /* 0x0000000c0600728c */ /* 0x000fe4000bf44270 */
[----:B------:R-:W-:Y:S04]  /*34c0*/  UISETP.GE.AND UP0, UPT, UR11, UR15, UPT ;  /* 0x0000000f0b00728c */ /* 0x000fe8000bf06270 */
[----:B------:R-:W-:Y:S01]  /*34d0*/  UISETP.LT.AND UP0, UPT, UR14, UR16, UP0 ;  /* 0x000000100e00728c */ /* 0x000fe20008701270 */
[----:B------:R-:W-:Y:S05]  /*34e0*/  PLOP3.LUT P3, PT, PT, PT, UP2, 0x80, 0x0 ;  /* 0x000000000000781c */ /* 0x000fea0003f6f028 */
[----:B------:R-:W-:Y:S01]  /*34f0*/  PLOP3.LUT P0, PT, PT, PT, UP0, 0x80, 0x0 ;  /* 0x000000000000781c */ /* 0x000fe20003f0f008 */
[----:B------:R-:W-:Y:S04]  /*3500*/  DEPBAR.LE SB0, 0x0 ;  /* 0x000080000000791a */ /* 0x000fe80000000000 */
[----:B------:R-:W-:Y:S06]  /*3510*/  BAR.SYNC.DEFER_BLOCKING 0x0 ;  /* 0x0000000000007b1d */ /* 0x000fec0000010000 */
[----:B------:R-:W-:Y:S05]  /*3520*/  LDSM.16.M88.4 R16, [R218] ;  /* 0x00000000da10783b */ /* 0x000fea0000000200 */
[----:B-1----:R-:W1:Y:S05]  /*3530*/  LDSM.16.M88.4 R8, [R2+0x10000] ;  /* 0x010000000208783b */ /* 0x002e6a0000000200 */
[----:B------:R-:W2:Y:S05]  /*3540*/  LDSM.16.M88.4 R84, [R2+0x10800] ;  /* 0x010800000254783b */ /* 0x000eaa0000000200 */
[----:B------:R-:W-:Y:S05]  /*3550*/  LDSM.16.M88.4 R88, [R219] ;  /* 0x00000000db58783b */ /* 0x000fea0000000200 */
[----:B------:R-:W3:Y:S05]  /*3560*/  LDSM.16.M88.4 R92, [R3+0x10000] ;  /* 0x01000000035c783b */ /* 0x000eea0000000200 */
[----:B------:R-:W4:Y:S05]  /*3570*/  LDSM.16.M88.4 R96, [R3+0x10800] ;  /* 0x010800000360783b */ /* 0x000f2a0000000200 */
[----:B------:R-:W-:Y:S05]  /*3580*/  LDSM.16.M88.4 R100, [R223] ;  /* 0x00000000df64783b */ /* 0x000fea0000000200 */
[----:B------:R-:W3:Y:S05]  /*3590*/  LDSM.16.M88.4 R104, [R217+0x10000] ;  /* 0x01000000d968783b */ /* 0x000eea0000000200 */
[----:B------:R-:W4:Y:S01]  /*35a0*/  LDSM.16.M88.4 R108, [R217+0x10800] ;  /* 0x01080000d96c783b */ /* 0x000f220000000200 */
[C---:B-1----:R-:W-:Y:S04]  /*35b0*/  HMMA.16816.F32 R4, R16.reuse, R8, RZ ;  /* 0x000000081004723c */ /* 0x042fe800000018ff */
[----:B------:R-:W-:Y:S04]  /*35c0*/  LDSM.16.M88.4 R112, [R216+0x10800] ;  /* 0x01080000d870783b */ /* 0x000fe80000000200 */
[C---:B------:R-:W-:Y:S08]  /*35d0*/  HMMA.16816.F32 R8, R16.reuse, R10, RZ ;  /* 0x0000000a1008723c */ /* 0x040ff000000018ff */
[C---:B--2---:R-:W-:Y:S08]  /*35e0*/  HMMA.16816.F32 R12, R16.reuse, R84, RZ ;  /* 0x00000054100c723c */ /* 0x044ff000000018ff */
[----:B------:R-:W-:Y:S01]  /*35f0*/  HMMA.16816.F32 R16, R16, R86, RZ ;  /* 0x000000561010723c */ /* 0x000fe200000018ff */
[----:B------:R-:W-:Y:S07]  /*3600*/  LDSM.16.M88.4 R84, [R222] ;  /* 0x00000000de54783b */ /* 0x000fee0000000200 */
[C---:B---3--:R-:W-:Y:S08]  /*3610*/  HMMA.16816.F32 R4, R88.reuse, R92, R4 ;  /* 0x0000005c5804723c */ /* 0x048ff00000001804 */
[C---:B------:R-:W-:Y:S01]  /*3620*/  HMMA.16816.F32 R8, R88.reuse, R94, R8 ;  /* 0x0000005e5808723c */ /* 0x040fe20000001808 */
[----:B------:R-:W1:Y:S07]  /*3630*/  LDSM.16.M88.4 R92, [R216+0x10000] ;  /* 0x01000000d85c783b */ /* 0x000e6e0000000200 */
[C---:B----4-:R-:W-:Y:S08]  /*3640*/  HMMA.16816.F32 R12, R88.reuse, R96, R12 ;  /* 0x00000060580c723c */ /* 0x050ff0000000180c */
[----:B------:R-:W-:Y:S01]  /*3650*/  HMMA.16816.F32 R16, R88, R98, R16 ;  /* 0x000000625810723c */ /* 0x000fe20000001810 */
[----:B------:R-:W-:Y:S05]  /*3660*/  LDSM.16.M88.4 R88, [R218+0x2000] ;  /* 0x00200000da58783b */ /* 0x000fea0000000200 */
[----:B------:R-:W2:Y:S02]  /*3670*/  LDSM.16.M88.4 R96, [R2+0x12000] ;  /* 0x012000000260783b */ /* 0x000ea40000000200 */
[C---:B------:R-:W-:Y:S08]  /*3680*/  HMMA.16816.F32 R4, R100.reuse, R104, R4 ;  /* 0x000000686404723c */ /* 0x040ff00000001804 */
[C---:B------:R-:W-:Y:S01]  /*3690*/  HMMA.16816.F32 R8, R100.reuse, R106, R8 ;  /* 0x0000006a6408723c */ /* 0x040fe20000001808 */
[----:B------:R-:W3:Y:S07]  /*36a0*/  LDSM.16.M88.4 R104, [R2+0x12800] ;  /* 0x012800000268783b */ /* 0x000eee0000000200 */
        /* <DEDUP_REMOVED lines=72> */
[----:B------:R-:W3:Y:S07]  /*3b30*/  LDSM.16.M88.4 R84, [R217+0x16800] ;  /* 0x01680000d954783b */ /* 0x000eee0000000200 */
[C---:B-1----:R-:W-:Y:S08]  /*3b40*/  HMMA.16816.F32 R4, R88.reuse, R100, R4 ;  /* 0x000000645804723c */ /* 0x042ff00000001804 */
[C---:B------:R-:W-:Y:S01]  /*3b50*/  HMMA.16816.F32 R8, R88.reuse, R102, R8 ;  /* 0x000000665808723c */ /* 0x040fe20000001808 */
[----:B------:R-:W1:Y:S07]  /*3b60*/  LDSM.16.M88.4 R100, [R222+0x6000] ;  /* 0x00600000de64783b */ /* 0x000e6e0000000200 */
[C---:B------:R-:W-:Y:S08]  /*3b70*/  HMMA.16816.F32 R12, R88.reuse, R104, R12 ;  /* 0x00000068580c723c */ /* 0x040ff0000000180c */
[----:B------:R-:W-:Y:S07]  /*3b80*/  HMMA.16816.F32 R16, R88, R106, R16 ;  /* 0x0000006a5810723c */ /* 0x000fee0000001810 */
[----:B------:R-:W-:Y:S01]  /*3b90*/  IMAD.U32 R88, RZ, RZ, UR21 ;  /* 0x00000015ff587e24 */ /* 0x000fe2000f8e00ff */
[C---:B--2---:R-:W-:Y:S05]  /*3ba0*/  HMMA.16816.F32 R4, R92.reuse, R96, R4 ;  /* 0x000000605c04723c */ /* 0x044fea0000001804 */
[----:B------:R-:W-:Y:S02]  /*3bb0*/  @!P0 IMAD R88, R88, 0x40, R247 ;  /* 0x0000004058588824 */ /* 0x000fe400078e02f7 */
[----:B------:R-:W-:Y:S01]  /*3bc0*/  FMUL.FTZ R89, R239, 1.4426950216293334961 ;  /* 0x3fb8aa3bef597820 */ /* 0x000fe20000410000 */
[C---:B------:R-:W-:Y:S04]  /*3bd0*/  HMMA.16816.F32 R8, R92.reuse, R98, R8 ;  /* 0x000000625c08723c */ /* 0x040fe80000001808 */
[----:B------:R-:W-:Y:S04]  /*3be0*/  FSEL R89, R89, RZ, P1 ;  /* 0x000000ff59597208 */ /* 0x000fe80000800000 */
[C---:B---3--:R-:W-:Y:S07]  /*3bf0*/  HMMA.16816.F32 R12, R92.reuse, R84, R12 ;  /* 0x000000545c0c723c */ /* 0x048fee000000180c */
[----:B------:R-:W-:Y:S01]  /*3c00*/  @!P0 IADD3 R84, R246, UR11, RZ ;  /* 0x0000000bf6548c10 */ /* 0x000fe2000fffe0ff */
[----:B------:R-:W-:Y:S04]  /*3c10*/  HMMA.16816.F32 R16, R92, R86, R16 ;  /* 0x000000565c10723c */ /* 0x000fe80000001810 */
[C---:B------:R-:W-:Y:S02]  /*3c20*/  @!P0 IMNMX R91, R84.reuse, UR16, PT ;  /* 0x00000010545b8c17 */ /* 0x040fe4000b800200 */
[----:B------:R-:W-:Y:S02]  /*3c30*/  @!P0 IADD3 R90, R84, 0x8, RZ ;  /* 0x00000008545a8810 */ /* 0x000fe40007ffe0ff */
[C---:B-1----:R-:W-:Y:S01]  /*3c40*/  HMMA.16816.F32 R4, R100.reuse, R108, R4 ;  /* 0x0000006c6404723c */ /* 0x042fe20000001804 */
[----:B------:R-:W1:Y:S04]  /*3c50*/  LDSM.16.M88.4 R84, [R216+0x16800] ;  /* 0x01680000d854783b */ /* 0x000e680000000200 */
[CC--:B------:R-:W-:Y:S02]  /*3c60*/  @!P0 ISETP.GE.AND P2, PT, R88.reuse, R91.reuse, PT ;  /* 0x0000005b5800820c */ /* 0x0c0fe40003f46270 */
[----:B------:R-:W-:Y:S01]  /*3c70*/  @!P0 IADD3 R92, R88, 0x1, RZ ;  /* 0x00000001585c8810 */ /* 0x000fe20007ffe0ff */
[C---:B------:R-:W-:Y:S03]  /*3c80*/  HMMA.16816.F32 R8, R100.reuse, R110, R8 ;  /* 0x0000006e6408723c */ /* 0x040fe60000001808 */
[-C--:B------:R-:W-:Y:S02]  /*3c90*/  @!P0 ISETP.GE.AND P1, PT, R92, R91.reuse, PT ;  /* 0x0000005b5c00820c */ /* 0x080fe40003f26270 */
[----:B------:R-:W-:Y:S11]  /*3ca0*/  @!P0 IMNMX R90, R90, UR16, PT ;  /* 0x000000105a5a8c17 */ /* 0x000ff6000b800200 */
[----:B------:R-:W-:Y:S02]  /*3cb0*/  @!P0 FSEL R4, R4, -INF , !P2 ;  /* 0xff80000004048808 */ /* 0x000fe40005000000 */
[-C--:B------:R-:W-:Y:S02]  /*3cc0*/  @!P0 ISETP.GE.AND P2, PT, R88, R90.reuse, PT ;  /* 0x0000005a5800820c */ /* 0x080fe40003f46270 */
[----:B------:R-:W-:Y:S01]  /*3cd0*/  @!P0 FSEL R5, R5, -INF , !P1 ;  /* 0xff80000005058808 */ /* 0x000fe20004800000 */
[--C-:B------:R-:W-:Y:S01]  /*3ce0*/  FFMA.FTZ R4, R4, c[0x0][0x23c], -R89.reuse ;  /* 0x00008f0004047a23 */ /* 0x100fe20000010859 */
[----:B------:R-:W-:Y:S02]  /*3cf0*/  FSETP.NEU.FTZ.AND P1, PT, R240, -INF , PT ;  /* 0xff800000f000780b */ /* 0x000fe40003f3d000 */
[----:B------:R-:W-:Y:S01]  /*3d00*/  @!P0 FSEL R6, R6, -INF , !P2 ;  /* 0xff80000006068808 */ /* 0x000fe20005000000 */
[----:B------:R2:W-:Y:S01]  /*3d10*/  MUFU.EX2 R128, R4 ;  /* 0x0000000400807308 */ /* 0x0005e20000000800 */
[--C-:B------:R-:W-:Y:S01]  /*3d20*/  FFMA.FTZ R5, R5, c[0x0][0x23c], -R89.reuse ;  /* 0x00008f0005057a23 */ /* 0x100fe20000010859 */
[C---:B-1----:R-:W-:Y:S08]  /*3d30*/  HMMA.16816.F32 R12, R100.reuse, R84, R12 ;  /* 0x00000054640c723c */ /* 0x042ff0000000180c */
[----:B------:R1:W3:Y:S01]  /*3d40*/  MUFU.EX2 R126, R5 ;  /* 0x00000005007e7308 */ /* 0x0002e20000000800 */
[----:B------:R-:W-:Y:S03]  /*3d50*/  HMMA.16816.F32 R16, R100, R86, R16 ;  /* 0x000000566410723c */ /* 0x000fe60000001810 */
[----:B--2---:R-:W-:Y:S05]  /*3d60*/  FMUL.FTZ R4, R240, 1.4426950216293334961 ;  /* 0x3fb8aa3bf0047820 */ /* 0x004fea0000410000 */
[----:B------:R-:W-:Y:S02]  /*3d70*/  FSEL R4, R4, RZ, P1 ;  /* 0x000000ff04047208 */ /* 0x000fe40000800000 */
[-C--:B------:R-:W-:Y:S03]  /*3d80*/  @!P0 ISETP.GE.AND P1, PT, R92, R90.reuse, PT ;  /* 0x0000005a5c00820c */ /* 0x080fe60003f26270 */
[--C-:B------:R-:W-:Y:S01]  /*3d90*/  FFMA.FTZ R6, R6, c[0x0][0x23c], -R4.reuse ;  /* 0x00008f0006067a23 */ /* 0x100fe20000010804 */
[----:B-1----:R-:W-:Y:S02]  /*3da0*/  @!P0 IADD3 R5, R88, 0x8, RZ ;  /* 0x0000000858058810 */ /* 0x002fe40007ffe0ff */
[----:B------:R-:W-:Y:S01]  /*3db0*/  @!P0 FSEL R7, R7, -INF , !P1 ;  /* 0xff80000007078808 */ /* 0x000fe20004800000 */
[----:B------:R1:W-:Y:S01]  /*3dc0*/  MUFU.EX2 R131, R6 ;  /* 0x0000000600837308 */ /* 0x0003e20000000800 */
[-C--:B------:R-:W-:Y:S03]  /*3dd0*/  @!P0 ISETP.GE.AND P1, PT, R5, R91.reuse, PT ;  /* 0x0000005b0500820c */ /* 0x080fe60003f26270 */
[--C-:B------:R-:W-:Y:S01]  /*3de0*/  FFMA.FTZ R7, R7, c[0x0][0x23c], -R4.reuse ;  /* 0x00008f0007077a23 */ /* 0x100fe20000010804 */
[----:B------:R-:W-:Y:S05]  /*3df0*/  @!P0 FSEL R8, R8, -INF , !P1 ;  /* 0xff80000008088808 */ /* 0x000fea0004800000 */
[----:B------:R-:W2:Y:S01]  /*3e00*/  MUFU.EX2 R130, R7 ;  /* 0x0000000700827308 */ /* 0x000ea20000000800 */
[--C-:B------:R-:W-:Y:S09]  /*3e10*/  FFMA.FTZ R8, R8, c[0x0][0x23c], -R89.reuse ;  /* 0x00008f0008087a23 */ /* 0x100ff20000010859 */
[----:B------:R-:W-:Y:S01]  /*3e20*/  MUFU.EX2 R125, R8 ;  /* 0x00000008007d7308 */ /* 0x000fe20000000800 */
[----:B-1----:R-:W-:Y:S04]  /*3e30*/  @!P0 IADD3 R6, R88, 0x9, RZ ;  /* 0x0000000958068810 */ /* 0x002fe80007ffe0ff */
[-C--:B------:R-:W-:Y:S04]  /*3e40*/  @!P0 ISETP.GE.AND P1, PT, R6, R91.reuse, PT ;  /* 0x0000005b0600820c */ /* 0x080fe80003f26270 */
[----:B------:R-:W-:Y:S02]  /*3e50*/  @!P0 FSEL R9, R9, -INF , !P1 ;  /* 0xff80000009098808 */ /* 0x000fe40004800000 */
[-C--:B------:R-:W-:Y:S02]  /*3e60*/  @!P0 ISETP.GE.AND P1, PT, R5, R90.reuse, PT ;  /* 0x0000005a0500820c */ /* 0x080fe40003f26270 */
[----:B------:R-:W-:Y:S01]  /*3e70*/  @!P0 IADD3 R5, R88, 0x10, RZ ;  /* 0x0000001058058810 */ /* 0x000fe20007ffe0ff */
[--C-:B------:R-:W-:Y:S01]  /*3e80*/  FFMA.FTZ R9, R9, c[0x0][0x23c], -R89.reuse ;  /* 0x00008f0009097a23 */ /* 0x100fe20000010859 */
[----:B------:R-:W-:Y:S02]  /*3e90*/  @!P0 FSEL R10, R10, -INF , !P1 ;  /* 0xff8000000a0a8808 */ /* 0x000fe40004800000 */
[-C--:B------:R-:W-:Y:S01]  /*3ea0*/  @!P0 ISETP.GE.AND P1, PT, R6, R90.reuse, PT ;  /* 0x0000005a0600820c */ /* 0x080fe20003f26270 */
[----:B------:R-:W-:Y:S01]  /*3eb0*/  MUFU.EX2 R122, R9 ;  /* 0x00000009007a7308 */ /* 0x000fe20000000800 */
[----:B------:R-:W-:Y:S01]  /*3ec0*/  @!P0 IADD3 R6, R88, 0x11, RZ ;  /* 0x0000001158068810 */ /* 0x000fe20007ffe0ff */
[--C-:B------:R-:W-:Y:S01]  /*3ed0*/  FFMA.FTZ R10, R10, c[0x0][0x23c], -R4.reuse ;  /* 0x00008f000a0a7a23 */ /* 0x100fe20000010804 */
[----:B------:R-:W-:Y:S02]  /*3ee0*/  @!P0 FSEL R11, R11, -INF , !P1 ;  /* 0xff8000000b0b8808 */ /* 0x000fe40004800000 */
[-C--:B------:R-:W-:Y:S03]  /*3ef0*/  @!P0 ISETP.GE.AND P1, PT, R5, R91.reuse, PT ;  /* 0x0000005b0500820c */ /* 0x080fe60003f26270 */
[--C-:B------:R-:W-:Y:S01]  /*3f00*/  FFMA.FTZ R11, R11, c[0x0][0x23c], -R4.reuse ;  /* 0x00008f000b0b7a23 */ /* 0x100fe20000010804 */
[----:B------:R-:W-:Y:S01]  /*3f10*/  @!P0 FSEL R12, R12, -INF , !P1 ;  /* 0xff8000000c0c8808 */ /* 0x000fe20004800000 */
[----:B------:R-:W-:Y:S01]  /*3f20*/  MUFU.EX2 R129, R10 ;  /* 0x0000000a00817308 */ /* 0x000fe20000000800 */
[-C--:B------:R-:W-:Y:S03]  /*3f30*/  @!P0 ISETP.GE.AND P1, PT, R6, R91.reuse, PT ;  /* 0x0000005b0600820c */ /* 0x080fe60003f26270 */
[--C-:B------:R-:W-:Y:S01]  /*3f40*/  FFMA.FTZ R12, R12, c[0x0][0x23c], -R89.reuse ;  /* 0x00008f000c0c7a23 */ /* 0x100fe20000010859 */
[----:B------:R-:W-:Y:S02]  /*3f50*/  @!P0 FSEL R13, R13, -INF , !P1 ;  /* 0xff8000000d0d8808 */ /* 0x000fe40004800000 */
[-C--:B------:R-:W-:Y:S02]  /*3f60*/  @!P0 ISETP.GE.AND P1, PT, R5, R90.reuse, PT ;  /* 0x0000005a0500820c */ /* 0x080fe40003f26270 */
[----:B------:R-:W-:Y:S01]  /*3f70*/  @!P0 IADD3 R5, R88, 0x18, RZ ;  /* 0x0000001858058810 */ /* 0x000fe20007ffe0ff */
[----:B------:R-:W1:Y:S01]  /*3f80*/  MUFU.EX2 R127, R11 ;  /* 0x0000000b007f7308 */ /* 0x000e620000000800 */
[----:B------:R-:W-:Y:S01]  /*3f90*/  @!P0 FSEL R14, R14, -INF , !P1 ;  /* 0xff8000000e0e8808 */ /* 0x000fe20004800000 */
[--C-:B------:R-:W-:Y:S01]  /*3fa0*/  FFMA.FTZ R13, R13, c[0x0][0x23c], -R89.reuse ;  /* 0x00008f000d0d7a23 */ /* 0x100fe20000010859 */
[----:B------:R-:W-:Y:S02]  /*3fb0*/  @!P0 ISETP.GE.AND P1, PT, R6, R90, PT ;  /* 0x0000005a0600820c */ /* 0x000fe40003f26270 */
[----:B------:R-:W-:Y:S01]  /*3fc0*/  @!P0 IADD3 R88, R88, 0x19, RZ ;  /* 0x0000001958588810 */ /* 0x000fe20007ffe0ff */
[--C-:B------:R-:W-:Y:S01]  /*3fd0*/  FFMA.FTZ R14, R14, c[0x0][0x23c], -R4.reuse ;  /* 0x00008f000e0e7a23 */ /* 0x100fe20000010804 */
[----:B------:R-:W-:Y:S02]  /*3fe0*/  @!P0 FSEL R15, R15, -INF , !P1 ;  /* 0xff8000000f0f8808 */ /* 0x000fe40004800000 */
[-C--:B------:R-:W-:Y:S01]  /*3ff0*/  @!P0 ISETP.GE.AND P1, PT, R5, R91.reuse, PT ;  /* 0x0000005b0500820c */ /* 0x080fe20003f26270 */
[----:B------:R-:W-:Y:S01]  /*4000*/  MUFU.EX2 R121, R12 ;  /* 0x0000000c00797308 */ /* 0x000fe20000000800 */
[----:B---3--:R-:W-:Y:S01]  /*4010*/  F2FP.PACK_AB R6, R126, R128 ;  /* 0x000000807e06723e */ /* 0x008fe200000000ff */
[--C-:B------:R-:W-:Y:S01]  /*4020*/  FFMA.FTZ R15, R15, c[0x0][0x23c], -R4.reuse ;  /* 0x00008f000f0f7a23 */ /* 0x100fe20000010804 */
[----:B------:R-:W-:Y:S02]  /*4030*/  @!P0 FSEL R16, R16, -INF , !P1 ;  /* 0xff80000010108808 */ /* 0x000fe40004800000 */
[----:B------:R-:W-:Y:S01]  /*4040*/  @!P0 ISETP.GE.AND P1, PT, R88, R91, PT ;  /* 0x0000005b5800820c */ /* 0x000fe20003f26270 */
[----:B------:R3:W-:Y:S02]  /*4050*/  STS [R231+0x22000], R6 ;  /* 0x02200006e7007388 */ /* 0x0007e40000000800 */
[--C-:B------:R-:W-:Y:S01]  /*4060*/  FFMA.FTZ R16, R16, c[0x0][0x23c], -R89.reuse ;  /* 0x00008f0010107a23 */ /* 0x100fe20000010859 */
[----:B------:R-:W-:Y:S01]  /*4070*/  @!P0 FSEL R17, R17, -INF , !P1 ;  /* 0xff80000011118808 */ /* 0x000fe20004800000 */
[----:B------:R-:W4:Y:S01]  /*4080*/  MUFU.EX2 R118, R13 ;  /* 0x0000000d00767308 */ /* 0x000f220000000800 */
[-C--:B------:R-:W-:Y:S02]  /*4090*/  @!P0 ISETP.GE.AND P1, PT, R5, R90.reuse, PT ;  /* 0x0000005a0500820c */ /* 0x080fe40003f26270 */
[----:B--2---:R-:W-:Y:S01]  /*40a0*/  F2FP.PACK_AB R5, R130, R131 ;  /* 0x000000838205723e */ /* 0x004fe200000000ff */
[----:B------:R-:W-:Y:S01]  /*40b0*/  FFMA.FTZ R89, R17, c[0x0][0x23c], -R89 ;  /* 0x00008f0011597a23 */ /* 0x000fe20000010859 */
[----:B------:R-:W-:Y:S02]  /*40c0*/  @!P0 FSEL R18, R18, -INF , !P1 ;  /* 0xff80000012128808 */ /* 0x000fe40004800000 */
[----:B------:R-:W-:Y:S01]  /*40d0*/  @!P0 ISETP.GE.AND P1, PT, R88, R90, PT ;  /* 0x0000005a5800820c */ /* 0x000fe20003f26270 */
[----:B------:R2:W-:Y:S01]  /*40e0*/  STS [R231+0x22400], R5 ;  /* 0x02240005e7007388 */ /* 0x0005e20000000800 */
[----:B-1----:R-:W-:Y:S01]  /*40f0*/  F2FP.PACK_AB R8, R127, R129 ;  /* 0x000000817f08723e */ /* 0x002fe200000000ff */
[--C-:B------:R-:W-:Y:S01]  /*4100*/  FFMA.FTZ R18, R18, c[0x0][0x23c], -R4.reuse ;  /* 0x00008f0012127a23 */ /* 0x100fe20000010804 */
[----:B------:R-:W-:Y:S01]  /*4110*/  @!P0 FSEL R19, R19, -INF , !P1 ;  /* 0xff80000013138808 */ /* 0x000fe20004800000 */
[----:B------:R-:W-:Y:S02]  /*4120*/  MUFU.EX2 R124, R14 ;  /* 0x0000000e007c7308 */ /* 0x000fe40000000800 */
[----:B------:R-:W-:Y:S02]  /*4130*/  STS [R238+0x22400], R8 ;  /* 0x02240008ee007388 */ /* 0x000fe40000000800 */
[----:B------:R-:W-:Y:S06]  /*4140*/  FFMA.FTZ R4, R19, c[0x0][0x23c], -R4 ;  /* 0x00008f0013047a23 */ /* 0x000fec0000010804 */
[----:B------:R1:W-:Y:S01]  /*4150*/  MUFU.EX2 R119, R4 ;  /* 0x0000000400777308 */ /* 0x0003e20000000800 */
[----:B----4-:R-:W-:Y:S09]  /*4160*/  F2FP.PACK_AB R7, R118, R121 ;  /* 0x000000797607723e */ /* 0x010ff200000000ff */
[----:B------:R-:W3:Y:S10]  /*4170*/  MUFU.EX2 R123, R15 ;  /* 0x0000000f007b7308 */ /* 0x000ef40000000800 */
[----:B------:R-:W-:Y:S01]  /*4180*/  MUFU.EX2 R117, R16 ;  /* 0x0000001000757308 */ /* 0x000fe20000000800 */
[----:B-1----:R-:W-:Y:S05]  /*4190*/  F2FP.PACK_AB R4, R122, R125 ;  /* 0x0000007d7a04723e */ /* 0x002fea00000000ff */
[----:B------:R1:W-:Y:S04]  /*41a0*/  STS [R238+0x22000], R4 ;  /* 0x02200004ee007388 */ /* 0x0003e80000000800 */
[----:B------:R-:W2:Y:S01]  /*41b0*/  MUFU.EX2 R116, R89 ;  /* 0x0000005900747308 */ /* 0x000ea20000000800 */
[----:B---3--:R-:W-:Y:S01]  /*41c0*/  F2FP.PACK_AB R6, R123, R124 ;  /* 0x0000007c7b06723e */ /* 0x008fe200000000ff */
[----:B------:R-:W-:Y:S08]  /*41d0*/  STS [R236+0x22000], R7 ;  /* 0x02200007ec007388 */ /* 0x000ff00000000800 */
[----:B------:R-:W1:Y:S01]  /*41e0*/  MUFU.EX2 R120, R18 ;  /* 0x0000001200787308 */ /* 0x000e620000000800 */
[----:B------:R-:W-:Y:S01]  /*41f0*/  STS [R236+0x22400], R6 ;  /* 0x02240006ec007388 */ /* 0x000fe20000000800 */
[----:B--2---:R-:W-:Y:S05]  /*4200*/  F2FP.PACK_AB R5, R116, R117 ;  /* 0x000000757405723e */ /* 0x004fea00000000ff */
[----:B------:R-:W-:Y:S01]  /*4210*/  STS [R237+0x22000], R5 ;  /* 0x02200005ed007388 */ /* 0x000fe20000000800 */
[----:B-1----:R-:W-:Y:S05]  /*4220*/  F2FP.PACK_AB R4, R119, R120 ;  /* 0x000000787704723e */ /* 0x002fea00000000ff */
[----:B------:R-:W-:Y:S05]  /*4230*/  STS [R237+0x22400], R4 ;  /* 0x02240004ed007388 */ /* 0x000fea0000000800 */
[----:B------:R-:W-:Y:S05]  /*4240*/  LDSM.16.M88.4 R16, [R218+0x8000] ;  /* 0x00800000da10783b */ /* 0x000fea0000000200 */
[----:B------:R-:W1:Y:S05]  /*4250*/  LDSM.16.M88.4 R8, [R2+0x18000] ;  /* 0x018000000208783b */ /* 0x000e6a0000000200 */
[----:B------:R-:W2:Y:S05]  /*4260*/  LDSM.16.M88.4 R84, [R2+0x18800] ;  /* 0x018800000254783b */ /* 0x000eaa0000000200 */
[----:B------:R-:W-:Y:S05]  /*4270*/  LDSM.16.M88.4 R88, [R219+0x8000] ;  /* 0x00800000db58783b */ /* 0x000fea0000000200 */
[----:B------:R-:W3:Y:S05]  /*4280*/  LDSM.16.M88.4 R92, [R3+0x18000] ;  /* 0x01800000035c783b */ /* 0x000eea0000000200 */
[----:B------:R-:W4:Y:S05]  /*4290*/  LDSM.16.M88.4 R96, [R3+0x18800] ;  /* 0x018800000360783b */ /* 0x000f2a0000000200 */
[----:B------:R-:W-:Y:S05]  /*42a0*/  LDSM.16.M88.4 R100, [R223+0x8000] ;  /* 0x00800000df64783b */ /* 0x000fea0000000200 */
[----:B------:R-:W3:Y:S05]  /*42b0*/  LDSM.16.M88.4 R104, [R217+0x18000] ;  /* 0x01800000d968783b */ /* 0x000eea0000000200 */
[----:B------:R-:W4:Y:S01]  /*42c0*/  LDSM.16.M88.4 R108, [R217+0x18800] ;  /* 0x01880000d96c783b */ /* 0x000f220000000200 */
[C---:B-1----:R-:W-:Y:S04]  /*42d0*/  HMMA.16816.F32 R4, R16.reuse, R8, RZ ;  /* 0x000000081004723c */ /* 0x042fe800000018ff */
[----:B------:R-:W-:Y:S04]  /*42e0*/  LDSM.16.M88.4 R112, [R216+0x18800] ;  /* 0x01880000d870783b */ /* 0x000fe80000000200 */
[C---:B------:R-:W-:Y:S08]  /*42f0*/  HMMA.16816.F32 R8, R16.reuse, R10, RZ ;  /* 0x0000000a1008723c */ /* 0x040ff000000018ff */
[C---:B--2---:R-:W-:Y:S08]  /*4300*/  HMMA.16816.F32 R12, R16.reuse, R84, RZ ;  /* 0x00000054100c723c */ /* 0x044ff000000018ff */
[----:B------:R-:W-:Y:S01]  /*4310*/  HMMA.16816.F32 R16, R16, R86, RZ ;  /* 0x000000561010723c */ /* 0x000fe200000018ff */
[----:B------:R-:W-:Y:S07]  /*4320*/  LDSM.16.M88.4 R84, [R222+0x8000] ;  /* 0x00800000de54783b */ /* 0x000fee0000000200 */
        /* <DEDUP_REMOVED lines=9> */
[----:B------:R-:W-:Y:S07]  /*43c0*/  LDSM.16.M88.4 R104, [R3+0x1a000] ;  /* 0x01a000000368783b */ /* 0x000fee0000000200 */
[C---:B------:R-:W-:Y:S08]  /*43d0*/  HMMA.16816.F32 R12, R100.reuse, R108, R12 ;  /* 0x0000006c640c723c */ /* 0x040ff0000000180c */
[----:B------:R-:W-:Y:S01]  /*43e0*/  HMMA.16816.F32 R16, R100, R110, R16 ;  /* 0x0000006e6410723c */ /* 0x000fe20000001810 */
[----:B------:R-:W3:Y:S05]  /*43f0*/  LDSM.16.M88.4 R100, [R2+0x1a800] ;  /* 0x01a800000264783b */ /* 0x000eea0000000200 */
[----:B------:R-:W-:Y:S02]  /*4400*/  LDSM.16.M88.4 R108, [R217+0x1a000] ;  /* 0x01a00000d96c783b */ /* 0x000fe40000000200 */
[C---:B-1----:R-:W-:Y:S08]  /*4410*/  HMMA.16816.F32 R4, R84.reuse, R92, R4 ;  /* 0x0000005c5404723c */ /* 0x042ff00000001804 */
[C---:B------:R-:W-:Y:S01]  /*4420*/  HMMA.16816.F32 R8, R84.reuse, R94, R8 ;  /* 0x0000005e5408723c */ /* 0x040fe20000001808 */
[----:B------:R-:W1:Y:S07]  /*4430*/  LDSM.16.M88.4 R92, [R219+0xa000] ;  /* 0x00a00000db5c783b */ /* 0x000e6e0000000200 */
[C---:B------:R-:W-:Y:S07]  /*4440*/  HMMA.16816.F32 R12, R84.reuse, R112, R12 ;  /* 0x00000070540c723c */ /* 0x040fee000000180c */
[----:B------:R-:W-:Y:S01]  /*4450*/  IADD3 R112, P0, R242, UR10, RZ ;  /* 0x0000000af2707c10 */ /* 0x000fe2000ff1e0ff */
[----:B------:R-:W-:Y:S01]  /*4460*/  HMMA.16816.F32 R16, R84, R114, R16 ;  /* 0x000000725410723c */ /* 0x000fe20000001810 */
[----:B------:R-:W2:Y:S03]  /*4470*/  LDSM.16.M88.4 R84, [R3+0x1a800] ;  /* 0x01a800000354783b */ /* 0x000ea60000000200 */
[----:B------:R-:W-:Y:S02]  /*4480*/  IADD3.X R113, R241, UR9, RZ, P0, !PT ;  /* 0x00000009f1717c10 */ /* 0x000fe400087fe4ff */
[C---:B------:R-:W-:Y:S02]  /*4490*/  LEA R228, P0, R252.reuse, R228, 0x2 ;  /* 0x000000e4fce47211 */ /* 0x040fe400078010ff */
[C---:B--2---:R-:W-:Y:S01]  /*44a0*/  HMMA.16816.F32 R4, R88.reuse, R96, R4 ;  /* 0x000000605804723c */ /* 0x044fe20000001804 */
[----:B------:R2:W4:Y:S04]  /*44b0*/  LDG.E R114, [R112.64] ;  /* 0x0000000470727981 */ /* 0x000528000c1e1900 */
[----:B------:R-:W-:Y:S03]  /*44c0*/  LEA.HI.X.SX32 R229, R252, R229, 0x2, P0 ;  /* 0x000000e5fce57211 */ /* 0x000fe600000f16ff */
[C---:B------:R-:W-:Y:S01]  /*44d0*/  HMMA.16816.F32 R8, R88.reuse, R98, R8 ;  /* 0x000000625808723c */ /* 0x040fe20000001808 */
[----:B------:R-:W2:Y:S07]  /*44e0*/  LDSM.16.M88.4 R96, [R223+0xa000] ;  /* 0x00a00000df60783b */ /* 0x000eae0000000200 */
[C---:B---3--:R-:W-:Y:S08]  /*44f0*/  HMMA.16816.F32 R12, R88.reuse, R100, R12 ;  /* 0x00000064580c723c */ /* 0x048ff0000000180c */
[----:B------:R-:W-:Y:S01]  /*4500*/  HMMA.16816.F32 R16, R88, R102, R16 ;  /* 0x000000665810723c */ /* 0x000fe20000001810 */
[----:B------:R-:W3:Y:S05]  /*4510*/  LDSM.16.M88.4 R88, [R217+0x1a800] ;  /* 0x01a80000d958783b */ /* 0x000eea0000000200 */
[----:B--2---:R-:W2:Y:S02]  /*4520*/  LDG.E R112, [R112.64+0x20] ;  /* 0x0000200470707981 */ /* 0x004ea4000c1e1900 */
[C---:B-1----:R-:W-:Y:S03]  /*4530*/  HMMA.16816.F32 R4, R92.reuse, R104, R4 ;  /* 0x000000685c04723c */ /* 0x042fe60000001804 */
[----:B------:R-:W-:Y:S05]  /*4540*/  LDSM.16.M88.4 R100, [R222+0xa000] ;  /* 0x00a00000de64783b */ /* 0x000fea0000000200 */
[C---:B------:R-:W-:Y:S01]  /*4550*/  HMMA.16816.F32 R8, R92.reuse, R106, R8 ;  /* 0x0000006a5c08723c */ /* 0x040fe20000001808 */
[----:B------:R-:W1:Y:S07]  /*4560*/  LDSM.16.M88.4 R104, [R216+0x1a000] ;  /* 0x01a00000d868783b */ /* 0x000e6e0000000200 */
[C---:B------:R-:W-:Y:S08]  /*4570*/  HMMA.16816.F32 R12, R92.reuse, R84, R12 ;  /* 0x000000545c0c723c */ /* 0x040ff0000000180c */
        /* <DEDUP_REMOVED lines=10> */
[C---:B-1----:R-:W-:Y:S08]  /*4620*/  HMMA.16816.F32 R4, R100.reuse, R104, R4 ;  /* 0x000000686404723c */ /* 0x042ff00000001804 */
        /* <DEDUP_REMOVED lines=32> */
[----:B------:R-:W4:Y:S05]  /*4830*/  LDSM.16.M88.4 R84, [R3+0x1e800] ;  /* 0x01e800000354783b */ /* 0x000f2a0000000200 */
[----:B------:R-:W-:Y:S02]  /*4840*/  LDSM.16.M88.4 R92, [R223+0xe000] ;  /* 0x00e00000df5c783b */ /* 0x000fe40000000200 */
[C---:B------:R-:W-:Y:S08]  /*4850*/  HMMA.16816.F32 R4, R96.reuse, R108, R4 ;  /* 0x0000006c6004723c */ /* 0x040ff00000001804 */
[C---:B------:R-:W-:Y:S01]  /*4860*/  HMMA.16816.F32 R8, R96.reuse, R110, R8 ;  /* 0x0000006e6008723c */ /* 0x040fe20000001808 */
[----:B------:R-:W4:Y:S07]  /*4870*/  LDSM.16.M88.4 R108, [R217+0x1e000] ;  /* 0x01e00000d96c783b */ /* 0x000f2e0000000200 */
[C---:B---3--:R-:W-:Y:S08]  /*4880*/  HMMA.16816.F32 R12, R96.reuse, R88, R12 ;  /* 0x00000058600c723c */ /* 0x048ff0000000180c */
[----:B------:R-:W-:Y:S01]  /*4890*/  HMMA.16816.F32 R16, R96, R90, R16 ;  /* 0x0000005a6010723c */ /* 0x000fe20000001810 */
[----:B------:R-:W3:Y:S05]  /*48a0*/  LDSM.16.M88.4 R88, [R217+0x1e800] ;  /* 0x01e80000d958783b */ /* 0x000eea0000000200 */
[----:B------:R-:W-:Y:S02]  /*48b0*/  LDSM.16.M88.4 R96, [R222+0xe000] ;  /* 0x00e00000de60783b */ /* 0x000fe40000000200 */
[C---:B-1----:R-:W-:Y:S08]  /*48c0*/  HMMA.16816.F32 R4, R100.reuse, R104, R4 ;  /* 0x000000686404723c */ /* 0x042ff00000001804 */
[C---:B------:R-:W-:Y:S01]  /*48d0*/  HMMA.16816.F32 R8, R100.reuse, R106, R8 ;  /* 0x0000006a6408723c */ /* 0x040fe20000001808 */
[----:B------:R-:W1:Y:S07]  /*48e0*/  LDSM.16.M88.4 R104, [R216+0x1e000] ;  /* 0x01e00000d868783b */ /* 0x000e6e0000000200 */
[C---:B----4-:R-:W-:Y:S08]  /*48f0*/  HMMA.16816.F32 R12, R100.reuse, R84, R12 ;  /* 0x00000054640c723c */ /* 0x050ff0000000180c */
[----:B------:R-:W-:Y:S01]  /*4900*/  HMMA.16816.F32 R16, R100, R86, R16 ;  /* 0x000000566410723c */ /* 0x000fe20000001810 */
[----:B------:R-:W4:Y:S07]  /*4910*/  LDSM.16.M88.4 R84, [R216+0x1e800] ;  /* 0x01e80000d854783b */ /* 0x000f2e0000000200 */
[C---:B------:R-:W-:Y:S08]  /*4920*/  HMMA.16816.F32 R4, R92.reuse, R108, R4 ;  /* 0x0000006c5c04723c */ /* 0x040ff00000001804 */
[C---:B------:R-:W-:Y:S08]  /*4930*/  HMMA.16816.F32 R8, R92.reuse, R110, R8 ;  /* 0x0000006e5c08723c */ /* 0x040ff00000001808 */
[C---:B---3--:R-:W-:Y:S08]  /*4940*/  HMMA.16816.F32 R12, R92.reuse, R88, R12 ;  /* 0x000000585c0c723c */ /* 0x048ff0000000180c */
[----:B------:R-:W-:Y:S08]  /*4950*/  HMMA.16816.F32 R16, R92, R90, R16 ;  /* 0x0000005a5c10723c */ /* 0x000ff00000001810 */
[C---:B-1----:R-:W-:Y:S08]  /*4960*/  HMMA.16816.F32 R4, R96.reuse, R104, R4 ;  /* 0x000000686004723c */ /* 0x042ff00000001804 */
[C---:B------:R-:W-:Y:S08]  /*4970*/  HMMA.16816.F32 R8, R96.reuse, R106, R8 ;  /* 0x0000006a6008723c */ /* 0x040ff00000001808 */
[C---:B----4-:R-:W-:Y:S08]  /*4980*/  HMMA.16816.F32 R12, R96.reuse, R84, R12 ;  /* 0x00000054600c723c */ /* 0x050ff0000000180c */
[----:B------:R-:W-:Y:S04]  /*4990*/  HMMA.16816.F32 R16, R96, R86, R16 ;  /* 0x000000566010723c */ /* 0x000fe80000001810 */
[C---:B------:R-:W-:Y:S02]  /*49a0*/  FADD.FTZ R84, -R114.reuse, R4 ;  /* 0x0000000472547221 */ /* 0x040fe40000010100 */
[----:B------:R-:W-:Y:S02]  /*49b0*/  FADD.FTZ R4, -R114, R5 ;  /* 0x0000000572047221 */ /* 0x000fe40000010100 */
[----:B------:R-:W-:Y:S04]  /*49c0*/  FMUL.FTZ R5, R128, R84 ;  /* 0x0000005480057220 */ /* 0x000fe80000410000 */
[----:B------:R-:W-:Y:S02]  /*49d0*/  FMUL.FTZ R4, R126, R4 ;  /* 0x000000047e047220 */ /* 0x000fe40000410000 */
[----:B--2---:R-:W-:Y:S02]  /*49e0*/  FADD.FTZ R6, -R112, R6 ;  /* 0x0000000670067221 */ /* 0x004fe40000010100 */
[----:B------:R-:W-:Y:S01]  /*49f0*/  FADD.FTZ R8, -R114, R8 ;  /* 0x0000000872087221 */ /* 0x000fe20000010100 */
[----:B------:R-:W-:Y:S01]  /*4a00*/  F2FP.PACK_AB R4, R4, R5 ;  /* 0x000000050404723e */ /* 0x000fe200000000ff */
[----:B------:R-:W-:Y:S02]  /*4a10*/  FADD.FTZ R5, -R114, R12 ;  /* 0x0000000c72057221 */ /* 0x000fe40000010100 */
[----:B------:R-:W-:Y:S02]  /*4a20*/  FADD.FTZ R12, -R112, R7 ;  /* 0x00000007700c7221 */ /* 0x000fe40000010100 */
[----:B------:R1:W-:Y:S01]  /*4a30*/  STS [R231+0x20000], R4 ;  /* 0x02000004e7007388 */ /* 0x0003e20000000800 */
[----:B------:R-:W-:Y:S02]  /*4a40*/  FMUL.FTZ R84, R125, R8 ;  /* 0x000000087d547220 */ /* 0x000fe40000410000 */
[C---:B------:R-:W-:Y:S02]  /*4a50*/  FADD.FTZ R17, -R114.reuse, R17 ;  /* 0x0000001172117221 */ /* 0x040fe40000010100 */
[----:B------:R-:W-:Y:S02]  /*4a60*/  FADD.FTZ R16, -R114, R16 ;  /* 0x0000001072107221 */ /* 0x000fe40000010100 */
[----:B------:R-:W-:Y:S02]  /*4a70*/  FMUL.FTZ R7, R116, R17 ;  /* 0x0000001174077220 */ /* 0x000fe40000410000 */
[----:B------:R-:W-:Y:S02]  /*4a80*/  FMUL.FTZ R12, R130, R12 ;  /* 0x0000000c820c7220 */ /* 0x000fe40000410000 */
[----:B------:R-:W-:Y:S02]  /*4a90*/  FADD.FTZ R8, -R114, R13 ;  /* 0x0000000d72087221 */ /* 0x000fe40000010100 */
[----:B------:R-:W-:Y:S02]  /*4aa0*/  FMUL.FTZ R5, R121, R5 ;  /* 0x0000000579057220 */ /* 0x000fe40000410000 */
[----:B------:R-:W-:Y:S02]  /*4ab0*/  FMUL.FTZ R8, R118, R8 ;  /* 0x0000000876087220 */ /* 0x000fe40000410000 */
[----:B------:R-:W-:Y:S02]  /*4ac0*/  FADD.FTZ R10, -R112, R10 ;  /* 0x0000000a700a7221 */ /* 0x000fe40000010100 */
[----:B------:R-:W-:Y:S01]  /*4ad0*/  FADD.FTZ R9, -R114, R9 ;  /* 0x0000000972097221 */ /* 0x000fe20000010100 */
[----:B------:R-:W-:Y:S01]  /*4ae0*/  F2FP.PACK_AB R8, R8, R5 ;  /* 0x000000050808723e */ /* 0x000fe200000000ff */
[----:B------:R-:W-:Y:S02]  /*4af0*/  FMUL.FTZ R13, R129, R10 ;  /* 0x0000000a810d7220 */ /* 0x000fe40000410000 */
[----:B------:R-:W-:Y:S02]  /*4b00*/  FMUL.FTZ R9, R122, R9 ;  /* 0x000000097a097220 */ /* 0x000fe40000410000 */
[----:B-1----:R-:W-:Y:S02]  /*4b10*/  FMUL.FTZ R4, R117, R16 ;  /* 0x0000001075047220 */ /* 0x002fe40000410000 */
[----:B------:R-:W-:Y:S01]  /*4b20*/  FMUL.FTZ R16, R131, R6 ;  /* 0x0000000683107220 */ /* 0x000fe20000410000 */
[----:B------:R-:W-:Y:S01]  /*4b30*/  F2FP.PACK_AB R9, R9, R84 ;  /* 0x000000540909723e */ /* 0x000fe200000000ff */
[C---:B------:R-:W-:Y:S01]  /*4b40*/  FADD.FTZ R6, -R112.reuse, R11 ;  /* 0x0000000b70067221 */ /* 0x040fe20000010100 */
[----:B------:R-:W-:Y:S01]  /*4b50*/  F2FP.PACK_AB R7, R7, R4 ;  /* 0x000000040707723e */ /* 0x000fe200000000ff */
[----:B------:R-:W-:Y:S01]  /*4b60*/  FADD.FTZ R10, -R112, R14 ;  /* 0x0000000e700a7221 */ /* 0x000fe20000010100 */
[----:B------:R-:W-:Y:S01]  /*4b70*/  F2FP.PACK_AB R4, R12, R16 ;  /* 0x000000100c04723e */ /* 0x000fe200000000ff */
[----:B------:R-:W-:Y:S02]  /*4b80*/  FMUL.FTZ R6, R127, R6 ;  /* 0x000000067f067220 */ /* 0x000fe40000410000 */
[----:B------:R-:W-:Y:S02]  /*4b90*/  FADD.FTZ R5, -R112, R15 ;  /* 0x0000000f70057221 */ /* 0x000fe40000010100 */
[----:B------:R1:W-:Y:S01]  /*4ba0*/  STS [R231+0x20400], R4 ;  /* 0x02040004e7007388 */ /* 0x0003e20000000800 */
[----:B------:R-:W-:Y:S01]  /*4bb0*/  FMUL.FTZ R10, R124, R10 ;  /* 0x0000000a7c0a7220 */ /* 0x000fe20000410000 */
[----:B------:R-:W-:Y:S01]  /*4bc0*/  F2FP.PACK_AB R6, R6, R13 ;  /* 0x0000000d0606723e */ /* 0x000fe200000000ff */
[----:B------:R-:W-:Y:S02]  /*4bd0*/  FMUL.FTZ R5, R123, R5 ;  /* 0x000000057b057220 */ /* 0x000fe40000410000 */
[C---:B------:R-:W-:Y:S01]  /*4be0*/  FADD.FTZ R12, -R112.reuse, R18 ;  /* 0x00000012700c7221 */ /* 0x040fe20000010100 */
[----:B------:R-:W-:Y:S01]  /*4bf0*/  STS [R238+0x20000], R9 ;  /* 0x02000009ee007388 */ /* 0x000fe20000000800 */
[----:B------:R-:W-:Y:S01]  /*4c00*/  FADD.FTZ R11, -R112, R19 ;  /* 0x00000013700b7221 */ /* 0x000fe20000010100 */
[----:B------:R-:W-:Y:S01]  /*4c10*/  F2FP.PACK_AB R5, R5, R10 ;  /* 0x0000000a0505723e */ /* 0x000fe200000000ff */
[----:B------:R-:W-:Y:S02]  /*4c20*/  FMUL.FTZ R12, R120, R12 ;  /* 0x0000000c780c7220 */ /* 0x000fe40000410000 */
[----:B------:R-:W-:Y:S01]  /*4c30*/  STS [R238+0x20400], R6 ;  /* 0x02040006ee007388 */ /* 0x000fe20000000800 */
[----:B------:R-:W-:Y:S04]  /*4c40*/  FMUL.FTZ R11, R119, R11 ;  /* 0x0000000b770b7220 */ /* 0x000fe80000410000 */
[----:B------:R-:W-:Y:S05]  /*4c50*/  STS [R236+0x20000], R8 ;  /* 0x02000008ec007388 */ /* 0x000fea0000000800 */
[----:B------:R-:W-:Y:S01]  /*4c60*/  STS [R236+0x20400], R5 ;  /* 0x02040005ec007388 */ /* 0x000fe20000000800 */
[----:B-1----:R-:W-:Y:S04]  /*4c70*/  F2FP.PACK_AB R4, R11, R12 ;  /* 0x0000000c0b04723e */ /* 0x002fe800000000ff */
        /* <DEDUP_REMOVED lines=114> */
.L_x_261:
[----:B------:R-:W-:Y:S01]  /*53a0*/  LDSM.16.M88.4 R128, [R224] ;  /* 0x00000000e080783b */ /* 0x000fe20000000200 */
[----:B------:R-:W-:Y:S02]  /*53b0*/  @UP2 UIADD3 UR13, UP1, UR8, -0x100, URZ ;  /* 0xffffff00080d2890 */ /* 0x000fe4000ff3e03f */
[----:B------:R-:W-:Y:S02]  /*53c0*/  @UP2 UIADD3 UR10, UP0, UR10, -0x100, URZ ;  /* 0xffffff000a0a2890 */ /* 0x000fe4000ff1e03f */
[----:B------:R-:W2:Y:S01]  /*53d0*/  LDSM.16.MT88.4 R16, [R0+0x10000] ;  /* 0x010000000010783b */ /* 0x000ea20000004200 */
[----:B------:R-:W-:Y:S02]  /*53e0*/  @UP2 UIADD3.X UR11, UR7, -0x1, URZ, UP1, !UPT ;  /* 0xffffffff070b2890 */ /* 0x000fe40008ffe43f */
[----:B------:R-:W-:Y:S02]  /*53f0*/  @UP2 UIADD3.X UR9, UR9, -0x1, URZ, UP0, !UPT ;  /* 0xffffffff09092890 */ /* 0x000fe400087fe43f */
[----:B------:R-:W3:Y:S05]  /*5400*/  LDSM.16.M88.4 R124, [R224+0x1000] ;  /* 0x00100000e07c783b */ /* 0x000eea0000000200 */
[----:B------:R-:W4:Y:S05]  /*5410*/  LDSM.16.MT88.4 R96, [R0+0x12000] ;  /* 0x012000000060783b */ /* 0x000f2a0000004200 */
[----:B------:R-:W1:Y:S05]  /*5420*/  LDSM.16.MT88.4 R112, [R0+0x14000] ;  /* 0x014000000070783b */ /* 0x000e6a0000004200 */
[----:B------:R-:W1:Y:S05]  /*5430*/  LDSM.16.MT88.4 R196, [R0+0x16000] ;  /* 0x0160000000c4783b */ /* 0x000e6a0000004200 */
[----:B------:R-:W-:Y:S05]  /*5440*/  LDSM.16.M88.4 R200, [R227] ;  /* 0x00000000e3c8783b */ /* 0x000fea0000000200 */
[----:B------:R-:W1:Y:S05]  /*5450*/  LDSM.16.MT88.4 R204, [R0+0x10800] ;  /* 0x0108000000cc783b */ /* 0x000e6a0000004200 */
[----:B------:R-:W1:Y:S02]  /*5460*/  LDSM.16.M88.4 R208, [R227+0x1000] ;  /* 0x00100000e3d0783b */ /* 0x000e640000000200 */
[-C--:B-12---:R-:W-:Y:S03]  /*5470*/  HMMA.16816.F32 R4, R128, R16.reuse, RZ ;  /* 0x000000108004723c */ /* 0x086fe600000018ff */
[----:B------:R-:W1:Y:S05]  /*5480*/  LDSM.16.MT88.4 R212, [R0+0x12800] ;  /* 0x0128000000d4783b */ /* 0x000e6a0000004200 */
        /* <DEDUP_REMOVED lines=14> */
[----:B------:R-:W-:Y:S01]  /*5570*/  HMMA.16816.F32 R128, R128, R198, RZ ;  /* 0x000000c68080723c */ /* 0x000fe200000018ff */
[----:B------:R-:W2:Y:S07]  /*5580*/  LDSM.16.MT88.4 R196, [R0+0x14800] ;  /* 0x0148000000c4783b */ /* 0x000eae0000004200 */
[-C--:B------:R-:W-:Y:S08]  /*5590*/  HMMA.16816.F32 R4, R200, R204.reuse, R4 ;  /* 0x000000ccc804723c */ /* 0x080ff00000001804 */
[C---:B------:R-:W-:Y:S08]  /*55a0*/  HMMA.16816.F32 R8, R208.reuse, R204, R8 ;  /* 0x000000ccd008723c */ /* 0x040ff00000001808 */
[-C--:B------:R-:W-:Y:S08]  /*55b0*/  HMMA.16816.F32 R12, R208, R206.reuse, R12 ;  /* 0x000000ced00c723c */ /* 0x080ff0000000180c */
[C---:B------:R-:W-:Y:S01]  /*55c0*/  HMMA.16816.F32 R16, R200.reuse, R206, R16 ;  /* 0x000000cec810723c */ /* 0x040fe20000001810 */
[----:B------:R-:W3:Y:S07]  /*55d0*/  LDSM.16.MT88.4 R204, [R0+0x16800] ;  /* 0x0168000000cc783b */ /* 0x000eee0000004200 */
[-C--:B-1----:R-:W-:Y:S08]  /*55e0*/  HMMA.16816.F32 R84, R200, R212.reuse, R84 ;  /* 0x000000d4c854723c */ /* 0x082ff00000001854 */
[C---:B------:R-:W-:Y:S08]  /*55f0*/  HMMA.16816.F32 R88, R208.reuse, R212, R88 ;  /* 0x000000d4d058723c */ /* 0x040ff00000001858 */
[-C--:B------:R-:W-:Y:S08]  /*5600*/  HMMA.16816.F32 R92, R208, R214.reuse, R92 ;  /* 0x000000d6d05c723c */ /* 0x080ff0000000185c */
[C---:B------:R-:W-:Y:S01]  /*5610*/  HMMA.16816.F32 R96, R200.reuse, R214, R96 ;  /* 0x000000d6c860723c */ /* 0x040fe20000001860 */
[----:B------:R-:W-:Y:S07]  /*5620*/  LDSM.16.M88.4 R212, [R225+0x1000] ;  /* 0x00100000e1d4783b */ /* 0x000fee0000000200 */
[-C--:B--2---:R-:W-:Y:S08]  /*5630*/  HMMA.16816.F32 R100, R200, R196.reuse, R100 ;  /* 0x000000c4c864723c */ /* 0x084ff00000001864 */
[C---:B------:R-:W-:Y:S08]  /*5640*/  HMMA.16816.F32 R104, R208.reuse, R196, R104 ;  /* 0x000000c4d068723c */ /* 0x040ff00000001868 */
[-C--:B------:R-:W-:Y:S08]  /*5650*/  HMMA.16816.F32 R108, R208, R198.reuse, R108 ;  /* 0x000000c6d06c723c */ /* 0x080ff0000000186c */
[C---:B------:R-:W-:Y:S01]  /*5660*/  HMMA.16816.F32 R112, R200.reuse, R198, R112 ;  /* 0x000000c6c870723c */ /* 0x040fe20000001870 */
[----:B------:R-:W-:Y:S07]  /*5670*/  LDSM.16.M88.4 R196, [R225] ;  /* 0x00000000e1c4783b */ /* 0x000fee0000000200 */
[-C--:B---3--:R-:W-:Y:S08]  /*5680*/  HMMA.16816.F32 R116, R200, R204.reuse, R116 ;  /* 0x000000ccc874723c */ /* 0x088ff00000001874 */
[C---:B------:R-:W-:Y:S08]  /*5690*/  HMMA.16816.F32 R120, R208.reuse, R204, R120 ;  /* 0x000000ccd078723c */ /* 0x040ff00000001878 */
[-C--:B------:R-:W-:Y:S01]  /*56a0*/  HMMA.16816.F32 R124, R208, R206.reuse, R124 ;  /* 0x000000ced07c723c */ /* 0x080fe2000000187c */
[----:B------:R-:W1:Y:S07]  /*56b0*/  LDSM.16.MT88.4 R208, [R0+0x11000] ;  /* 0x0110000000d0783b */ /* 0x000e6e0000004200 */
        /* <DEDUP_REMOVED lines=13> */
[-C--:B---3--:R-:W-:Y:S08]  /*5790*/  HMMA.16816.F32 R100, R196, R204.reuse, R100 ;  /* 0x000000ccc464723c */ /* 0x088ff00000001864 */
[C---:B------:R-:W-:Y:S08]  /*57a0*/  HMMA.16816.F32 R104, R212.reuse, R204, R104 ;  /* 0x000000ccd468723c */ /* 0x040ff00000001868 */
[-C--:B------:R-:W-:Y:S08]  /*57b0*/  HMMA.16816.F32 R108, R212, R206.reuse, R108 ;  /* 0x000000ced46c723c */ /* 0x080ff0000000186c */
[C---:B------:R-:W-:Y:S01]  /*57c0*/  HMMA.16816.F32 R112, R196.reuse, R206, R112 ;  /* 0x000000cec470723c */ /* 0x040fe20000001870 */
[----:B------:R-:W2:Y:S07]  /*57d0*/  LDSM.16.MT88.4 R204, [R0+0x11800] ;  /* 0x0118000000cc783b */ /* 0x000eae0000004200 */
[-C--:B-1----:R-:W-:Y:S08]  /*57e0*/  HMMA.16816.F32 R116, R196, R208.reuse, R116 ;  /* 0x000000d0c474723c */ /* 0x082ff00000001874 */
[C---:B------:R-:W-:Y:S08]  /*57f0*/  HMMA.16816.F32 R120, R212.reuse, R208, R120 ;  /* 0x000000d0d478723c */ /* 0x040ff00000001878 */
[-C--:B------:R-:W-:Y:S01]  /*5800*/  HMMA.16816.F32 R124, R212, R210.reuse, R124 ;  /* 0x000000d2d47c723c */ /* 0x080fe2000000187c */
[----:B------:R-:W1:Y:S07]  /*5810*/  LDSM.16.M88.4 R212, [R226+0x1000] ;  /* 0x00100000e2d4783b */ /* 0x000e6e0000000200 */
[----:B------:R-:W-:Y:S01]  /*5820*/  HMMA.16816.F32 R128, R196, R210, R128 ;  /* 0x000000d2c480723c */ /* 0x000fe20000001880 */
[----:B------:R-:W3:Y:S05]  /*5830*/  LDSM.16.MT88.4 R196, [R0+0x13800] ;  /* 0x0138000000c4783b */ /* 0x000eea0000004200 */
[----:B------:R-:W-:Y:S02]  /*5840*/  LDSM.16.MT88.4 R208, [R0+0x17800] ;  /* 0x0178000000d0783b */ /* 0x000fe40000004200 */
[-C--:B--2---:R-:W-:Y:S08]  /*5850*/  HMMA.16816.F32 R4, R200, R204.reuse, R4 ;  /* 0x000000ccc804723c */ /* 0x084ff00000001804 */
[C---:B-1----:R-:W-:Y:S08]  /*5860*/  HMMA.16816.F32 R8, R212.reuse, R204, R8 ;  /* 0x000000ccd408723c */ /* 0x042ff00000001808 */
[-C--:B------:R-:W-:Y:S08]  /*5870*/  HMMA.16816.F32 R12, R212, R206.reuse, R12 ;  /* 0x000000ced40c723c */ /* 0x080ff0000000180c */
[C---:B------:R-:W-:Y:S01]  /*5880*/  HMMA.16816.F32 R16, R200.reuse, R206, R16 ;  /* 0x000000cec810723c */ /* 0x040fe20000001810 */
[----:B------:R-:W1:Y:S07]  /*5890*/  LDSM.16.MT88.4 R204, [R0+0x15800] ;  /* 0x0158000000cc783b */ /* 0x000e6e0000004200 */
[-C--:B---3--:R-:W-:Y:S08]  /*58a0*/  HMMA.16816.F32 R84, R200, R196.reuse, R84 ;  /* 0x000000c4c854723c */ /* 0x088ff00000001854 */
        /* <DEDUP_REMOVED lines=8> */
[----:B------:R2:W5:Y:S02]  /*5930*/  @P3 LDG.E R240, [R196.64+-0xe0] ;  /* 0xffff2004c4f03981 */ /* 0x000564000c1e1900 */
[-C--:B-1----:R-:W-:Y:S03]  /*5940*/  HMMA.16816.F32 R100, R200, R204.reuse, R100 ;  /* 0x000000ccc864723c */ /* 0x082fe60000001864 */
[----:B------:R1:W-:Y:S05]  /*5950*/  RED.E.ADD.F32.FTZ.RN.STRONG.GPU [R228.64], R4 ;  /* 0x00000004e400798e */ /* 0x0003ea000c10e784 */
[C---:B------:R-:W-:Y:S07]  /*5960*/  HMMA.16816.F32 R104, R212.reuse, R204, R104 ;  /* 0x000000ccd468723c */ /* 0x040fee0000001868 */
[C---:B------:R-:W-:Y:S01]  /*5970*/  IMAD.SHL.U32 R204, R250.reuse, 0x8, RZ ;  /* 0x00000008facc7824 */ /* 0x040fe200078e00ff */
[-C--:B------:R-:W-:Y:S04]  /*5980*/  HMMA.16816.F32 R108, R212, R206.reuse, R108 ;  /* 0x000000ced46c723c */ /* 0x080fe8000000186c */
[----:B------:R-:W-:Y:S01]  /*5990*/  IMAD.SHL.U32 R205, R250, 0x10, RZ ;  /* 0x00000010facd7824 */ /* 0x000fe200078e00ff */
[CC--:B--2---:R-:W-:Y:S03]  /*59a0*/  LEA R196, P0, R204.reuse, R228.reuse, 0x2 ;  /* 0x000000e4ccc47211 */ /* 0x0c4fe600078010ff */
[C---:B------:R-:W-:Y:S04]  /*59b0*/  HMMA.16816.F32 R112, R200.reuse, R206, R112 ;  /* 0x000000cec870723c */ /* 0x040fe80000001870 */
[-C--:B------:R-:W-:Y:S02]  /*59c0*/  LEA.HI.X.SX32 R197, R204, R229.reuse, 0x2, P0 ;  /* 0x000000e5ccc57211 */ /* 0x080fe400000f16ff */
[CC--:B------:R-:W-:Y:S01]  /*59d0*/  LEA R198, P1, R205.reuse, R228.reuse, 0x2 ;  /* 0x000000e4cdc67211 */ /* 0x0c0fe200078210ff */
[C---:B------:R-:W-:Y:S01]  /*59e0*/  IMAD R206, R250.reuse, 0x28, RZ ;  /* 0x00000028face7824 */ /* 0x040fe200078e02ff */
[-C--:B------:R-:W-:Y:S01]  /*59f0*/  HMMA.16816.F32 R116, R200, R208.reuse, R116 ;  /* 0x000000d0c874723c */ /* 0x080fe20000001874 */
[----:B------:R2:W-:Y:S03]  /*5a00*/  RED.E.ADD.F32.FTZ.RN.STRONG.GPU [R196.64], R5 ;  /* 0x00000005c400798e */ /* 0x0005e6000c10e784 */
[-C--:B------:R-:W-:Y:S04]  /*5a10*/  LEA.HI.X.SX32 R199, R205, R229.reuse, 0x2, P1 ;  /* 0x000000e5cdc77211 */ /* 0x080fe800008f16ff */
[C---:B------:R-:W-:Y:S01]  /*5a20*/  HMMA.16816.F32 R120, R212.reuse, R208, R120 ;  /* 0x000000d0d478723c */ /* 0x040fe20000001878 */
[----:B------:R3:W-:Y:S07]  /*5a30*/  RED.E.ADD.F32.FTZ.RN.STRONG.GPU [R198.64], R6 ;  /* 0x00000006c600798e */ /* 0x0007ee000c10e784 */
[-C--:B------:R-:W-:Y:S08]  /*5a40*/  HMMA.16816.F32 R124, R212, R210.reuse, R124 ;  /* 0x000000d2d47c723c */ /* 0x080ff0000000187c */
[----:B------:R-:W-:Y:S07]  /*5a50*/  HMMA.16816.F32 R128, R200, R210, R128 ;  /* 0x000000d2c880723c */ /* 0x000fee0000001880 */
[C---:B------:R-:W-:Y:S02]  /*5a60*/  IMAD R201, R250.reuse, 0x18, RZ ;  /* 0x00000018fac97824 */ /* 0x040fe400078e02ff */
[C---:B------:R-:W-:Y:S03]  /*5a70*/  IMAD.SHL.U32 R203, R250.reuse, 0x20, RZ ;  /* 0x00000020facb7824 */ /* 0x040fe600078e00ff */
[-C--:B-1----:R-:W-:Y:S01]  /*5a80*/  LEA R4, P0, R201, R228.reuse, 0x2 ;  /* 0x000000e4c9047211 */ /* 0x082fe200078010ff */
[----:B------:R-:W-:Y:S01]  /*5a90*/  IMAD R202, R250, 0x30, RZ ;  /* 0x00000030faca7824 */ /* 0x000fe200078e02ff */
[-C--:B------:R-:W-:Y:S02]  /*5aa0*/  LEA R200, P1, R203, R228.reuse, 0x2 ;  /* 0x000000e4cbc87211 */ /* 0x080fe400078210ff */
[-C--:B--2---:R-:W-:Y:S02]  /*5ab0*/  LEA.HI.X.SX32 R5, R201, R229.reuse, 0x2, P0 ;  /* 0x000000e5c9057211 */ /* 0x084fe400000f16ff */
[-C--:B------:R-:W-:Y:S02]  /*5ac0*/  LEA.HI.X.SX32 R201, R203, R229.reuse, 0x2, P1 ;  /* 0x000000e5cbc97211 */ /* 0x080fe400008f16ff */
[CC--:B---3--:R-:W-:Y:S01]  /*5ad0*/  LEA R198, P0, R206.reuse, R228.reuse, 0x2 ;  /* 0x000000e4cec67211 */ /* 0x0c8fe200078010ff */
[----:B------:R1:W-:Y:S03]  /*5ae0*/  RED.E.ADD.F32.FTZ.RN.STRONG.GPU [R4.64], R7 ;  /* 0x000000070400798e */ /* 0x0003e6000c10e784 */
[-C--:B------:R-:W-:Y:S02]  /*5af0*/  LEA.HI.X.SX32 R199, R206, R229.reuse, 0x2, P0 ;  /* 0x000000e5cec77211 */ /* 0x080fe400000f16ff */
[----:B------:R-:W-:Y:S05]  /*5b00*/  RED.E.ADD.F32.FTZ.RN.STRONG.GPU [R200.64], R8 ;  /* 0x00000008c800798e */ /* 0x000fea000c10e784 */
[----:B------:R2:W-:Y:S01]  /*5b10*/  RED.E.ADD.F32.FTZ.RN.STRONG.GPU [R198.64], R9 ;  /* 0x00000009c600798e */ /* 0x0005e2000c10e784 */
[-C--:B-1----:R-:W-:Y:S01]  /*5b20*/  LEA R4, P1, R202, R228.reuse, 0x2 ;  /* 0x000000e4ca047211 */ /* 0x082fe200078210ff */
[----:B------:R-:W-:Y:S03]  /*5b30*/  IMAD R7, R250, 0x38, RZ ;  /* 0x00000038fa077824 */ /* 0x000fe600078e02ff */
[-C--:B------:R-:W-:Y:S02]  /*5b40*/  LEA.HI.X.SX32 R5, R202, R229.reuse, 0x2, P1 ;  /* 0x000000e5ca057211 */ /* 0x080fe400008f16ff */
[CC--:B------:R-:W-:Y:S03]  /*5b50*/  LEA R6, P0, R7.reuse, R228.reuse, 0x2 ;  /* 0x000000e407067211 */ /* 0x0c0fe600078010ff */
[----:B------:R1:W-:Y:S01]  /*5b60*/  RED.E.ADD.F32.FTZ.RN.STRONG.GPU [R4.64], R10 ;  /* 0x0000000a0400798e */ /* 0x0003e2000c10e784 */
[-C--:B------:R-:W-:Y:S02]  /*5b70*/  LEA.HI.X.SX32 R7, R7, R229.reuse, 0x2, P0 ;  /* 0x000000e507077211 */ /* 0x080fe400000f16ff */
[----:B--2---:R-:W-:Y:S03]  /*5b80*/  IADD3 R9, R205, 0x20, RZ ;  /* 0x00000020cd097810 */ /* 0x004fe60007ffe0ff */
[----:B------:R2:W-:Y:S01]  /*5b90*/  RED.E.ADD.F32.FTZ.RN.STRONG.GPU [R6.64], R11 ;  /* 0x0000000b0600798e */ /* 0x0005e2000c10e784 */
[CC--:B------:R-:W-:Y:S04]  /*5ba0*/  LEA R8, P0, R9.reuse, R228.reuse, 0x2 ;  /* 0x000000e409087211 */ /* 0x0c0fe800078010ff */
[----:B------:R3:W-:Y:S05]  /*5bb0*/  RED.E.ADD.F32.FTZ.RN.STRONG.GPU [R228.64+0x80], R16 ;  /* 0x00008010e400798e */ /* 0x0007ea000c10e784 */
        /* <DEDUP_REMOVED lines=11> */
[-C--:B------:R-:W-:Y:S02]  /*5c70*/  LEA.HI.X.SX32 R11, R6, R229.reuse, 0x2, P1 ;  /* 0x000000e5060b7211 */ /* 0x080fe400008f16ff */
[CC--:B---3--:R-:W-:Y:S03]  /*5c80*/  LEA R16, P0, R5.reuse, R228.reuse, 0x2 ;  /* 0x000000e405107211 */ /* 0x0c8fe600078010ff */
[----:B------:R2:W-:Y:S01]  /*5c90*/  RED.E.ADD.F32.FTZ.RN.STRONG.GPU [R10.64], R12 ;  /* 0x0000000c0a00798e */ /* 0x0005e2000c10e784 */
[-C--:B----4-:R-:W-:Y:S01]  /*5ca0*/  LEA.HI.X.SX32 R17, R5, R229.reuse, 0x2, P0 ;  /* 0x000000e505117211 */ /* 0x090fe200000f16ff */
[----:B------:R-:W-:Y:S04]  /*5cb0*/  IMAD.IADD R5, R204, 0x1, R4 ;  /* 0x00000001cc057824 */ /* 0x000fe800078e0204 */
[----:B------:R-:W-:Y:S05]  /*5cc0*/  RED.E.ADD.F32.FTZ.RN.STRONG.GPU [R16.64], R13 ;  /* 0x0000000d1000798e */ /* 0x000fea000c10e784 */
[----:B------:R-:W-:Y:S01]  /*5cd0*/  LDSM.16.MT88.4 R16, [R0+0x2000] ;  /* 0x002000000010783b */ /* 0x000fe20000004200 */
[CC--:B-1----:R-:W-:Y:S04]  /*5ce0*/  LEA R8, P0, R4.reuse, R228.reuse, 0x2 ;  /* 0x000000e404087211 */ /* 0x0c2fe800078010ff */
[-C--:B------:R-:W-:Y:S02]  /*5cf0*/  LEA.HI.X.SX32 R9, R4, R229.reuse, 0x2, P0 ;  /* 0x000000e504097211 */ /* 0x080fe400000f16ff */
[CC--:B------:R-:W-:Y:S03]  /*5d00*/  LEA R6, P0, R5.reuse, R228.reuse, 0x2 ;  /* 0x000000e405067211 */ /* 0x0c0fe600078010ff */
[----:B------:R1:W-:Y:S01]  /*5d10*/  RED.E.ADD.F32.FTZ.RN.STRONG.GPU [R8.64], R14 ;  /* 0x0000000e0800798e */ /* 0x0003e2000c10e784 */
[-C--:B------:R-:W-:Y:S05]  /*5d20*/  LEA.HI.X.SX32 R7, R5, R229.reuse, 0x2, P0 ;  /* 0x000000e505077211 */ /* 0x080fea00000f16ff */
[----:B------:R3:W-:Y:S01]  /*5d30*/  RED.E.ADD.F32.FTZ.RN.STRONG.GPU [R6.64], R15 ;  /* 0x0000000f0600798e */ /* 0x0007e2000c10e784 */
[----:B--2---:R-:W-:Y:S04]  /*5d40*/  IADD3 R10, R205, 0x40, RZ ;  /* 0x00000040cd0a7810 */ /* 0x004fe80007ffe0ff */
[----:B------:R-:W-:Y:S01]  /*5d50*/  RED.E.ADD.F32.FTZ.RN.STRONG.GPU [R228.64+0x100], R84 ;  /* 0x00010054e400798e */ /* 0x000fe2000c10e784 */
[----:B------:R-:W-:Y:S04]  /*5d60*/  IMAD.IADD R4, R204, 0x1, R10 ;  /* 0x00000001cc047824 */ /* 0x000fe800078e020a */
[----:B------:R-:W-:Y:S01]  /*5d70*/  RED.E.ADD.F32.FTZ.RN.STRONG.GPU [R196.64+0x100], R85 ;  /* 0x00010055c400798e */ /* 0x000fe2000c10e784 */
[CC--:B-1----:R-:W-:Y:S04]  /*5d80*/  LEA R8, P0, R10.reuse, R228.reuse, 0x2 ;  /* 0x000000e40a087211 */ /* 0x0c2fe800078010ff */
[-C--:B------:R-:W-:Y:S02]  /*5d90*/  LEA.HI.X.SX32 R9, R10, R229.reuse, 0x2, P0 ;  /* 0x000000e50a097211 */ /* 0x080fe400000f16ff */
[-C--:B------:R-:W-:Y:S01]  /*5da0*/  LEA R14, P0, R4, R228.reuse, 0x2 ;  /* 0x000000e4040e7211 */ /* 0x080fe200078010ff */
[----:B---3--:R-:W-:Y:S02]  /*5db0*/  IMAD.IADD R6, R204, 0x1, R4 ;  /* 0x00000001cc067824 */ /* 0x008fe400078e0204 */
[----:B------:R1:W-:Y:S01]  /*5dc0*/  RED.E.ADD.F32.FTZ.RN.STRONG.GPU [R8.64], R86 ;  /* 0x000000560800798e */ /* 0x0003e2000c10e784 */
[-C--:B------:R-:W-:Y:S01]  /*5dd0*/  LEA.HI.X.SX32 R15, R4, R229.reuse, 0x2, P0 ;  /* 0x000000e5040f7211 */ /* 0x080fe200000f16ff */
[----:B------:R-:W-:Y:S01]  /*5de0*/  IMAD.IADD R5, R204, 0x1, R6 ;  /* 0x00000001cc057824 */ /* 0x000fe200078e0206 */
[CC--:B------:R-:W-:Y:S03]  /*5df0*/  LEA R10, P1, R6.reuse, R228.reuse, 0x2 ;  /* 0x000000e4060a7211 */ /* 0x0c0fe600078210ff */
[----:B------:R-:W-:Y:S01]  /*5e00*/  RED.E.ADD.F32.FTZ.RN.STRONG.GPU [R14.64], R87 ;  /* 0x000000570e00798e */ /* 0x000fe2000c10e784 */
[-C--:B------:R-:W-:Y:S01]  /*5e10*/  LEA.HI.X.SX32 R11, R6, R229.reuse, 0x2, P1 ;  /* 0x000000e5060b7211 */ /* 0x080fe200008f16ff */
[C---:B------:R-:W-:Y:S01]  /*5e20*/  IMAD.IADD R4, R204.reuse, 0x1, R5 ;  /* 0x00000001cc047824 */ /* 0x040fe200078e0205 */
[CC--:B------:R-:W-:Y:S02]  /*5e30*/  LEA R12, P0, R5.reuse, R228.reuse, 0x2 ;  /* 0x000000e4050c7211 */ /* 0x0c0fe400078010ff */
[----:B------:R-:W-:Y:S02]  /*5e40*/  LDSM.16.MT88.4 R84, [R0+0x4000] ;  /* 0x004000000054783b */ /* 0x000fe40000004200 */
[-C--:B------:R-:W-:Y:S01]  /*5e50*/  LEA.HI.X.SX32 R13, R5, R229.reuse, 0x2, P0 ;  /* 0x000000e5050d7211 */ /* 0x080fe200000f16ff */
[----:B------:R-:W-:Y:S02]  /*5e60*/  IMAD.IADD R5, R204, 0x1, R4 ;  /* 0x00000001cc057824 */ /* 0x000fe400078e0204 */
[----:B------:R2:W-:Y:S05]  /*5e70*/  RED.E.ADD.F32.FTZ.RN.STRONG.GPU [R10.64], R88 ;  /* 0x000000580a00798e */ /* 0x0005ea000c10e784 */
[----:B------:R-:W-:Y:S01]  /*5e80*/  RED.E.ADD.F32.FTZ.RN.STRONG.GPU [R12.64], R89 ;  /* 0x000000590c00798e */ /* 0x000fe2000c10e784 */
        /* <DEDUP_REMOVED lines=9> */
[----:B------:R-:W-:Y:S05]  /*5f20*/  RED.E.ADD.F32.FTZ.RN.STRONG.GPU [R196.64+0x180], R97 ;  /* 0x00018061c400798e */ /* 0x000fea000c10e784 */
[----:B------:R-:W-:Y:S01]  /*5f30*/  LDSM.16.MT88.4 R88, [R0+0x6000] ;  /* 0x006000000058783b */ /* 0x000fe20000004200 */
        /* <DEDUP_REMOVED lines=67> */
[CC--:B------:R-:W-:Y:S03]  /*6370*/  LEA R12, P0, R5.reuse, R228.reuse, 0x2 ;  /* 0x000000e4050c7211 */ /* 0x0c0fe600078010ff */
[----:B------:R2:W-:Y:S01]  /*6380*/  RED.E.ADD.F32.FTZ.RN.STRONG.GPU [R10.64], R108 ;  /* 0x0000006c0a00798e */ /* 0x0005e2000c10e784 */
[-C--:B------:R-:W-:Y:S01]  /*6390*/  LEA.HI.X.SX32 R13, R5, R229.reuse, 0x2, P0 ;  /* 0x000000e5050d7211 */ /* 0x080fe200000f16ff */
[----:B------:R-:W-:Y:S04]  /*63a0*/  IMAD.IADD R5, R204, 0x1, R4 ;  /* 0x00000001cc057824 */ /* 0x000fe800078e0204 */
        /* <DEDUP_REMOVED lines=8> */
[----:B------:R-:W-:Y:S03]  /*6430*/  IMAD.IADD R4, R204, 0x1, R10 ;  /* 0x00000001cc047824 */ /* 0x000fe600078e020a */
[----:B------:R-:W-:Y:S05]  /*6440*/  RED.E.ADD.F32.FTZ.RN.STRONG.GPU [R228.64+0x300], R116 ;  /* 0x00030074e400798e */ /* 0x000fea000c10e784 */
[----:B------:R-:W-:Y:S05]  /*6450*/  RED.E.ADD.F32.FTZ.RN.STRONG.GPU [R196.64+0x300], R117 ;  /* 0x00030075c400798e */ /* 0x000fea000c10e784 */
[----:B------:R-:W-:Y:S01]  /*6460*/  LDSM.16.MT88.4 R108, [R0+0x6800] ;  /* 0x00680000006c783b */ /* 0x000fe20000004200 */
[CC--:B-1----:R-:W-:Y:S04]  /*6470*/  LEA R8, P0, R10.reuse, R228.reuse, 0x2 ;  /* 0x000000e40a087211 */ /* 0x0c2fe800078010ff */
[-C--:B------:R-:W-:Y:S02]  /*6480*/  LEA.HI.X.SX32 R9, R10, R229.reuse, 0x2, P0 ;  /* 0x000000e50a097211 */ /* 0x080fe400000f16ff */
[-C--:B------:R-:W-:Y:S01]  /*6490*/  LEA R12, P0, R4, R228.reuse, 0x2 ;  /* 0x000000e4040c7211 */ /* 0x080fe200078010ff */
[----:B--2---:R-:W-:Y:S02]  /*64a0*/  IMAD.IADD R6, R204, 0x1, R4 ;  /* 0x00000001cc067824 */ /* 0x004fe400078e0204 */
[----:B------:R1:W-:Y:S01]  /*64b0*/  RED.E.ADD.F32.FTZ.RN.STRONG.GPU [R8.64], R118 ;  /* 0x000000760800798e */ /* 0x0003e2000c10e784 */
[-C--:B------:R-:W-:Y:S01]  /*64c0*/  LEA.HI.X.SX32 R13, R4, R229.reuse, 0x2, P0 ;  /* 0x000000e5040d7211 */ /* 0x080fe200000f16ff */
[C---:B------:R-:W-:Y:S04]  /*64d0*/  IMAD.IADD R5, R204.reuse, 0x1, R6 ;  /* 0x00000001cc057824 */ /* 0x040fe800078e0206 */
[----:B------:R-:W-:Y:S01]  /*64e0*/  RED.E.ADD.F32.FTZ.RN.STRONG.GPU [R12.64], R119 ;  /* 0x000000770c00798e */ /* 0x000fe2000c10e784 */
[CC--:B------:R-:W-:Y:S01]  /*64f0*/  LEA R10, P0, R5.reuse, R228.reuse, 0x2 ;  /* 0x000000e4050a7211 */ /* 0x0c0fe200078010ff */
[C---:B------:R-:W-:Y:S03]  /*6500*/  IMAD.IADD R4, R204.reuse, 0x1, R5 ;  /* 0x00000001cc047824 */ /* 0x040fe600078e0205 */
[-C--:B------:R-:W-:Y:S01]  /*6510*/  LEA.HI.X.SX32 R11, R5, R229.reuse, 0x2, P0 ;  /* 0x000000e5050b7211 */ /* 0x080fe200000f16ff */
[----:B------:R-:W-:Y:S01]  /*6520*/  IMAD.IADD R5, R204, 0x1, R4 ;  /* 0x00000001cc057824 */ /* 0x000fe200078e0204 */
[CC--:B-1----:R-:W-:Y:S04]  /*6530*/  LEA R8, P1, R6.reuse, R228.reuse, 0x2 ;  /* 0x000000e406087211 */ /* 0x0c2fe800078210ff */
[-C--:B------:R-:W-:Y:S02]  /*6540*/  LEA.HI.X.SX32 R9, R6, R229.reuse, 0x2, P1 ;  /* 0x000000e506097211 */ /* 0x080fe400008f16ff */
[CC--:B------:R-:W-:Y:S03]  /*6550*/  LEA R6, P0, R4.reuse, R228.reuse, 0x2 ;  /* 0x000000e404067211 */ /* 0x0c0fe600078010ff */
[----:B------:R1:W-:Y:S01]  /*6560*/  RED.E.ADD.F32.FTZ.RN.STRONG.GPU [R8.64], R120 ;  /* 0x000000780800798e */ /* 0x0003e2000c10e784 */
[-C--:B------:R-:W-:Y:S02]  /*6570*/  LEA.HI.X.SX32 R7, R4, R229.reuse, 0x2, P0 ;  /* 0x000000e504077211 */ /* 0x080fe400000f16ff */
[----:B------:R-:W-:Y:S02]  /*6580*/  IADD3 R4, R205, 0xe0, RZ ;  /* 0x000000e0cd047810 */ /* 0x000fe40007ffe0ff */
[----:B------:R2:W-:Y:S05]  /*6590*/  RED.E.ADD.F32.FTZ.RN.STRONG.GPU [R10.64], R121 ;  /* 0x000000790a00798e */ /* 0x0005ea000c10e784 */
[----:B------:R3:W-:Y:S01]  /*65a0*/  RED.E.ADD.F32.FTZ.RN.STRONG.GPU [R6.64], R122 ;  /* 0x0000007a0600798e */ /* 0x0007e2000c10e784 */
[CC--:B-1----:R-:W-:Y:S04]  /*65b0*/  LEA R8, P0, R5.reuse, R228.reuse, 0x2 ;  /* 0x000000e405087211 */ /* 0x0c2fe800078010ff */
[-C--:B------:R-:W-:Y:S02]  /*65c0*/  LEA.HI.X.SX32 R9, R5, R229.reuse, 0x2, P0 ;  /* 0x000000e505097211 */ /* 0x080fe400000f16ff */
[CC--:B--2---:R-:W-:Y:S03]  /*65d0*/  LEA R10, P0, R4.reuse, R228.reuse, 0x2 ;  /* 0x000000e4040a7211 */ /* 0x0c4fe600078010ff */
[----:B------:R1:W-:Y:S01]  /*65e0*/  RED.E.ADD.F32.FTZ.RN.STRONG.GPU [R8.64], R123 ;  /* 0x0000007b0800798e */ /* 0x0003e2000c10e784 */
[-C--:B------:R-:W-:Y:S01]  /*65f0*/  LEA.HI.X.SX32 R11, R4, R229.reuse, 0x2, P0 ;  /* 0x000000e5040b7211 */ /* 0x080fe200000f16ff */
[----:B---3--:R-:W-:Y:S03]  /*6600*/  IMAD.IADD R6, R204, 0x1, R4 ;  /* 0x00000001cc067824 */ /* 0x008fe600078e0204 */
[----:B------:R-:W-:Y:S02]  /*6610*/  RED.E.ADD.F32.FTZ.RN.STRONG.GPU [R228.64+0x380], R128 ;  /* 0x00038080e400798e */ /* 0x000fe4000c10e784 */
[CC--:B------:R-:W-:Y:S03]  /*6620*/  LEA R14, P0, R6.reuse, R228.reuse, 0x2 ;  /* 0x000000e4060e7211 */ /* 0x0c0fe600078010ff */
[----:B------:R-:W-:Y:S01]  /*6630*/  RED.E.ADD.F32.FTZ.RN.STRONG.GPU [R196.64+0x380], R129 ;  /* 0x00038081c400798e */ /* 0x000fe2000c10e784 */
[-C--:B------:R-:W-:Y:S04]  /*6640*/  LEA.HI.X.SX32 R15, R6, R229.reuse, 0x2, P0 ;  /* 0x000000e5060f7211 */ /* 0x080fe800000f16ff */
[----:B------:R2:W-:Y:S05]  /*6650*/  RED.E.ADD.F32.FTZ.RN.STRONG.GPU [R10.64], R130 ;  /* 0x000000820a00798e */ /* 0x0005ea000c10e784 */
[----:B------:R-:W-:Y:S01]  /*6660*/  RED.E.ADD.F32.FTZ.RN.STRONG.GPU [R14.64], R131 ;  /* 0x000000830e00798e */ /* 0x000fe2000c10e784 */
[C---:B-1----:R-:W-:Y:S04]  /*6670*/  IMAD.IADD R8, R204.reuse, 0x1, R6 ;  /* 0x00000001cc087824 */ /* 0x042fe800078e0206 */
[----:B------:R-:W-:Y:S01]  /*6680*/  IMAD.IADD R5, R204, 0x1, R8 ;  /* 0x00000001cc057824 */ /* 0x000fe200078e0208 */
[-C--:B------:R-:W-:Y:S03]  /*6690*/  LEA R12, P0, R8, R228.reuse, 0x2 ;  /* 0x000000e4080c7211 */ /* 0x080fe600078010ff */
[----:B------:R-:W-:Y:S01]  /*66a0*/  IMAD.IADD R4, R204, 0x1, R5 ;  /* 0x00000001cc047824 */ /* 0x000fe200078e0205 */
[-C--:B------:R-:W-:Y:S03]  /*66b0*/  LEA.HI.X.SX32 R13, R8, R229.reuse, 0x2, P0 ;  /* 0x000000e5080d7211 */ /* 0x080fe600000f16ff */
[----:B------:R-:W-:Y:S01]  /*66c0*/  IMAD.IADD R7, R204, 0x1, R4 ;  /* 0x00000001cc077824 */ /* 0x000fe200078e0204 */
[CC--:B------:R-:W-:Y:S01]  /*66d0*/  LEA R8, P1, R4.reuse, R228.reuse, 0x2 ;  /* 0x000000e404087211 */ /* 0x0c0fe200078210ff */
[----:B------:R-:W-:Y:S01]  /*66e0*/  RED.E.ADD.F32.FTZ.RN.STRONG.GPU [R12.64], R124 ;  /* 0x0000007c0c00798e */ /* 0x000fe2000c10e784 */
[-C--:B--2---:R-:W-:Y:S02]  /*66f0*/  LEA R10, P2, R5, R228.reuse, 0x2 ;  /* 0x000000e4050a7211 */ /* 0x084fe400078410ff */
[----:B------:R-:W-:Y:S02]  /*6700*/  LEA R6, P0, R7, R228, 0x2 ;  /* 0x000000e407067211 */ /* 0x000fe400078010ff */
[-C--:B------:R-:W-:Y:S01]  /*6710*/  LEA.HI.X.SX32 R11, R5, R229.reuse, 0x2, P2 ;  /* 0x000000e5050b7211 */ /* 0x080fe200010f16ff */
[----:B------:R-:W-:Y:S01]  /*6720*/  LDSM.16.MT88.4 R12, [R220+0x20000] ;  /* 0x02000000dc0c783b */ /* 0x000fe20000004200 */
[-C--:B------:R-:W-:Y:S02]  /*6730*/  LEA.HI.X.SX32 R9, R4, R229.reuse, 0x2, P1 ;  /* 0x000000e504097211 */ /* 0x080fe400008f16ff */
[----:B------:R-:W-:Y:S02]  /*6740*/  LEA.HI.X.SX32 R7, R7, R229, 0x2, P0 ;  /* 0x000000e507077211 */ /* 0x000fe400000f16ff */
[----:B------:R-:W-:Y:S05]  /*6750*/  RED.E.ADD.F32.FTZ.RN.STRONG.GPU [R10.64], R125 ;  /* 0x0000007d0a00798e */ /* 0x000fea000c10e784 */
[----:B------:R-:W-:Y:S05]  /*6760*/  RED.E.ADD.F32.FTZ.RN.STRONG.GPU [R8.64], R126 ;  /* 0x0000007e0800798e */ /* 0x000fea000c10e784 */
[----:B------:R-:W-:Y:S05]  /*6770*/  LDSM.16.MT88.4 R8, [R0] ;  /* 0x000000000008783b */ /* 0x000fea0000004200 */
[----:B------:R-:W-:Y:S05]  /*6780*/  RED.E.ADD.F32.FTZ.RN.STRONG.GPU [R6.64], R127 ;  /* 0x0000007f0600798e */ /* 0x000fea000c10e784 */
[----:B------:R-:W1:Y:S02]  /*6790*/  LDSM.16.MT88.4 R4, [R221+0x20000] ;  /* 0x02000000dd04783b */ /* 0x000e640000004200 */
        /* <DEDUP_REMOVED lines=100> */
.L_x_262:
        /* <DEDUP_REMOVED lines=129> */
[----:B-1----:R-:W-:Y:S01]  /*75f0*/  FMUL.FTZ R5, R189, c[0x0][0x2e0] ;  /* 0x0000b800bd057a20 */ /* 0x002fe20000410000 */
        /* <DEDUP_REMOVED lines=49> */
[----:B------:R-:W-:Y:S01]  /*7910*/  PLOP3.LUT P0, PT, PT, PT, UP0, 0x80, 0x0 ;  /* 0x000000000000781c */ /* 0x000fe20003f0f008 */
        /* <DEDUP_REMOVED lines=38> */
.L_x_264:
        /* <DEDUP_REMOVED lines=18> */
.L_x_265:
[----:B------:R-:W-:Y:S01]  /*7ca0*/  BAR.SYNC.DEFER_BLOCKING 0x0 ;  /* 0x0000000000007b1d */ /* 0x000fe20000010000 */
[----:B------:R-:W-:Y:S01]  /*7cb0*/  USHF.L.U32 UR6, UR21, 0x6, URZ ;  /* 0x0000000615067899 */ /* 0x000fe2000800063f */
[--C-:B--2---:R-:W-:Y:S01]  /*7cc0*/  SHF.R.S32.HI R7, RZ, 0x1f, R248.reuse ;  /* 0x0000001fff077819 */ /* 0x104fe200000114f8 */
[----:B------:R-:W-:Y:S01]  /*7cd0*/  IMAD.MOV.U32 R6, RZ, RZ, R248 ;  /* 0x000000ffff067224 */ /* 0x000fe200078e00f8 */
        /* <DEDUP_REMOVED lines=14> */
[----:B------:R1:W2:Y:S01]  /*7dc0*/  LDS.128 R44, [R230+0x11000] ;  /* 0x01100000e62c7984 */ /* 0x0002a20000000c00 */
[----:B------:R-:W-:Y:S01]  /*7dd0*/  IADD3.X R5, R5, UR14, R8, P0, !PT ;  /* 0x0000000e05057c10 */ /* 0x000fe200087fe408 */
[----:B------:R-:W-:Y:S01]  /*7de0*/  IMAD.U32 R8, RZ, RZ, UR36 ;  /* 0x00000024ff087e24 */ /* 0x000fe2000f8e00ff */
[----:B------:R-:W-:Y:S01]  /*7df0*/  UIMAD UR8, UR36, UR9, UR8 ;  /* 0x00000009240872a4 */ /* 0x000fe2000f8e0208 */
[----:B------:R1:W3:Y:S02]  /*7e00*/  LDS.128 R40, [R230+0x13000] ;  /* 0x01300000e6287984 */ /* 0x0002e40000000c00 */
[----:B------:R-:W-:-:S02]  /*7e10*/  IMAD.WIDE.U32 R8, R8, c[0x0][0x3b8], R4 ;  /* 0x0000ee0008087a25 */ /* 0x000fc400078e0004 */
[----:B------:R1:W4:Y:S03]  /*7e20*/  LDS.128 R36, [R230+0x15000] ;  /* 0x01500000e6247984 */ /* 0x0003260000000c00 */
        /* <DEDUP_REMOVED lines=11> */
[----:B--23--:R-:W2:Y:S01]  /*7ee0*/  LDS.128 R24, [R230+0x14000] ;  /* 0x01400000e6187984 */ /* 0x00cea20000000c00 */
[----:B------:R-:W-:Y:S01]  /*7ef0*/  MOV R4, R8 ;  /* 0x0000000800047202 */ /* 0x000fe20000000f00 */
[----:B------:R-:W-:Y:S01]  /*7f00*/  IMAD R15, R14, c[0x0][0x3a0], RZ ;  /* 0x0000e8000e0f7a24 */ /* 0x000fe200078e02ff */
[----:B------:R-:W-:Y:S01]  /*7f10*/  MOV R5, R12 ;  /* 0x0000000c00057202 */ /* 0x000fe20000000f00 */
[----:B------:R-:W3:Y:S04]  /*7f20*/  LDS.128 R20, [R230+0x12000] ;  /* 0x01200000e6147984 */ /* 0x000ee80000000c00 */
[----:B------:R-:W4:Y:S01]  /*7f30*/  LDS.128 R16, [R230+0x10000] ;  /* 0x01000000e6107984 */ /* 0x000f220000000c00 */
[----:B------:R-:W-:-:S03]  /*7f40*/  IMAD.WIDE.U32 R10, R243, c[0x0][0x3a0], R4 ;  /* 0x0000e800f30a7a25 */ /* 0x000fc600078e0004 */
[----:B------:R-:W1:Y:S01]  /*7f50*/  LDS.128 R28, [R230+0x16000] ;  /* 0x01600000e61c7984 */ /* 0x000e620000000c00 */
[----:B------:R-:W-:-:S05]  /*7f60*/  IMAD R4, R243, c[0x0][0x3a4], R15 ;  /* 0x0000e900f3047a24 */ /* 0x000fca00078e020f */
[----:B------:R-:W-:Y:S02]  /*7f70*/  IADD3 R5, R4, R11, RZ ;  /* 0x0000000b04057210 */ /* 0x000fe40007ffe0ff */
[----:B------:R-:W-:-:S04]  /*7f80*/  LEA R4, P0, R10, c[0x0][0x340], 0x1 ;  /* 0x0000d0000a047a11 */ /* 0x000fc800078008ff */
[----:B------:R-:W-:-:S05]  /*7f90*/  LEA.HI.X R5, R10, c[0x0][0x344], R5, 0x1, P0 ;  /* 0x0000d1000a057a11 */ /* 0x000fca00000f0c05 */
[----:B--2---:R2:W-:Y:S04]  /*7fa0*/  STG.E.128 [R4.64+0x100], R24 ;  /* 0x0001001804007986 */ /* 0x0045e8000c101d04 */
[----:B---3--:R2:W-:Y:S04]  /*7fb0*/  STG.E.128 [R4.64+0x80], R20 ;  /* 0x0000801404007986 */ /* 0x0085e8000c101d04 */
[----:B----4-:R2:W-:Y:S04]  /*7fc0*/  STG.E.128 [R4.64], R16 ;  /* 0x0000001004007986 */ /* 0x0105e8000c101d04 */
[----:B-1----:R2:W-:Y:S02]  /*7fd0*/  STG.E.128 [R4.64+0x180], R28 ;  /* 0x0001801c04007986 */ /* 0x0025e4000c101d04 */
.L_x_267:
[----:B--23--:R-:W-:Y:S05]  /*7fe0*/  BSYNC B0 ;  /* 0x0000000000007941 */ /* 0x00cfea0003800000 */
.L_x_266:
[----:B------:R-:W-:Y:S01]  /*7ff0*/  IADD3 R4, R243, 0x20, RZ ;  /* 0x00000020f3047810 */ /* 0x000fe20007ffe0ff */
        /* <DEDUP_REMOVED lines=12> */
[----:B------:R2:W-:Y:S04]  /*80c0*/  STG.E.128 [R4.64], R44 ;  /* 0x0000002c04007986 */ /* 0x0005e8000c101d04 */
[----:B------:R2:W-:Y:S04]  /*80d0*/  STG.E.128 [R4.64+0x80], R40 ;  /* 0x0000802804007986 */ /* 0x0005e8000c101d04 */
[----:B----4-:R2:W-:Y:S04]  /*80e0*/  STG.E.128 [R4.64+0x100], R36 ;  /* 0x0001002404007986 */ /* 0x0105e8000c101d04 */
[----:B-1----:R2:W-:Y:S02]  /*80f0*/  STG.E.128 [R4.64+0x180], R32 ;  /* 0x0001802004007986 */ /* 0x0025e4000c101d04 */
.L_x_269:
[----:B------:R-:W-:Y:S05]  /*8100*/  BSYNC B0 ;  /* 0x0000000000007941 */ /* 0x000fea0003800000 */
.L_x_268:
[----:B------:R-:W-:Y:S01]  /*8110*/  ULDC.64 UR8, c[0x0][0x3a8] ;  /* 0x0000ea0000087ab9 */ /* 0x000fe20000000a00 */
[----:B------:R-:W-:Y:S01]  /*8120*/  IMAD.WIDE.U32 R6, R13, c[0x0][0x3a8], R6 ;  /* 0x0000ea000d067a25 */ /* 0x000fe200078e0006 */
[----:B------:R-:W-:Y:S01]  /*8130*/  UIMAD UR7, UR10, UR8, URZ ;  /* 0x000000080a0772a4 */ /* 0x000fe2000f8e023f */
[----:B------:R-:W-:Y:S03]  /*8140*/  BSSY B0, `(.L_x_270) ;  /* 0x0000018000007945 */ /* 0x000fe60003800000 */
[----:B------:R-:W-:Y:S01]  /*8150*/  UIMAD UR6, UR6, UR9, UR7 ;  /* 0x00000009060672a4 */ /* 0x000fe2000f8e0207 */
[----:B------:R-:W-:-:S05]  /*8160*/  IADD3 R6, P0, R6, UR11, RZ ;  /* 0x0000000b06067c10 */ /* 0x000fca000ff1e0ff */
[----:B--2---:R-:W-:Y:S01]  /*8170*/  IMAD.U32 R4, RZ, RZ, UR6 ;  /* 0x00000006ff047e24 */ /* 0x004fe2000f8e00ff */
        /* <DEDUP_REMOVED lines=16> */
[----:B-1----:R1:W-:Y:S04]  /*8280*/  STG.E.128 [R4.64], R60 ;  /* 0x0000003c04007986 */ /* 0x0023e8000c101d04 */
[----:B------:R1:W-:Y:S04]  /*8290*/  STG.E.128 [R4.64+0x80], R56 ;  /* 0x0000803804007986 */ /* 0x0003e8000c101d04 */
[----:B------:R1:W-:Y:S04]  /*82a0*/  STG.E.128 [R4.64+0x100], R52 ;  /* 0x0001003404007986 */ /* 0x0003e8000c101d04 */
[----:B------:R1:W-:Y:S02]  /*82b0*/  STG.E.128 [R4.64+0x180], R48 ;  /* 0x0001803004007986 */ /* 0x0003e4000c101d04 */
.L_x_271:
[----:B------:R-:W-:Y:S05]  /*82c0*/  BSYNC B0 ;  /* 0x0000000000007941 */ /* 0x000fea0003800000 */
.L_x_270:
        /* <DEDUP_REMOVED lines=12> */
[----:B------:R1:W-:Y:S04]  /*8390*/  STG.E.128 [R4.64+0x100], R68 ;  /* 0x0001004404007986 */ /* 0x0003e8000c101d04 */
[----:B------:R1:W-:Y:S02]  /*83a0*/  STG.E.128 [R4.64+0x180], R64 ;  /* 0x0001804004007986 */ /* 0x0003e4000c101d04 */
.L_x_260:
[----:B------:R-:W-:Y:S05]  /*83b0*/  BSYNC B1 ;  /* 0x0000000000017941 */ /* 0x000fea0003800000 */
.L_x_246:
[----:B------:R-:W-:Y:S02]  /*83c0*/  ULDC UR7, c[0x0][0x218] ;  /* 0x0000860000077ab9 */ /* 0x000fe40000000800 */
[----:B------:R-:W-:-:S04]  /*83d0*/  UIADD3 UR7, UR7, 0x3f, URZ ;  /* 0x0000003f07077890 */ /* 0x000fc8000fffe03f */
        /* <DEDUP_REMOVED lines=9> */
.L_x_272:
[----:B------:R-:W-:Y:S05]  /*8470*/  EXIT ;  /* 0x000000000000794d */ /* 0x000fea0003800000 */
.L_x_274:
        /* <DEDUP_REMOVED lines=16> */
.L_x_1025:


//--------------------- .text._ZN5flash44flash_bwd_dq_dk_dv_loop_seqk_parallel_kernelI23Flash_bwd_kernel_traitsILi256ELi64ELi64ELi8ELi4ELi2ELi2ELb0ELb1EN7cutlass6half_tE19Flash_kernel_traitsILi256ELi64ELi64ELi8ES3_EELb0ELb1ELb0ELb1ELb0ELb0ELb0EEEvNS_16Flash_bwd_paramsE --------------------------
	.section	.text._ZN5flash44flash_bwd_dq_dk_dv_loop_seqk_parallel_kernelI23Flash_bwd_kernel_traitsILi256ELi64ELi64ELi8ELi4ELi2ELi2ELb0ELb1EN7cutlass6half_tE19Flash_kernel_traitsILi256ELi64ELi64ELi8ES3_EELb0ELb1ELb0ELb1ELb0ELb0ELb0EEEvNS_16Flash_bwd_paramsE,"ax",@progbits
	.sectioninfo	@"SHI_REGISTERS=255"
	.align	128
        .global         _ZN5flash44flash_bwd_dq_dk_dv_loop_seqk_parallel_kernelI23Flash_bwd_kernel_traitsILi256ELi64ELi64ELi8ELi4ELi2ELi2ELb0ELb1EN7cutlass6half_tE19Flash_kernel_traitsILi256ELi64ELi64ELi8ES3_EELb0ELb1ELb0ELb1ELb0ELb0ELb0EEEvNS_16Flash_bwd_paramsE
        .type           _ZN5flash44flash_bwd_dq_dk_dv_loop_seqk_parallel_kernelI23Flash_bwd_kernel_traitsILi256ELi64ELi64ELi8ELi4ELi2ELi2ELb0ELb1EN7cutlass6half_tE19Flash_kernel_traitsILi256ELi64ELi64ELi8ES3_EELb0ELb1ELb0ELb1ELb0ELb0ELb0EEEvNS_16Flash_bwd_paramsE,@function
        .size           _ZN5flash44flash_bwd_dq_dk_dv_loop_seqk_parallel_kernelI23Flash_bwd_kernel_traitsILi256ELi64ELi64ELi8ELi4ELi2ELi2ELb0ELb1EN7cutlass6half_tE19Flash_kernel_traitsILi256ELi64ELi64ELi8ES3_EELb0ELb1ELb0ELb1ELb0ELb0ELb0EEEvNS_16Flash_bwd_paramsE,(.L_x_1026 - _ZN5flash44flash_bwd_dq_dk_dv_loop_seqk_parallel_kernelI23Flash_bwd_kernel_traitsILi256ELi64ELi64ELi8ELi4ELi2ELi2ELb0ELb1EN7cutlass6half_tE19Flash_kernel_traitsILi256ELi64ELi64ELi8ES3_EELb0ELb1ELb0ELb1ELb0ELb0ELb0EEEvNS_16Flash_bwd_paramsE)
        .other          _ZN5flash44flash_bwd_dq_dk_dv_loop_seqk_parallel_kernelI23Flash_bwd_kernel_traitsILi256ELi64ELi64ELi8ELi4ELi2ELi2ELb0ELb1EN7cutlass6half_tE19Flash_kernel_traitsILi256ELi64ELi64ELi8ES3_EELb0ELb1ELb0ELb1ELb0ELb0ELb0EEEvNS_16Flash_bwd_paramsE,@"STO_CUDA_ENTRY STV_DEFAULT"
_ZN5flash44flash_bwd_dq_dk_dv_loop_seqk_parallel_kernelI23Flash_bwd_kernel_traitsILi256ELi64ELi64ELi8ELi4ELi2ELi2ELb0ELb1EN7cutlass6half_tE19Flash_kernel_traitsILi256ELi64ELi64ELi8ES3_EELb0ELb1ELb0ELb1ELb0ELb0ELb0EEEvNS_16Flash_bwd_paramsE:
.text._ZN5flash44flash_bwd_dq_dk_dv_loop_seqk_parallel_kernelI23Flash_bwd_kernel_traitsILi256ELi64ELi64ELi8ELi4ELi2ELi2ELb0ELb1EN7cutlass6half_tE19Flash_kernel_traitsILi256ELi64ELi64ELi8ES3_EELb0ELb1ELb0ELb1ELb0ELb0ELb0EEEvNS_16Flash_bwd_paramsE:
[----:B------:R-:W-:Y:S02]  /*0000*/  MOV R1, c[0x0][0x28] ;  /* 0x00000a0000017a02 */ /* 0x000fe40000000f00 */
[----:B------:R-:W1:Y:S01]  /*0010*/  S2UR UR23, SR_CTAID.X ;  /* 0x00000000001779c3 */ /* 0x000e620000002500 */
[----:B------:R-:W-:Y:S01]  /*0020*/  ULDC UR4, c[0x0][0x218] ;  /* 0x0000860000047ab9 */ /* 0x000fe20000000800 */
[----:B------:R-:W-:Y:S01]  /*0030*/  IADD3 R1, R1, -0x40, RZ ;  /* 0xffffffc001017810 */ /* 0x000fe20007ffe0ff */
        /* <DEDUP_REMOVED lines=30> */
[CC--:B------:R-:W-:Y:S01]  /*0220*/  LEA.HI R2, R6.reuse, R5.reuse, RZ, 0x4 ;  /* 0x0000000506027211 */ /* 0x0c0fe200078f20ff */
[----:B------:R-:W-:Y:S01]  /*0230*/  ULDC UR11, c[0x0][0x1c0] ;  /* 0x00007000000b7ab9 */ /* 0x000fe20000000800 */
[CC--:B------:R-:W-:Y:S01]  /*0240*/  LEA.HI R14, R6.reuse, R5.reuse, RZ, 0x7 ;  /* 0x00000005060e7211 */ /* 0x0c0fe200078f38ff */
[----:B------:R-:W-:Y:S01]  /*0250*/  UIMAD UR55, UR8, UR6, UR55 ;  /* 0x00000006083772a4 */ /* 0x000fe2000f8e0237 */
[CC--:B------:R-:W-:Y:S01]  /*0260*/  LEA.HI R16, R6.reuse, R5.reuse, RZ, 0x6 ;  /* 0x0000000506107211 */ /* 0x0c0fe200078f30ff */
[----:B---3--:R-:W-:Y:S01]  /*0270*/  UIMAD UR52, UR7, UR34, URZ ;  /* 0x00000022073472a4 */ /* 0x008fe2000f8e023f */
[----:B------:R-:W-:Y:S01]  /*0280*/  LEA.HI R6, R6, R5, RZ, 0x2 ;  /* 0x0000000506067211 */ /* 0x000fe200078f10ff */
[----:B------:R-:W-:Y:S01]  /*0290*/  UIMAD.WIDE.U32 UR44, UR34, UR14, URZ ;  /* 0x0000000e222c72a5 */ /* 0x000fe2000f8e003f */
[----:B------:R-:W-:Y:S01]  /*02a0*/  LOP3.LUT R4, R3, 0xffffffe0, RZ, 0xc0, !PT ;  /* 0xffffffe003047812 */ /* 0x000fe200078ec0ff */
[----:B------:R-:W-:Y:S01]  /*02b0*/  UIMAD UR6, UR34, UR11, UR35 ;  /* 0x0000000b220672a4 */ /* 0x000fe2000f8e0223 */
[----:B------:R-:W-:Y:S01]  /*02c0*/  LOP3.LUT R8, R11, 0xfffffff8, RZ, 0xc0, !PT ;  /* 0xfffffff80b087812 */ /* 0x000fe200078ec0ff */
[----:B------:R-:W-:Y:S01]  /*02d0*/  @!UP5 UIMAD UR7, UR34, UR13, UR35 ;  /* 0x0000000d2207d2a4 */ /* 0x000fe2000f8e0223 */
[----:B------:R-:W-:Y:S01]  /*02e0*/  LOP3.LUT R9, R2, 0xfffffff0, RZ, 0xc0, !PT ;  /* 0xfffffff002097812 */ /* 0x000fe200078ec0ff */
[C---:B------:R-:W-:Y:S01]  /*02f0*/  IMAD.IADD R10, R5.reuse, 0x1, -R4 ;  /* 0x00000001050a7824 */ /* 0x040fe200078e0a04 */
[----:B------:R-:W-:Y:S01]  /*0300*/  LOP3.LUT R7, R6, 0x7ffffffc, RZ, 0xc0, !PT ;  /* 0x7ffffffc06077812 */ /* 0x000fe200078ec0ff */
[C---:B------:R-:W-:Y:S01]  /*0310*/  IMAD.IADD R8, R5.reuse, 0x1, -R8 ;  /* 0x0000000105087824 */ /* 0x040fe200078e0a08 */
[----:B------:R-:W-:Y:S01]  /*0320*/  SHF.R.S32.HI R0, RZ, 0x5, R3 ;  /* 0x00000005ff007819 */ /* 0x000fe20000011403 */
[C---:B------:R-:W-:Y:S01]  /*0330*/  IMAD.IADD R9, R5.reuse, 0x1, -R9 ;  /* 0x0000000105097824 */ /* 0x040fe200078e0a09 */
[----:B------:R-:W-:Y:S01]  /*0340*/  SHF.R.S32.HI R12, RZ, 0x1f, R3 ;  /* 0x0000001fff0c7819 */ /* 0x000fe20000011403 */
[----:B------:R-:W-:Y:S01]  /*0350*/  IMAD.IADD R17, R5, 0x1, -R7 ;  /* 0x0000000105117824 */ /* 0x000fe200078e0a07 */
[----:B------:R-:W-:Y:S01]  /*0360*/  SHF.R.S32.HI R5, RZ, 0x4, R2 ;  /* 0x00000004ff057819 */ /* 0x000fe20000011402 */
[----:B------:R-:W-:Y:S01]  /*0370*/  IMAD.SHL.U32 R236, R8, 0x8, RZ ;  /* 0x0000000808ec7824 */ /* 0x000fe200078e00ff */
[-C--:B------:R-:W-:Y:S01]  /*0380*/  LEA.HI R3, R3, R0.reuse, RZ, 0x1 ;  /* 0x0000000003037211 */ /* 0x080fe200078f08ff */
        /* <DEDUP_REMOVED lines=10> */
[C---:B------:R-:W-:Y:S01]  /*0430*/  IMAD.IADD R224, R0.reuse, 0x1, -R2 ;  /* 0x0000000100e07824 */ /* 0x040fe200078e0a02 */
[----:B------:R-:W-:Y:S01]  /*0440*/  SHF.R.S32.HI R13, RZ, 0x3, R11 ;  /* 0x00000003ff0d7819 */ /* 0x000fe2000001140b */
[----:B------:R-:W-:Y:S01]  /*0450*/  IMAD.IADD R218, R0, 0x1, -R7 ;  /* 0x0000000100da7824 */ /* 0x000fe200078e0a07 */
[--C-:B------:R-:W-:Y:S01]  /*0460*/  SHF.R.S32.HI R0, RZ, 0x1f, R6.reuse ;  /* 0x0000001fff007819 */ /* 0x100fe20000011406 */
[----:B------:R-:W-:Y:S01]  /*0470*/  IMAD.IADD R12, R5, 0x1, -R3 ;  /* 0x00000001050c7824 */ /* 0x000fe200078e0a03 */
[----:B------:R-:W-:Y:S01]  /*0480*/  SHF.R.S32.HI R3, RZ, 0x2, R6 ;  /* 0x00000002ff037819 */ /* 0x000fe20000011406 */
[----:B------:R-:W-:Y:S01]  /*0490*/  IMAD.SHL.U32 R2, R13, 0x40, RZ ;  /* 0x000000400d027824 */ /* 0x000fe200078e00ff */
[----:B------:R-:W-:Y:S01]  /*04a0*/  SHF.R.S32.HI R4, RZ, 0x1f, R9 ;  /* 0x0000001fff047819 */ /* 0x000fe20000011409 */
[----:B------:R-:W-:Y:S01]  /*04b0*/  IMAD.SHL.U32 R220, R12, 0x200, RZ ;  /* 0x000002000cdc7824 */ /* 0x000fe200078e00ff */
[----:B------:R-:W-:Y:S01]  /*04c0*/  LEA.HI R0, R0, R3, RZ, 0x3 ;  /* 0x0000000300007211 */ /* 0x000fe200078f18ff */
[----:B------:R-:W-:Y:S01]  /*04d0*/  @UP5 UIMAD UR54, UR34, UR49, URZ ;  /* 0x00000031223652a4 */ /* 0x000fe2000f8e023f */
[----:B------:R-:W-:Y:S01]  /*04e0*/  LEA.HI R13, R4, R9, RZ, 0x3 ;  /* 0x00000009040d7211 */ /* 0x000fe200078f18ff */
[----:B------:R-:W-:Y:S01]  /*04f0*/  UMOV UR40, URZ ;  /* 0x0000003f00287c82 */ /* 0x000fe20008000000 */
[----:B------:R-:W-:Y:S01]  /*0500*/  LOP3.LUT R0, R0, 0xfffffff8, RZ, 0xc0, !PT ;  /* 0xfffffff800007812 */ /* 0x000fe200078ec0ff */
[----:B------:R-:W-:Y:S01]  /*0510*/  ULDC.64 UR4, c[0x0][0x118] ;  /* 0x0000460000047ab9 */ /* 0x000fe20000000a00 */
[----:B------:R-:W-:Y:S01]  /*0520*/  SHF.R.S32.HI R7, RZ, 0x7, R14 ;  /* 0x00000007ff077819 */ /* 0x000fe2000001140e */
[----:B------:R-:W-:Y:S01]  /*0530*/  UMOV UR60, 0x4 ;  /* 0x00000004003c7882 */ /* 0x000fe20000000000 */
[----:B------:R-:W-:Y:S01]  /*0540*/  LOP3.LUT P4, RZ, R8, 0x4, RZ, 0xc0, !PT ;  /* 0x0000000408ff7812 */ /* 0x000fe2000788c0ff */
[----:B------:R-:W-:Y:S01]  /*0550*/  IMAD.IADD R5, R3, 0x1, -R0 ;  /* 0x0000000103057824 */ /* 0x000fe200078e0a00 */
[----:B------:R-:W-:Y:S01]  /*0560*/  LOP3.LUT R0, R2, 0x1c0, RZ, 0xc0, !PT ;  /* 0x000001c002007812 */ /* 0x000fe200078ec0ff */
[----:B------:R-:W-:Y:S01]  /*0570*/  ULOP3.LUT UR56, UR35, UR56, URZ, 0x3c, !UPT ;  /* 0x0000003823387292 */ /* 0x000fe2000f8e3c3f */
[----:B------:R-:W-:Y:S01]  /*0580*/  SHF.R.S32.HI R3, RZ, 0x1f, R10 ;  /* 0x0000001fff037819 */ /* 0x000fe2000001140a */
[----:B------:R-:W-:Y:S01]  /*0590*/  USHF.L.U32 UR61, UR34, 0x7, URZ ;  /* 0x00000007223d7899 */ /* 0x000fe2000800063f */
[----:B------:R-:W-:Y:S01]  /*05a0*/  LOP3.LUT R2, R0, 0x38, R236, 0xf8, !PT ;  /* 0x0000003800027812 */ /* 0x000fe200078ef8ec */
[----:B------:R-:W-:Y:S01]  /*05b0*/  UISETP.NE.AND UP6, UPT, UR10, URZ, UPT ;  /* 0x0000003f0a00728c */ /* 0x000fe2000bfc5270 */
[----:B------:R-:W-:Y:S01]  /*05c0*/  SHF.R.U32.HI R0, RZ, 0x3, R0 ;  /* 0x00000003ff007819 */ /* 0x000fe20000011600 */
[----:B------:R-:W-:Y:S01]  /*05d0*/  USHF.R.S32.HI UR57, URZ, 0x1f, UR35 ;  /* 0x0000001f3f397899 */ /* 0x000fe20008011423 */
[----:B------:R-:W-:Y:S01]  /*05e0*/  LEA.HI R15, R3, R10, RZ, 0x2 ;  /* 0x0000000a030f7211 */ /* 0x000fe200078f10ff */
[----:B------:R-:W-:Y:S01]  /*05f0*/  USHF.R.S32.HI UR59, URZ, 0x1f, UR34 ;  /* 0x0000001f3f3b7899 */ /* 0x000fe20008011422 */
[----:B------:R-:W-:Y:S01]  /*0600*/  LOP3.LUT R10, R2, R0, RZ, 0x3c, !PT ;  /* 0x00000000020a7212 */ /* 0x000fe200078e3cff */
[----:B------:R-:W-:Y:S01]  /*0610*/  IMAD.SHL.U32 R0, R8, 0x40, RZ ;  /* 0x0000004008007824 */ /* 0x000fe200078e00ff */
[----:B------:R-:W-:Y:S01]  /*0620*/  LOP3.LUT R2, R13, 0xfffffff8, RZ, 0xc0, !PT ;  /* 0xfffffff80d027812 */ /* 0x000fe200078ec0ff */
[----:B------:R-:W-:Y:S01]  /*0630*/  USHF.R.S32.HI UR58, URZ, 0x1f, UR35 ;  /* 0x0000001f3f3a7899 */ /* 0x000fe20008011423 */
[----:B------:R-:W-:Y:S01]  /*0640*/  LOP3.LUT R3, R5, 0x1, RZ, 0xc0, !PT ;  /* 0x0000000105037812 */ /* 0x000fe200078ec0ff */
[----:B------:R-:W-:Y:S01]  /*0650*/  UIMAD.WIDE.U32 UR42, UR38, UR44, URZ ;  /* 0x0000002c262a72a5 */ /* 0x000fe2000f8e003f */
[----:B------:R-:W-:Y:S01]  /*0660*/  LOP3.LUT R0, R0, 0x1c0, RZ, 0xc0, !PT ;  /* 0x000001c000007812 */ /* 0x000fe200078ec0ff */
[----:B------:R-:W-:Y:S01]  /*0670*/  IMAD.IADD R9, R9, 0x1, -R2 ;  /* 0x0000000109097824 */ /* 0x000fe200078e0a02 */
[----:B------:R-:W-:Y:S01]  /*0680*/  ISETP.NE.U32.AND P0, PT, R3, 0x1, PT ;  /* 0x000000010300780c */ /* 0x000fe20003f05070 */
[----:B------:R-:W-:Y:S01]  /*0690*/  IMAD.SHL.U32 R2, R224, 0x10, RZ ;  /* 0x00000010e0027824 */ /* 0x000fe200078e00ff */
[--C-:B------:R-:W-:Y:S01]  /*06a0*/  LOP3.LUT R4, R0, 0x8, R11.reuse, 0xf8, !PT ;  /* 0x0000000800047812 */ /* 0x100fe200078ef80b */
[----:B------:R-:W-:Y:S01]  /*06b0*/  IMAD R3, R7, 0x800, R220 ;  /* 0x0000080007037824 */ /* 0x000fe200078e02dc */
[----:B------:R-:W-:Y:S01]  /*06c0*/  LOP3.LUT P3, RZ, R8, 0x2, RZ, 0xc0, !PT ;  /* 0x0000000208ff7812 */ /* 0x000fe2000786c0ff */
[----:B------:R-:W-:Y:S01]  /*06d0*/  UIMAD UR51, UR39, UR44, URZ ;  /* 0x0000002c273372a4 */ /* 0x000fe2000f8e023f */
[----:B------:R-:W-:Y:S01]  /*06e0*/  LOP3.LUT R6, R0, 0x10, R2, 0xf8, !PT ;  /* 0x0000001000067812 */ /* 0x000fe200078ef802 */
[----:B------:R-:W-:Y:S01]  /*06f0*/  USHF.R.S32.HI UR53, URZ, 0x1f, UR47 ;  /* 0x0000001f3f357899 */ /* 0x000fe2000801142f */
[----:B------:R-:W-:Y:S01]  /*0700*/  SHF.R.U32.HI R0, RZ, 0x3, R0 ;  /* 0x00000003ff007819 */ /* 0x000fe20000011600 */
[----:B------:R-:W-:Y:S01]  /*0710*/  UIMAD UR50, UR6, UR50, URZ ;  /* 0x00000032063272a4 */ /* 0x000fe2000f8e023f */
[----:B------:R-:W-:Y:S01]  /*0720*/  LOP3.LUT R6, R6, 0x8, R11, 0xf8, !PT ;  /* 0x0000000806067812 */ /* 0x000fe200078ef80b */
[----:B------:R-:W-:Y:S01]  /*0730*/  @!UP5 UIMAD UR49, UR7, UR49, URZ ;  /* 0x000000310731d2a4 */ /* 0x000fe2000f8e023f */
[----:B------:R-:W-:Y:S01]  /*0740*/  LOP3.LUT R2, R4, R0, RZ, 0x3c, !PT ;  /* 0x0000000004027212 */ /* 0x000fe200078e3cff */
[----:B------:R-:W-:Y:S01]  /*0750*/  IMAD.SHL.U32 R4, R5, 0x40, RZ ;  /* 0x0000004005047824 */ /* 0x000fe200078e00ff */
[----:B------:R-:W-:Y:S01]  /*0760*/  LOP3.LUT R220, R220, R6, R0, 0xf6, !PT ;  /* 0x00000006dcdc7212 */ /* 0x000fe200078ef600 */
[----:B------:R-:W-:Y:S01]  /*0770*/  IMAD.SHL.U32 R6, R7, 0x20, RZ ;  /* 0x0000002007067824 */ /* 0x000fe200078e00ff */
[----:B------:R-:W-:Y:S01]  /*0780*/  R2P PR, R5, 0x6 ;  /* 0x0000000605007804 */ /* 0x000fe20000000000 */
[----:B------:R-:W-:Y:S01]  /*0790*/  IMAD.IADD R2, R3, 0x1, R2 ;  /* 0x0000000103027824 */ /* 0x000fe200078e0202 */
[----:B------:R-:W-:Y:S01]  /*07a0*/  SHF.R.S32.HI R3, RZ, 0x6, R16 ;  /* 0x00000006ff037819 */ /* 0x000fe20000011410 */
[----:B------:R-:W-:Y:S01]  /*07b0*/  IMAD.SHL.U32 R5, R12, 0x20, RZ ;  /* 0x000000200c057824 */ /* 0x000fe200078e00ff */
[----:B------:R-:W-:Y:S01]  /*07c0*/  LOP3.LUT R0, R4, 0x1c0, RZ, 0xc0, !PT ;  /* 0x000001c004007812 */ /* 0x000fe200078ec0ff */
[----:B------:R-:W-:Y:S01]  /*07d0*/  IMAD.SHL.U32 R2, R2, 0x2, RZ ;  /* 0x0000000202027824 */ /* 0x000fe200078e00ff */
[----:B------:R-:W-:Y:S01]  /*07e0*/  LOP3.LUT P6, RZ, R9, 0x4, RZ, 0xc0, !PT ;  /* 0x0000000409ff7812 */ /* 0x000fe200078cc0ff */
[C---:B------:R-:W-:Y:S01]  /*07f0*/  IMAD R10, R3.reuse, 0x200, R10 ;  /* 0x00000200030a7824 */ /* 0x040fe200078e020a */
[----:B------:R-:W-:Y:S01]  /*0800*/  SHF.R.U32.HI R4, RZ, 0x3, R0 ;  /* 0x00000003ff047819 */ /* 0x000fe20000011600 */
[----:B------:R-:W-:Y:S01]  /*0810*/  IMAD.SHL.U32 R3, R3, 0x8, RZ ;  /* 0x0000000803037824 */ /* 0x000fe200078e00ff */
[----:B------:R-:W-:Y:S01]  /*0820*/  LOP3.LUT P5, RZ, R9, 0x2, RZ, 0xc0, !PT ;  /* 0x0000000209ff7812 */ /* 0x000fe200078ac0ff */
[----:B------:R-:W-:Y:S01]  /*0830*/  IMAD.SHL.U32 R221, R220, 0x2, RZ ;  /* 0x00000002dcdd7824 */ /* 0x000fe200078e00ff */
[----:B------:R-:W-:Y:S01]  /*0840*/  SEL R216, R222, 0xffffffc0, !P4 ;  /* 0xffffffc0ded87807 */ /* 0x000fe20006000000 */
[----:B------:R-:W-:Y:S01]  /*0850*/  IMAD.SHL.U32 R230, R10, 0x2, RZ ;  /* 0x000000020ae67824 */ /* 0x000fe200078e00ff */
[----:B------:R-:W-:Y:S01]  /*0860*/  LOP3.LUT R3, R3, 0x18, RZ, 0xc0, !PT ;  /* 0x0000001803037812 */ /* 0x000fe200078ec0ff */
[----:B------:R-:W-:Y:S01]  /*0870*/  USHF.R.S32.HI UR48, URZ, 0x1f, UR41 ;  /* 0x0000001f3f307899 */ /* 0x000fe20008011429 */
[----:B------:R-:W-:Y:S01]  /*0880*/  SEL R222, R222, 0xffffffc0, !P6 ;  /* 0xffffffc0dede7807 */ /* 0x000fe20007000000 */
[--C-:B------:R-:W-:Y:S01]  /*0890*/  IMAD R220, R220, 0x2, R216.reuse ;  /* 0x00000002dcdc7824 */ /* 0x100fe200078e02d8 */
[----:B------:R-:W-:Y:S01]  /*08a0*/  LOP3.LUT R8, R3, 0x20, R5, 0xf8, !PT ;  /* 0x0000002003087812 */ /* 0x000fe200078ef805 */
[----:B------:R-:W-:Y:S01]  /*08b0*/  IMAD.IADD R217, R2, 0x1, R216 ;  /* 0x0000000102d97824 */ /* 0x000fe200078e02d8 */
[----:B------:R-:W-:Y:S01]  /*08c0*/  LOP3.LUT R5, R0, 0x20, R6, 0xf8, !PT ;  /* 0x0000002000057812 */ /* 0x000fe200078ef806 */
[----:B------:R-:W-:Y:S01]  /*08d0*/  IMAD.SHL.U32 R6, R9, 0x40, RZ ;  /* 0x0000004009067824 */ /* 0x000fe200078e00ff */
[----:B------:R-:W-:Y:S01]  /*08e0*/  LOP3.LUT R7, R4, R0, R3, 0x1e, !PT ;  /* 0x0000000004077212 */ /* 0x000fe200078e1e03 */
[----:B------:R-:W-:Y:S01]  /*08f0*/  IMAD.SHL.U32 R0, R17, 0x2, RZ ;  /* 0x0000000211007824 */ /* 0x000fe200078e00ff */
[----:B------:R-:W-:-:S02]  /*0900*/  LOP3.LUT R4, R5, R4, RZ, 0x3c, !PT ;  /* 0x0000000405047212 */ /* 0x000fc400078e3cff */
[----:B------:R-:W-:Y:S01]  /*0910*/  SEL R239, R239, 0x10, !P0 ;  /* 0x00000010efef7807 */ /* 0x000fe20004000000 */
[--C-:B------:R-:W-:Y:S01]  /*0920*/  IMAD R5, R218, 0x400, R0.reuse ;  /* 0x00000400da057824 */ /* 0x100fe200078e0200 */
[----:B------:R-:W-:Y:S01]  /*0930*/  IADD3 R244, R236, 0x40, RZ ;  /* 0x00000040ecf47810 */ /* 0x000fe20007ffe0ff */
[----:B------:R-:W-:Y:S01]  /*0940*/  IMAD R3, R224, 0x400, R0 ;  /* 0x00000400e0037824 */ /* 0x000fe200078e0200 */
[----:B------:R-:W-:Y:S01]  /*0950*/  LOP3.LUT R0, R6, 0x1c0, RZ, 0xc0, !PT ;  /* 0x000001c006007812 */ /* 0x000fe200078ec0ff */
[----:B------:R-:W-:Y:S01]  /*0960*/  IMAD.IADD R235, R5, 0x1, R4 ;  /* 0x0000000105eb7824 */ /* 0x000fe200078e0204 */
[----:B------:R-:W-:Y:S01]  /*0970*/  IADD3 R243, R236, 0x80, RZ ;  /* 0x00000080ecf37810 */ /* 0x000fe20007ffe0ff */
[----:B------:R-:W-:Y:S01]  /*0980*/  IMAD.SHL.U32 R4, R12, 0x8, RZ ;  /* 0x000000080c047824 */ /* 0x000fe200078e00ff */
[----:B------:R-:W-:Y:S01]  /*0990*/  IADD3 R245, R236, 0xc0, RZ ;  /* 0x000000c0ecf57810 */ /* 0x000fe20007ffe0ff */
[----:B------:R-:W-:Y:S01]  /*09a0*/  IMAD.IADD R9, R3, 0x1, R7 ;  /* 0x0000000103097824 */ /* 0x000fe200078e0207 */
[----:B------:R-:W-:Y:S01]  /*09b0*/  SHF.R.U32.HI R3, RZ, 0x3, R0 ;  /* 0x00000003ff037819 */ /* 0x000fe20000011600 */
[----:B------:R-:W-:Y:S01]  /*09c0*/  IMAD.SHL.U32 R5, R13, 0x40, RZ ;  /* 0x000000400d057824 */ /* 0x000fe200078e00ff */
[----:B------:R-:W-:Y:S01]  /*09d0*/  LOP3.LUT R6, R0, 0x8, R4, 0xf8, !PT ;  /* 0x0000000800067812 */ /* 0x000fe200078ef804 */
[----:B------:R-:W-:Y:S01]  /*09e0*/  IMAD.SHL.U32 R235, R235, 0x2, RZ ;  /* 0x00000002ebeb7824 */ /* 0x000fe200078e00ff */
[----:B------:R-:W-:-:S02]  /*09f0*/  SHF.R.S32.HI R4, RZ, 0x2, R15 ;  /* 0x00000002ff047819 */ /* 0x000fc4000001140f */
[----:B------:R-:W-:Y:S01]  /*0a00*/  LOP3.LUT R7, R3, R8, R0, 0x1e, !PT ;  /* 0x0000000803077212 */ /* 0x000fe200078e1e00 */
[----:B------:R-:W-:Y:S01]  /*0a10*/  IMAD.IADD R240, R235, 0x1, R239 ;  /* 0x00000001ebf07824 */ /* 0x000fe200078e02ef */
[----:B------:R-:W-:Y:S01]  /*0a20*/  LOP3.LUT R0, R5, 0xfffffe00, RZ, 0xc0, !PT ;  /* 0xfffffe0005007812 */ /* 0x000fe200078ec0ff */
[----:B------:R-:W-:Y:S01]  /*0a30*/  IMAD R4, R218, 0x10, R4 ;  /* 0x00000010da047824 */ /* 0x000fe200078e0204 */
[----:B------:R-:W-:Y:S02]  /*0a40*/  LEA R5, R9, 0x10000, 0x1 ;  /* 0x0001000009057811 */ /* 0x000fe400078e08ff */
[----:B------:R-:W-:Y:S01]  /*0a50*/  LOP3.LUT R3, R6, R3, RZ, 0x3c, !PT ;  /* 0x0000000306037212 */ /* 0x000fe200078e3cff */
[--C-:B------:R-:W-:Y:S01]  /*0a60*/  IMAD R224, R224, 0x400, R0.reuse ;  /* 0x00000400e0e07824 */ /* 0x100fe200078e0200 */
[----:B------:R1:W-:Y:S01]  /*0a70*/  STL [R1+0x38], R4 ;  /* 0x0000380401007387 */ /* 0x0003e20000100800 */
[----:B------:R-:W-:Y:S01]  /*0a80*/  IMAD R218, R218, 0x400, R0 ;  /* 0x00000400dada7824 */ /* 0x000fe200078e0200 */
[----:B------:R-:W-:Y:S01]  /*0a90*/  IADD3 R238, R235, 0x20, RZ ;  /* 0x00000020ebee7810 */ /* 0x000fe20007ffe0ff */
[----:B------:R-:W-:Y:S01]  /*0aa0*/  IMAD.IADD R224, R3, 0x1, R224 ;  /* 0x0000000103e07824 */ /* 0x000fe200078e02e0 */
[----:B------:R2:W-:Y:S01]  /*0ab0*/  STL [R1+0x2c], R5 ;  /* 0x00002c0501007387 */ /* 0x0005e20000100800 */
[----:B------:R-:W-:Y:S01]  /*0ac0*/  IMAD.IADD R218, R218, 0x1, R3 ;  /* 0x00000001dada7824 */ /* 0x000fe200078e0203 */
[----:B------:R-:W-:-:S02]  /*0ad0*/  SEL R3, R226, 0xffffffe0, !P3 ;  /* 0xffffffe0e2037807 */ /* 0x000fc40005800000 */
[----:B------:R-:W-:Y:S01]  /*0ae0*/  SEL R226, R226, 0xffffffe0, !P5 ;  /* 0xffffffe0e2e27807 */ /* 0x000fe20006800000 */
[----:B------:R-:W-:Y:S01]  /*0af0*/  IMAD.SHL.U32 R218, R218, 0x2, RZ ;  /* 0x00000002dada7824 */ /* 0x000fe200078e00ff */
[----:B------:R-:W-:Y:S01]  /*0b00*/  LEA R224, R224, 0x20000, 0x1 ;  /* 0x00020000e0e07811 */ /* 0x000fe200078e08ff */
[----:B------:R-:W-:Y:S01]  /*0b10*/  IMAD.IADD R3, R2, 0x1, R3 ;  /* 0x0000000102037824 */ /* 0x000fe200078e0203 */
[----:B------:R-:W-:Y:S01]  /*0b20*/  LOP3.LUT R0, R7, R0, RZ, 0xfc, !PT ;  /* 0x0000000007007212 */ /* 0x000fe200078efcff */
[----:B------:R-:W-:Y:S01]  /*0b30*/  IMAD.IADD R219, R218, 0x1, R226 ;  /* 0x00000001dadb7824 */ /* 0x000fe200078e02e2 */
[----:B------:R-:W-:Y:S01]  /*0b40*/  @P1 IADD3 R238, R235, -0x20, RZ ;  /* 0xffffffe0ebee1810 */ /* 0x000fe20007ffe0ff */
[----:B------:R-:W-:Y:S02]  /*0b50*/  IMAD.IADD R225, R222, 0x1, R224 ;  /* 0x00000001dee17824 */ /* 0x000fe400078e02e0 */
[----:B------:R-:W-:Y:S02]  /*0b60*/  IMAD.IADD R223, R218, 0x1, R222 ;  /* 0x00000001dadf7824 */ /* 0x000fe400078e02de */
[----:B------:R-:W-:-:S02]  /*0b70*/  IMAD.IADD R227, R226, 0x1, R224 ;  /* 0x00000001e2e37824 */ /* 0x000fc400078e02e0 */
[----:B------:R-:W-:Y:S02]  /*0b80*/  IMAD.IADD R216, R216, 0x1, R3 ;  /* 0x00000001d8d87824 */ /* 0x000fe400078e0203 */
[----:B------:R-:W-:Y:S01]  /*0b90*/  IMAD.SHL.U32 R0, R0, 0x2, RZ ;  /* 0x0000000200007824 */ /* 0x000fe200078e00ff */
[----:B-1----:R-:W-:Y:S01]  /*0ba0*/  IADD3 R4, R5, 0x40, RZ ;  /* 0x0000004005047810 */ /* 0x002fe20007ffe0ff */
[----:B------:R-:W-:Y:S01]  /*0bb0*/  IMAD.IADD R239, R239, 0x1, R238 ;  /* 0x00000001efef7824 */ /* 0x000fe200078e02ee */
[----:B------:R-:W-:Y:S01]  /*0bc0*/  @P2 IADD3 R4, R5, -0x40, RZ ;  /* 0xffffffc005042810 */ /* 0x000fe20007ffe0ff */
[----:B------:R-:W-:Y:S02]  /*0bd0*/  IMAD.IADD R222, R219, 0x1, R222 ;  /* 0x00000001dbde7824 */ /* 0x000fe400078e02de */
[----:B------:R-:W-:Y:S02]  /*0be0*/  IMAD.IADD R226, R226, 0x1, R225 ;  /* 0x00000001e2e27824 */ /* 0x000fe400078e02e1 */
[----:B------:R2:W-:Y:S04]  /*0bf0*/  STL [R1+0x30], R4 ;  /* 0x0000300401007387 */ /* 0x0005e80000100800 */
.L_x_319:
        /* <DEDUP_REMOVED lines=14> */
[----:B-12---:R-:W-:Y:S01]  /*0ce0*/  IMAD.U32 R4, RZ, RZ, UR6 ;  /* 0x00000006ff047e24 */ /* 0x006fe2000f8e00ff */
[----:B------:R-:W-:-:S02]  /*0cf0*/  UISETP.NE.AND UP4, UPT, UR14, URZ, UPT ;  /* 0x0000003f0e00728c */ /* 0x000fc4000bf85270 */
[----:B------:R-:W-:Y:S01]  /*0d00*/  UISETP.EQ.U32.AND UP2, UPT, URZ, UR8, UPT ;  /* 0x000000083f00728c */ /* 0x000fe2000bf42070 */
[----:B------:R-:W-:Y:S01]  /*0d10*/  IMAD.U32 R5, RZ, RZ, UR7 ;  /* 0x00000007ff057e24 */ /* 0x000fe2000f8e00ff */
[----:B------:R-:W-:Y:S02]  /*0d20*/  @UP3 UIADD3 UR6, UP0, UR13, UR10, URZ ;  /* 0x0000000a0d063290 */ /* 0x000fe4000ff1e03f */
[----:B------:R-:W-:Y:S02]  /*0d30*/  UISETP.EQ.OR.EX UP2, UPT, URZ, UR9, !UP4, UP2 ;  /* 0x000000093f00728c */ /* 0x000fe4000e742720 */
[----:B------:R-:W-:Y:S01]  /*0d40*/  @UP3 UIADD3.X UR7, UR12, UR11, URZ, UP0, !UPT ;  /* 0x0000000b0c073290 */ /* 0x000fe200087fe43f */
[----:B------:R1:W2:Y:S01]  /*0d50*/  @P2 LDG.E R9, [R4.64] ;  /* 0x0000000404092981 */ /* 0x0002a2000c1e1900 */
[----:B------:R-:W-:Y:S01]  /*0d60*/  UIADD3 UR8, UP0, UR13, UR8, URZ ;  /* 0x000000080d087290 */ /* 0x000fe2000ff1e03f */
[----:B------:R-:W-:Y:S02]  /*0d70*/  PLOP3.LUT P0, PT, PT, PT, UP3, 0x80, 0x0 ;  /* 0x000000000000781c */ /* 0x000fe40003f0f038 */
[----:B------:R1:W3:Y:S01]  /*0d80*/  @P2 LDG.E R8, [R4.64+0x4] ;  /* 0x0000040404082981 */ /* 0x0002e2000c1e1900 */
[----:B------:R-:W-:Y:S01]  /*0d90*/  PLOP3.LUT P1, PT, PT, PT, UP2, 0x80, 0x0 ;  /* 0x000000000000781c */ /* 0x000fe20003f2f028 */
[----:B------:R-:W-:Y:S01]  /*0da0*/  UIADD3.X UR9, UR12, UR9, URZ, UP0, !UPT ;  /* 0x000000090c097290 */ /* 0x000fe200087fe43f */
[----:B------:R-:W-:-:S02]  /*0db0*/  IMAD.U32 R6, RZ, RZ, UR6 ;  /* 0x00000006ff067e24 */ /* 0x000fc4000f8e00ff */
[----:B----4-:R-:W-:-:S06]  /*0dc0*/  IMAD.U32 R7, RZ, RZ, UR7 ;  /* 0x00000007ff077e24 */ /* 0x010fcc000f8e00ff */
[----:B-----5:R4:W5:Y:S01]  /*0dd0*/  @P0 LDG.E R6, [R6.64] ;  /* 0x0000000406060981 */ /* 0x020962000c1e1900 */
[----:B-1----:R-:W-:Y:S02]  /*0de0*/  IMAD.U32 R4, RZ, RZ, UR8 ;  /* 0x00000008ff047e24 */ /* 0x002fe4000f8e00ff */
[----:B------:R-:W-:-:S05]  /*0df0*/  IMAD.U32 R5, RZ, RZ, UR9 ;  /* 0x00000009ff057e24 */ /* 0x000fca000f8e00ff */
[----:B----4-:R-:W4:Y:S01]  /*0e00*/  @!P1 LDG.E R7, [R4.64] ;  /* 0x0000000404079981 */ /* 0x010f22000c1e1900 */
[----:B------:R-:W1:Y:S01]  /*0e10*/  S2UR UR30, SR_CTAID.X ;  /* 0x00000000001e79c3 */ /* 0x000e620000002500 */
[----:B------:R-:W-:Y:S02]  /*0e20*/  UMOV UR18, 0xffffffff ;  /* 0xffffffff00127882 */ /* 0x000fe40000000000 */
[----:B------:R-:W1:Y:S04]  /*0e30*/  S2R R27, SR_TID.X ;  /* 0x00000000001b7919 */ /* 0x000e680000002100 */
[----:B------:R-:W1:Y:S01]  /*0e40*/  S2R R28, SR_TID.X ;  /* 0x00000000001c7919 */ /* 0x000e620000002100 */
[----:B------:R-:W-:Y:S02]  /*0e50*/  UMOV UR28, 0xffffffff ;  /* 0xffffffff001c7882 */ /* 0x000fe40000000000 */
[----:B------:R-:W-:-:S02]  /*0e60*/  ULDC UR7, c[0x0][0xc] ;  /* 0x0000030000077ab9 */ /* 0x000fc40000000800 */
[----:B------:R-:W-:Y:S02]  /*0e70*/  USHF.L.U32 UR7, UR7, 0x6, URZ ;  /* 0x0000000607077899 */ /* 0x000fe4000800063f */
[----:B------:R-:W-:Y:S02]  /*0e80*/  UMOV UR22, URZ ;  /* 0x0000003f00167c82 */ /* 0x000fe40008000000 */
[----:B-1----:R-:W-:Y:S01]  /*0e90*/  USHF.L.U32 UR6, UR30, 0x6, URZ ;  /* 0x000000061e067899 */ /* 0x002fe2000800063f */
[----:B------:R-:W-:-:S03]  /*0ea0*/  SHF.R.S32.HI R27, RZ, 0x1f, R27 ;  /* 0x0000001fff1b7819 */ /* 0x000fc6000001141b */
[----:B------:R-:W-:Y:S01]  /*0eb0*/  UIMAD UR6, UR7, UR40, UR6 ;  /* 0x00000028070672a4 */ /* 0x000fe2000f8e0206 */
[----:B------:R-:W-:-:S04]  /*0ec0*/  LEA.HI R27, R27, R28, RZ, 0x3 ;  /* 0x0000001c1b1b7211 */ /* 0x000fc800078f18ff */
[----:B------:R-:W-:Y:S01]  /*0ed0*/  SHF.R.S32.HI R27, RZ, 0x3, R27 ;  /* 0x00000003ff1b7819 */ /* 0x000fe2000001141b */
[----:B------:R-:W-:-:S03]  /*0ee0*/  ULDC UR8, c[0x0][0x218] ;  /* 0x0000860000087ab9 */ /* 0x000fc60000000800 */
[----:B------:R-:W-:Y:S01]  /*0ef0*/  SHF.R.S32.HI R24, RZ, 0x1f, R27 ;  /* 0x0000001fff187819 */ /* 0x000fe2000001141b */
[----:B--2---:R-:W1:Y:S08]  /*0f00*/  @P2 R2UR UR18, R9 ;  /* 0x00000000091223c2 */ /* 0x004e7000000e0000 */
[----:B---3--:R-:W1:Y:S08]  /*0f10*/  @P2 R2UR UR17, R8 ;  /* 0x00000000081123c2 */ /* 0x008e7000000e0000 */
[----:B-----5:R2:W3:Y:S01]  /*0f20*/  @P0 R2UR UR22, R6 ;  /* 0x00000000061603c2 */ /* 0x0204e200000e0000 */
[----:B------:R-:W-:-:S07]  /*0f30*/  IADD3 R20, P0, R27, UR6, RZ ;  /* 0x000000061b147c10 */ /* 0x000fce000ff1e0ff */
[----:B----4-:R4:W3:Y:S01]  /*0f40*/  @!P1 R2UR UR28, R7 ;  /* 0x00000000071c93c2 */ /* 0x0108e200000e0000 */
[----:B------:R-:W-:-:S04]  /*0f50*/  ISETP.NE.U32.AND P1, PT, RZ, c[0x0][0x248], PT ;  /* 0x00009200ff007a0c */ /* 0x000fc80003f25070 */
[----:B------:R-:W-:Y:S01]  /*0f60*/  ISETP.NE.AND.EX P1, PT, RZ, c[0x0][0x24c], PT, P1 ;  /* 0x00009300ff007a0c */ /* 0x000fe20003f25310 */
[----:B-1----:R-:W-:Y:S01]  /*0f70*/  @UP1 UIADD3 UR17, UR17, -UR18, URZ ;  /* 0x8000001211111290 */ /* 0x002fe2000fffe03f */
[----:B--2---:R-:W-:-:S06]  /*0f80*/  IMAD.U32 R6, RZ, RZ, UR6 ;  /* 0x00000006ff067e24 */ /* 0x004fcc000f8e00ff */
[----:B------:R-:W-:Y:S01]  /*0f90*/  @!UP1 ULDC UR17, c[0x0][0x214] ;  /* 0x0000850000119ab9 */ /* 0x000fe20000000800 */
[----:B------:R-:W-:-:S04]  /*0fa0*/  LEA.HI.X.SX32 R21, R6, R24, 0x1, P0 ;  /* 0x0000001806157211 */ /* 0x000fc800000f0eff */
[----:B------:R-:W-:Y:S05]  /*0fb0*/  @!P1 BRA `(.L_x_275) ;  /* 0x0000007000009947 */ /* 0x000fea0003800000 */
[----:B------:R-:W-:-:S13]  /*0fc0*/  PLOP3.LUT P0, PT, PT, PT, UP4, 0x80, 0x0 ;  /* 0x000000000000781c */ /* 0x000fda0003f0f048 */
[----:B------:R-:W2:Y:S04]  /*0fd0*/  @P0 LDG.E R6, [R4.64+0x4] ;  /* 0x0000040404060981 */ /* 0x000ea8000c1e1900 */
[----:B------:R-:W5:Y:S01]  /*0fe0*/  @!P0 LDG.E R4, [R4.64] ;  /* 0x0000000404048981 */ /* 0x000f62000c1e1900 */
[----:B--2---:R-:W1:Y:S02]  /*0ff0*/  @P0 R2UR UR6, R6 ;  /* 0x00000000060603c2 */ /* 0x004e6400000e0000 */
[----:B-1-3--:R-:W-:-:S11]  /*1000*/  @UP4 UIADD3 UR8, UR6, -UR28, URZ ;  /* 0x8000001c06084290 */ /* 0x00afd6000fffe03f */
[----:B-----5:R1:W2:Y:S01]  /*1010*/  @!P0 R2UR UR8, R4 ;  /* 0x00000000040883c2 */ /* 0x0202a200000e0000 */
[----:B------:R-:W-:-:S07]  /*1020*/  DEPBAR.LE SB1, 0x0, {2} ;  /* 0x000090040000791a */ /* 0x000fce0000000000 */
.L_x_275:
[----:B------:R-:W-:Y:S02]  /*1030*/  ULDC.64 UR6, c[0x0][0x258] ;  /* 0x0000960000067ab9 */ /* 0x000fe40000000a00 */
        /* <DEDUP_REMOVED lines=8> */
[----:B------:R-:W2:Y:S01]  /*10c0*/  @P0 LDG.E R4, [R4.64] ;  /* 0x0000000404040981 */ /* 0x000ea2000c1e1900 */
[----:B------:R-:W-:Y:S02]  /*10d0*/  @!UP2 UISETP.NE.U32.AND UP0, UPT, URZ, UR6, UPT ;  /* 0x000000063f00a28c */ /* 0x000fe4000bf05070 */
[----:B------:R-:W-:Y:S02]  /*10e0*/  ULDC UR9, c[0x0][0x21c] ;  /* 0x0000870000097ab9 */ /* 0x000fe40000000800 */
[----:B------:R-:W-:Y:S02]  /*10f0*/  @!UP2 UISETP.NE.AND.EX UP0, UPT, URZ, UR7, UPT, UP0 ;  /* 0x000000073f00a28c */ /* 0x000fe4000bf05300 */
[----:B------:R-:W-:Y:S02]  /*1100*/  USHF.L.U32 UR24, UR23, 0x6, URZ ;  /* 0x0000000617187899 */ /* 0x000fe4000800063f */
[----:B------:R-:W-:Y:S01]  /*1110*/  @!UP2 USEL UR6, URZ, UR9, !UP0 ;  /* 0x000000093f06a287 */ /* 0x000fe2000c000000 */
[----:B--2---:R-:W1:Y:S02]  /*1120*/  @P0 R2UR UR16, R4 ;  /* 0x00000000041003c2 */ /* 0x004e6400000e0000 */
[----:B-1-3--:R-:W-:-:S02]  /*1130*/  @UP2 UIADD3 UR16, UR16, -UR22, URZ ;  /* 0x8000001610102290 */ /* 0x00afc4000fffe03f */
        /* <DEDUP_REMOVED lines=8> */
[----:B------:R-:W-:Y:S01]  /*11c0*/  UISETP.NE.AND UP2, UPT, UR18, -0x1, UPT ;  /* 0xffffffff1200788c */ /* 0x000fe2000bf45270 */
[----:B------:R-:W-:Y:S01]  /*11d0*/  PLOP3.LUT P1, PT, PT, PT, UP0, 0x80, 0x0 ;  /* 0x000000000000781c */ /* 0x000fe20003f2f008 */
[----:B------:R-:W-:-:S02]  /*11e0*/  USHF.R.S32.HI UR12, URZ, 0x1f, UR6 ;  /* 0x0000001f3f0c7899 */ /* 0x000fc40008011406 */
[----:B------:R-:W-:Y:S02]  /*11f0*/  ULDC.64 UR14, c[0x0][0x178] ;  /* 0x00005e00000e7ab9 */ /* 0x000fe40000000a00 */
[----:B------:R-:W-:Y:S02]  /*1200*/  ULEA.HI UR12, UR12, UR6, URZ, 0x6 ;  /* 0x000000060c0c7291 */ /* 0x000fe4000f8f303f */
[----:B------:R-:W-:Y:S02]  /*1210*/  @UP0 UIADD3 UR13, UR22, UR28, URZ ;  /* 0x0000001c160d0290 */ /* 0x000fe4000fffe03f */
[----:B------:R-:W-:Y:S02]  /*1220*/  UIMAD UR19, UR37, UR14, URZ ;  /* 0x0000000e251372a4 */ /* 0x000fe4000f8e023f */
[----:B------:R-:W-:Y:S02]  /*1230*/  ULDC.64 UR20, c[0x0][0x198] ;  /* 0x0000660000147ab9 */ /* 0x000fe40000000a00 */
[----:B------:R-:W-:-:S02]  /*1240*/  USHF.R.S32.HI UR36, URZ, 0x6, UR12 ;  /* 0x000000063f247899 */ /* 0x000fc4000801140c */
[----:B------:R-:W-:Y:S02]  /*1250*/  UIMAD UR25, UR18, UR7, URZ ;  /* 0x00000007121972a4 */ /* 0x000fe4000f8e023f */
        /* <DEDUP_REMOVED lines=24> */
.L_x_277:
[----:B------:R-:W-:Y:S01]  /*13e0*/  IABS R8, c[0x0][0x1c8] ;  /* 0x0000720000087a13 */ /* 0x000fe20000000000 */
[----:B------:R-:W-:Y:S01]  /*13f0*/  @UP0 UIADD3 UR8, UR22, UR28, URZ ;  /* 0x0000001c16080290 */ /* 0x000fe2000fffe03f */
[----:B----4-:R-:W-:Y:S01]  /*1400*/  IABS R7, UR35 ;  /* 0x0000002300077c13 */ /* 0x010fe20008000000 */
[----:B------:R-:W-:Y:S01]  /*1410*/  ULDC.64 UR10, c[0x0][0x1a0] ;  /* 0x00006800000a7ab9 */ /* 0x000fe20000000a00 */
[----:B------:R-:W1:Y:S01]  /*1420*/  I2F.RP R4, R8 ;  /* 0x0000000800047306 */ /* 0x000e620000209400 */
[----:B------:R-:W-:Y:S01]  /*1430*/  ISETP.LE.AND P0, PT, RZ, UR56, PT ;  /* 0x00000038ff007c0c */ /* 0x000fe2000bf03270 */
[----:B------:R-:W-:-:S04]  /*1440*/  @UP0 UIMAD.WIDE.U32 UR6, UR8, UR10, URZ ;  /* 0x0000000a080602a5 */ /* 0x000fc8000f8e003f */
[----:B------:R-:W-:-:S03]  /*1450*/  @UP0 UIMAD UR21, UR8, UR11, UR7 ;  /* 0x0000000b081502a4 */ /* 0x000fc6000f8e0207 */
[----:B------:R-:W-:Y:S01]  /*1460*/  @UP0 UMOV UR20, UR6 ;  /* 0x0000000600140c82 */ /* 0x000fe20008000000 */
[----:B-1----:R-:W1:Y:S02]  /*1470*/  MUFU.RCP R4, R4 ;  /* 0x0000000400047308 */ /* 0x002e640000001000 */
[----:B-1----:R-:W-:-:S06]  /*1480*/  IADD3 R4, R4, 0xffffffe, RZ ;  /* 0x0ffffffe04047810 */ /* 0x002fcc0007ffe0ff */
[----:B------:R-:W1:Y:S02]  /*1490*/  F2I.FTZ.U32.TRUNC.NTZ R5, R4 ;  /* 0x0000000400057305 */ /* 0x000e64000021f000 */
[----:B-1----:R-:W-:-:S04]  /*14a0*/  IMAD.MOV R4, RZ, RZ, -R5 ;  /* 0x000000ffff047224 */ /* 0x002fc800078e0a05 */
[----:B------:R-:W-:Y:S02]  /*14b0*/  IMAD R6, R4, R8, RZ ;  /* 0x0000000804067224 */ /* 0x000fe400078e02ff */
[----:B------:R-:W-:-:S04]  /*14c0*/  IMAD.MOV.U32 R4, RZ, RZ, RZ ;  /* 0x000000ffff047224 */ /* 0x000fc800078e00ff */
[----:B------:R-:W-:-:S04]  /*14d0*/  IMAD.HI.U32 R4, R5, R6, R4 ;  /* 0x0000000605047227 */ /* 0x000fc800078e0004 */
[----:B------:R-:W-:-:S04]  /*14e0*/  IMAD.MOV.U32 R5, RZ, RZ, R7 ;  /* 0x000000ffff057224 */ /* 0x000fc800078e0007 */
        /* <DEDUP_REMOVED lines=9> */
[----:B------:R-:W-:-:S04]  /*1580*/  IMAD.MOV.U32 R15, RZ, RZ, R4 ;  /* 0x000000ffff0f7224 */ /* 0x000fc800078e0004 */
        /* <DEDUP_REMOVED lines=8> */
[----:B------:R-:W-:-:S04]  /*1610*/  UIMAD UR9, UR22, UR9, UR10 ;  /* 0x00000009160972a4 */ /* 0x000fc8000f8e020a */
[----:B------:R-:W-:-:S03]  /*1620*/  UIADD3 UR7, UR7, UR9, URZ ;  /* 0x0000000907077290 */ /* 0x000fc6000fffe03f */
[----:B------:R-:W-:Y:S02]  /*1630*/  ULDC.64 UR8, c[0x0][0x188] ;  /* 0x0000620000087ab9 */ /* 0x000fe40000000a00 */
[----:B------:R-:W-:Y:S02]  /*1640*/  UIMAD UR10, UR37, UR8, URZ ;  /* 0x00000008250a72a4 */ /* 0x000fe4000f8e023f */
[----:B------:R-:W-:Y:S02]  /*1650*/  UIMAD.WIDE.U32 UR6, UR34, UR8, UR6 ;  /* 0x00000008220672a5 */ /* 0x000fe4000f8e0006 */
[----:B------:R-:W-:-:S04]  /*1660*/  UIMAD UR9, UR34, UR9, UR10 ;  /* 0x00000009220972a4 */ /* 0x000fc8000f8e020a */
[----:B------:R-:W-:Y:S02]  /*1670*/  UIADD3 UR21, UR7, UR9, URZ ;  /* 0x0000000907157290 */ /* 0x000fe4000fffe03f */
[----:B------:R-:W-:Y:S02]  /*1680*/  UMOV UR20, UR6 ;  /* 0x0000000600147c82 */ /* 0x000fe40008000000 */
.L_x_278:
[----:B------:R-:W-:Y:S01]  /*1690*/  ULDC.64 UR8, c[0x0][0x370] ;  /* 0x0000dc0000087ab9 */ /* 0x000fe20000000a00 */
[----:B------:R-:W-:Y:S01]  /*16a0*/  PLOP3.LUT P0, PT, PT, PT, UP5, 0x80, 0x0 ;  /* 0x000000000000781c */ /* 0x000fe20003f0f058 */
[----:B------:R-:W-:Y:S02]  /*16b0*/  @UP2 UIMAD.WIDE.U32 UR6, UR18, UR8, URZ ;  /* 0x00000008120622a5 */ /* 0x000fe4000f8e003f */
[----:B------:R-:W-:Y:S02]  /*16c0*/  ULDC UR11, c[0x0][0x224] ;  /* 0x00008900000b7ab9 */ /* 0x000fe40000000800 */
[----:B------:R-:W-:Y:S02]  /*16d0*/  @UP2 UIMAD UR19, UR18, UR9, UR7 ;  /* 0x00000009121322a4 */ /* 0x000fe4000f8e0207 */
[----:B------:R-:W-:-:S02]  /*16e0*/  ULDC UR15, c[0x0][0x234] ;  /* 0x00008d00000f7ab9 */ /* 0x000fc40000000800 */
        /* <DEDUP_REMOVED lines=22> */
[----:B------:R-:W-:Y:S02]  /*1850*/  USEL UR10, UR10, URZ, UP6 ;  /* 0x0000003f0a0a7287 */ /* 0x000fe4000b000000 */
[----:B------:R-:W-:-:S04]  /*1860*/  UIADD3 UR6, UP1, UR26, UR6, URZ ;  /* 0x000000061a067290 */ /* 0x000fc8000ff3e03f */
        /* <DEDUP_REMOVED lines=14> */
.L_x_279:
[----:B------:R-:W-:-:S04]  /*1950*/  UMOV UR8, UR50 ;  /* 0x0000003200087c82 */ /* 0x000fc80008000000 */
.L_x_280:
[----:B------:R-:W-:Y:S01]  /*1960*/  UIADD3 UR6, UP4, UP3, UR6, UR41, UR47 ;  /* 0x0000002906067290 */ /* 0x000fe2000fb9e02f */
[----:B------:R-:W1:Y:S01]  /*1970*/  S2R R25, SR_TID.X ;  /* 0x0000000000197919 */ /* 0x000e620000002100 */
[----:B------:R-:W-:Y:S01]  /*1980*/  SHF.R.S32.HI R237, RZ, 0x1f, R236 ;  /* 0x0000001fffed7819 */ /* 0x000fe200000114ec */
[----:B------:R-:W-:Y:S01]  /*1990*/  IMAD.U32 R7, RZ, RZ, UR26 ;  /* 0x0000001aff077e24 */ /* 0x000fe2000f8e00ff */
[----:B------:R-:W-:Y:S01]  /*19a0*/  UIADD3 UR31, UP2, UP1, UR12, UR6, UR13 ;  /* 0x000000060c1f7290 */ /* 0x000fe2000f95e00d */
[----:B------:R-:W-:Y:S01]  /*19b0*/  IADD3 R14, P0, R27, UR26, RZ ;  /* 0x0000001a1b0e7c10 */ /* 0x000fe2000ff1e0ff */
[----:B------:R-:W-:Y:S01]  /*19c0*/  UIADD3.X UR6, UR9, UR48, UR53, UP4, UP3 ;  /* 0x0000003009067290 */ /* 0x000fe2000a7e6435 */
[----:B------:R-:W-:Y:S01]  /*19d0*/  IMAD.U32 R9, RZ, RZ, UR35 ;  /* 0x00000023ff097e24 */ /* 0x000fe2000f8e00ff */
[----:B------:R-:W-:Y:S01]  /*19e0*/  BSSY B1, `(.L_x_276) ;  /* 0x0000894000017945 */ /* 0x000fe20003800000 */
[----:B------:R-:W-:Y:S01]  /*19f0*/  IADD3.X R16, R24, UR33, RZ, P0, !PT ;  /* 0x0000002118107c10 */ /* 0x000fe200087fe4ff */
[----:B------:R-:W-:Y:S01]  /*1a00*/  UIADD3.X UR30, UR10, UR6, UR11, UP2, UP1 ;  /* 0x000000060a1e7290 */ /* 0x000fe200097e240b */
[----:B------:R-:W-:-:S02]  /*1a10*/  IMAD.U32 R12, RZ, RZ, UR35 ;  /* 0x00000023ff0c7e24 */ /* 0x000fc4000f8e00ff */
[----:B------:R-:W-:Y:S01]  /*1a20*/  ULDC.64 UR6, c[0x0][0x1a8] ;  /* 0x00006a0000067ab9 */ /* 0x000fe20000000a00 */
[----:B------:R-:W-:Y:S01]  /*1a30*/  IMAD R8, R16, c[0x0][0x190], RZ ;  /* 0x0000640010087a24 */ /* 0x000fe200078e02ff */
[----:B------:R-:W-:Y:S02]  /*1a40*/  UIMAD UR6, UR57, UR6, URZ ;  /* 0x00000006390672a4 */ /* 0x000fe4000f8e023f */
[----:B------:R-:W-:Y:S01]  /*1a50*/  ULDC.64 UR10, c[0x0][0x3c8] ;  /* 0x0000f200000a7ab9 */ /* 0x000fe20000000a00 */
[----:B------:R-:W-:Y:S01]  /*1a60*/  IMAD R18, R14, c[0x0][0x194], R8 ;  /* 0x000065000e127a24 */ /* 0x000fe200078e0208 */
[----:B------:R-:W-:-:S03]  /*1a70*/  UIMAD UR13, UR35, UR7, UR6 ;  /* 0x00000007230d72a4 */ /* 0x000fc6000f8e0206 */
[----:B------:R-:W-:Y:S02]  /*1a80*/  ULDC.64 UR6, c[0x0][0x370] ;  /* 0x0000dc0000067ab9 */ /* 0x000fe40000000a00 */
[----:B------:R-:W-:Y:S01]  /*1a90*/  UIMAD UR6, UR33, UR6, URZ ;  /* 0x00000006210672a4 */ /* 0x000fe2000f8e023f */
[----:B-1----:R-:W-:-:S03]  /*1aa0*/  SHF.R.S32.HI R26, RZ, 0x1f, R25 ;  /* 0x0000001fff1a7819 */ /* 0x002fc60000011419 */
[----:B------:R-:W-:Y:S01]  /*1ab0*/  UIMAD UR18, UR26, UR7, UR6 ;  /* 0x000000071a1272a4 */ /* 0x000fe2000f8e0206 */
[----:B------:R-:W-:Y:S02]  /*1ac0*/  LEA.HI R4, R26, R25, RZ, 0x5 ;  /* 0x000000191a047211 */ /* 0x000fe400078f28ff */
[----:B------:R-:W-:Y:S02]  /*1ad0*/  ULDC.64 UR6, c[0x0][0x378] ;  /* 0x0000de0000067ab9 */ /* 0x000fe40000000a00 */
[----:B------:R-:W-:Y:S01]  /*1ae0*/  UIMAD UR6, UR57, UR6, URZ ;  /* 0x00000006390672a4 */ /* 0x000fe2000f8e023f */
[----:B------:R-:W-:Y:S02]  /*1af0*/  LOP3.LUT R6, R4, 0xffffffe0, RZ, 0xc0, !PT ;  /* 0xffffffe004067812 */ /* 0x000fe400078ec0ff */
[----:B------:R-:W-:Y:S01]  /*1b00*/  SHF.R.S32.HI R4, RZ, 0x5, R4 ;  /* 0x00000005ff047819 */ /* 0x000fe20000011404 */
[----:B------:R-:W-:Y:S02]  /*1b10*/  UIMAD UR12, UR35, UR7, UR6 ;  /* 0x00000007230c72a4 */ /* 0x000fe4000f8e0206 */
[----:B------:R-:W-:Y:S01]  /*1b20*/  UIADD3 UR6, UR26, UR8, URZ ;  /* 0x000000081a067290 */ /* 0x000fe2000fffe03f */
[----:B------:R-:W-:-:S02]  /*1b30*/  IMAD.IADD R6, R25, 0x1, -R6 ;  /* 0x0000000119067824 */ /* 0x000fc400078e0a06 */
[----:B------:R-:W-:Y:S02]  /*1b40*/  ULDC.64 UR8, c[0x0][0x200] ;  /* 0x0000800000087ab9 */ /* 0x000fe40000000a00 */
[----:B------:R-:W-:Y:S01]  /*1b50*/  UIMAD.WIDE UR6, UR6, UR60, UR10 ;  /* 0x0000003c060672a5 */ /* 0x000fe2000f8e020a */
[----:B------:R-:W-:Y:S01]  /*1b60*/  IMAD R6, R4, UR46, R6 ;  /* 0x0000002e04067c24 */ /* 0x000fe2000f8e0206 */
[----:B------:R-:W-:-:S04]  /*1b70*/  IADD3 R4, P2, R236, UR14, RZ ;  /* 0x0000000eec047c10 */ /* 0x000fc8000ff5e0ff */
[----:B------:R-:W-:Y:S01]  /*1b80*/  IADD3.X R5, R237, UR19, RZ, P2, !PT ;  /* 0x00000013ed057c10 */ /* 0x000fe200097fe4ff */
[----:B------:R-:W-:Y:S01]  /*1b90*/  UMOV UR11, UR6 ;  /* 0x00000006000b7c82 */ /* 0x000fe20008000000 */
[C---:B------:R-:W-:Y:S01]  /*1ba0*/  IADD3 R10, P0, R6.reuse, UR31, RZ ;  /* 0x0000001f060a7c10 */ /* 0x040fe2000ff1e0ff */
[----:B------:R-:W-:Y:S02]  /*1bb0*/  UIADD3 UR6, UR26, UR15, URZ ;  /* 0x0000000f1a067290 */ /* 0x000fe4000fffe03f */
[----:B------:R-:W-:Y:S01]  /*1bc0*/  UMOV UR10, UR7 ;  /* 0x00000007000a7c82 */ /* 0x000fe20008000000 */
[----:B------:R-:W-:Y:S01]  /*1bd0*/  IMAD.WIDE.U32 R4, R7, c[0x0][0x370], R4 ;  /* 0x0000dc0007047a25 */ /* 0x000fe200078e0004 */
[----:B------:R-:W-:Y:S01]  /*1be0*/  UIMAD.WIDE UR6, UR6, UR60, UR8 ;  /* 0x0000003c060672a5 */ /* 0x000fe2000f8e0208 */
[----:B------:R-:W-:Y:S01]  /*1bf0*/  LEA.HI.X.SX32 R17, R6, UR30, 0x1, P0 ;  /* 0x0000001e06117c11 */ /* 0x000fe200080f0eff */
[----:B------:R-:W-:Y:S01]  /*1c00*/  ULDC UR15, c[0x0][0x2e8] ;  /* 0x0000ba00000f7ab9 */ /* 0x000fe20000000800 */
[----:B------:R-:W-:Y:S01]  /*1c10*/  IMAD.WIDE.U32 R6, R14, c[0x0][0x190], R236 ;  /* 0x000064000e067a25 */ /* 0x000fe200078e00ec */
[----:B------:R-:W-:-:S02]  /*1c20*/  IADD3 R5, R5, UR18, RZ ;  /* 0x0000001205057c10 */ /* 0x000fc4000fffe0ff */
[----:B------:R-:W-:Y:S01]  /*1c30*/  LEA R228, P2, R10, c[0x0][0x350], 0x2 ;  /* 0x0000d4000ae47a11 */ /* 0x000fe200078410ff */
[----:B------:R-:W-:Y:S01]  /*1c40*/  UMOV UR9, UR6 ;  /* 0x0000000600097c82 */ /* 0x000fe20008000000 */
[----:B------:R-:W-:Y:S01]  /*1c50*/  IADD3 R8, P0, R6, UR32, RZ ;  /* 0x0000002006087c10 */ /* 0x000fe2000ff1e0ff */
[----:B------:R-:W-:Y:S01]  /*1c60*/  UIADD3 UR6, -UR16, UR17, UR24 ;  /* 0x0000001110067290 */ /* 0x000fe2000fffe118 */
[----:B------:R-:W-:Y:S01]  /*1c70*/  IMAD.WIDE.U32 R4, R9, c[0x0][0x378], R4 ;  /* 0x0000de0009047a25 */ /* 0x000fe200078e0004 */
[----:B------:R-:W-:Y:S01]  /*1c80*/  UMOV UR8, UR7 ;  /* 0x0000000700087c82 */ /* 0x000fe20008000000 */
[----:B------:R-:W-:Y:S01]  /*1c90*/  IADD3.X R9, R7, UR29, R18, P0, !PT ;  /* 0x0000001d07097c10 */ /* 0x000fe200087fe412 */
[----:B------:R-:W-:Y:S01]  /*1ca0*/  UIADD3 UR6, UR6, -UR15, URZ ;  /* 0x8000000f06067290 */ /* 0x000fe2000fffe03f */
[----:B------:R-:W-:Y:S01]  /*1cb0*/  IMAD.MOV.U32 R6, RZ, RZ, R4 ;  /* 0x000000ffff067224 */ /* 0x000fe200078e0004 */
[----:B------:R-:W-:Y:S01]  /*1cc0*/  IADD3 R7, R5, UR12, RZ ;  /* 0x0000000c05077c10 */ /* 0x000fe2000fffe0ff */
[----:B------:R-:W-:Y:S01]  /*1cd0*/  IMAD R5, R24, c[0x0][0x370], RZ ;  /* 0x0000dc0018057a24 */ /* 0x000fe200078e02ff */
[----:B------:R-:W-:Y:S01]  /*1ce0*/  USHF.R.S32.HI UR15, URZ, 0x1f, UR6 ;  /* 0x0000001f3f0f7899 */ /* 0x000fe20008011406 */
[----:B------:R-:W-:Y:S01]  /*1cf0*/  IMAD.WIDE.U32 R12, R12, c[0x0][0x1a8], R8 ;  /* 0x00006a000c0c7a25 */ /* 0x000fe200078e0008 */
[----:B------:R-:W-:Y:S01]  /*1d00*/  UIADD3 UR7, UR36, -0x1, URZ ;  /* 0xffffffff24077890 */ /* 0x000fe2000fffe03f */
[----:B------:R-:W-:Y:S01]  /*1d10*/  LEA.HI.X R229, R10, c[0x0][0x354], R17, 0x2, P2 ;  /* 0x0000d5000ae57a11 */ /* 0x000fe200010f1411 */
[----:B------:R-:W-:Y:S01]  /*1d20*/  ULEA.HI UR15, UR15, UR6, URZ, 0x6 ;  /* 0x000000060f0f7291 */ /* 0x000fe2000f8f303f */
[----:B------:R-:W-:Y:S01]  /*1d30*/  IMAD.WIDE.U32 R6, R27, c[0x0][0x370], R6 ;  /* 0x0000dc001b067a25 */ /* 0x000fe200078e0006 */
[----:B------:R-:W-:-:S02]  /*1d40*/  LEA R231, P4, R12, c[0x0][0x160], 0x1 ;  /* 0x000058000ce77a11 */ /* 0x000fc400078808ff */
[----:B------:R-:W-:Y:S01]  /*1d50*/  USHF.R.S32.HI UR15, URZ, 0x6, UR15 ;  /* 0x000000063f0f7899 */ /* 0x000fe2000801140f */
[----:B------:R-:W-:Y:S01]  /*1d60*/  IMAD R4, R27, c[0x0][0x374], R5 ;  /* 0x0000dd001b047a24 */ /* 0x000fe200078e0205 */
[----:B------:R-:W-:Y:S02]  /*1d70*/  LEA R232, P3, R6, c[0x0][0x330], 0x1 ;  /* 0x0000cc0006e87a11 */ /* 0x000fe400078608ff */
[----:B------:R-:W-:Y:S01]  /*1d80*/  UISETP.LT.AND UP1, UPT, URZ, UR15, UPT ;  /* 0x0000000f3f00728c */ /* 0x000fe2000bf21270 */
[----:B------:R-:W-:Y:S01]  /*1d90*/  IMAD.IADD R11, R7, 0x1, R4 ;  /* 0x00000001070b7824 */ /* 0x000fe200078e0204 */
[----:B------:R-:W-:Y:S02]  /*1da0*/  IADD3 R19, R13, UR13, RZ ;  /* 0x0000000d0d137c10 */ /* 0x000fe4000fffe0ff */
[----:B------:R-:W-:Y:S02]  /*1db0*/  USEL UR15, URZ, UR15, !UP1 ;  /* 0x0000000f3f0f7287 */ /* 0x000fe4000c800000 */
[----:B------:R-:W-:-:S02]  /*1dc0*/  LEA.HI.X R233, R12, c[0x0][0x164], R19, 0x1, P4 ;  /* 0x000059000ce97a11 */ /* 0x000fc400020f0c13 */
[----:B------:R-:W-:Y:S01]  /*1dd0*/  UISETP.GT.AND UP1, UPT, UR36, UR15, UPT ;  /* 0x0000000f2400728c */ /* 0x000fe2000bf24270 */
[----:B------:R-:W-:-:S05]  /*1de0*/  LEA.HI.X R234, R6, c[0x0][0x334], R11, 0x1, P3 ;  /* 0x0000cd0006ea7a11 */ /* 0x000fca00018f0c0b */
[----:B------:R-:W-:-:S13]  /*1df0*/  PLOP3.LUT P0, PT, PT, PT, UP1, 0x80, 0x0 ;  /* 0x000000000000781c */ /* 0x000fda0003f0f018 */
[----:B------:R-:W-:Y:S05]  /*1e00*/  @P0 BRA `(.L_x_281) ;  /* 0x0000092000000947 */ /* 0x000fea0003800000 */
        /* <DEDUP_REMOVED lines=18> */
.L_x_282:
        /* <DEDUP_REMOVED lines=18> */
.L_x_283:
[----:B------:R-:W-:Y:S01]  /*2050*/  USHF.R.S32.HI UR10, URZ, 0x1f, UR24 ;  /* 0x0000001f3f0a7899 */ /* 0x000fe20008011418 */
[----:B------:R-:W-:Y:S01]  /*2060*/  IMAD.U32 R11, RZ, RZ, UR24 ;  /* 0x00000018ff0b7e24 */ /* 0x000fe2000f8e00ff */
[----:B------:R-:W-:Y:S01]  /*2070*/  ULDC.64 UR6, c[0x0][0x3a0] ;  /* 0x0000e80000067ab9 */ /* 0x000fe20000000a00 */
[----:B------:R-:W-:Y:S01]  /*2080*/  BSSY B0, `(.L_x_284) ;  /* 0x0000020000007945 */ /* 0x000fe20003800000 */
[----:B------:R-:W-:Y:S01]  /*2090*/  UIMAD UR6, UR10, UR6, URZ ;  /* 0x000000060a0672a4 */ /* 0x000fe2000f8e023f */
[----:B------:R-:W-:Y:S01]  /*20a0*/  IMAD.WIDE.U32 R4, R11, c[0x0][0x3a0], R236 ;  /* 0x0000e8000b047a25 */ /* 0x000fe200078e00ec */
[----:B------:R-:W-:Y:S02]  /*20b0*/  ULDC.64 UR8, c[0x0][0x3b8] ;  /* 0x0000ee0000087ab9 */ /* 0x000fe40000000a00 */
[----:B------:R-:W-:-:S02]  /*20c0*/  UIMAD UR7, UR24, UR7, UR6 ;  /* 0x00000007180772a4 */ /* 0x000fc4000f8e0206 */
[----:B------:R-:W-:Y:S01]  /*20d0*/  UIADD3 UR6, -UR24, UR16, URZ ;  /* 0x0000001018067290 */ /* 0x000fe2000fffe13f */
[----:B------:R-:W-:-:S03]  /*20e0*/  IADD3 R6, P0, R4, UR13, RZ ;  /* 0x0000000d04067c10 */ /* 0x000fc6000ff1e0ff */
        /* <DEDUP_REMOVED lines=9> */
[----:B------:R-:W-:Y:S01]  /*2180*/  IMAD.MOV.U32 R4, RZ, RZ, R6 ;  /* 0x000000ffff047224 */ /* 0x000fe200078e0006 */
[----:B------:R-:W-:Y:S01]  /*2190*/  ISETP.GE.AND P4, PT, R236, c[0x0][0x220], PT ;  /* 0x00008800ec007a0c */ /* 0x000fe20003f86270 */
[----:B------:R-:W-:Y:S01]  /*21a0*/  IMAD.MOV.U32 R5, RZ, RZ, R10 ;  /* 0x000000ffff057224 */ /* 0x000fe200078e000a */
[----:B------:R-:W-:Y:S01]  /*21b0*/  ISETP.GE.AND P3, PT, R244, c[0x0][0x220], PT ;  /* 0x00008800f4007a0c */ /* 0x000fe20003f66270 */
[----:B------:R-:W-:Y:S01]  /*21c0*/  IMAD R12, R24, c[0x0][0x3a0], RZ ;  /* 0x0000e800180c7a24 */ /* 0x000fe200078e02ff */
[----:B------:R-:W-:Y:S01]  /*21d0*/  ISETP.GE.AND P2, PT, R243, c[0x0][0x220], PT ;  /* 0x00008800f3007a0c */ /* 0x000fe20003f46270 */
[----:B------:R-:W-:Y:S01]  /*21e0*/  IMAD.WIDE.U32 R8, R27, c[0x0][0x3a0], R4 ;  /* 0x0000e8001b087a25 */ /* 0x000fe200078e0004 */
[----:B------:R-:W-:-:S03]  /*21f0*/  ISETP.GE.AND P1, PT, R245, c[0x0][0x220], PT ;  /* 0x00008800f5007a0c */ /* 0x000fc60003f26270 */
[----:B------:R-:W-:-:S04]  /*2200*/  IMAD R4, R27, c[0x0][0x3a4], R12 ;  /* 0x0000e9001b047a24 */ /* 0x000fc800078e020c */
[----:B------:R-:W-:Y:S01]  /*2210*/  IMAD.IADD R5, R9, 0x1, R4 ;  /* 0x0000000109057824 */ /* 0x000fe200078e0204 */
[----:B------:R-:W-:-:S04]  /*2220*/  LEA R4, P0, R8, c[0x0][0x340], 0x1 ;  /* 0x0000d00008047a11 */ /* 0x000fc800078008ff */
[----:B------:R-:W-:-:S05]  /*2230*/  LEA.HI.X R5, R8, c[0x0][0x344], R5, 0x1, P0 ;  /* 0x0000d10008057a11 */ /* 0x000fca00000f0c05 */
[----:B------:R1:W-:Y:S04]  /*2240*/  @!P4 STG.E.128 [R4.64], RZ ;  /* 0x000000ff0400c986 */ /* 0x0003e8000c101d04 */
[----:B------:R1:W-:Y:S04]  /*2250*/  @!P3 STG.E.128 [R4.64+0x80], RZ ;  /* 0x000080ff0400b986 */ /* 0x0003e8000c101d04 */
[----:B------:R1:W-:Y:S04]  /*2260*/  @!P2 STG.E.128 [R4.64+0x100], RZ ;  /* 0x000100ff0400a986 */ /* 0x0003e8000c101d04 */
[----:B------:R1:W-:Y:S02]  /*2270*/  @!P1 STG.E.128 [R4.64+0x180], RZ ;  /* 0x000180ff04009986 */ /* 0x0003e4000c101d04 */
.L_x_285:
[----:B------:R-:W-:Y:S05]  /*2280*/  BSYNC B0 ;  /* 0x0000000000007941 */ /* 0x000fea0003800000 */
.L_x_284:
        /* <DEDUP_REMOVED lines=21> */
.L_x_287:
[----:B------:R-:W-:Y:S05]  /*23e0*/  BSYNC B0 ;  /* 0x0000000000007941 */ /* 0x000fea0003800000 */
.L_x_286:
        /* <DEDUP_REMOVED lines=31> */
.L_x_289:
[----:B------:R-:W-:Y:S05]  /*25e0*/  BSYNC B0 ;  /* 0x0000000000007941 */ /* 0x000fea0003800000 */
.L_x_288:
[----:B------:R-:W-:Y:S05]  /*25f0*/  @P4 BRA `(.L_x_290) ;  /* 0x00007d2000004947 */ /* 0x000fea0003800000 */
[----:B-1----:R-:W-:Y:S01]  /*2600*/  IADD3 R4, P0, R27, 0x20, RZ ;  /* 0x000000201b047810 */ /* 0x002fe20007f1e0ff */
[----:B------:R-:W-:Y:S01]  /*2610*/  IMAD.MOV.U32 R7, RZ, RZ, R10 ;  /* 0x000000ffff077224 */ /* 0x000fe200078e000a */
[----:B------:R-:W-:-:S02]  /*2620*/  ISETP.GE.AND P2, PT, R236, c[0x0][0x220], PT ;  /* 0x00008800ec007a0c */ /* 0x000fc40003f46270 */
[----:B------:R-:W-:Y:S01]  /*2630*/  ISETP.GE.AND P1, PT, R244, c[0x0][0x220], PT ;  /* 0x00008800f4007a0c */ /* 0x000fe20003f26270 */
[----:B------:R-:W-:Y:S01]  /*2640*/  IMAD.X R5, RZ, RZ, R24, P0 ;  /* 0x000000ffff057224 */ /* 0x000fe200000e0618 */
[----:B------:R-:W-:Y:S01]  /*2650*/  ISETP.GE.AND P0, PT, R243, c[0x0][0x220], PT ;  /* 0x00008800f3007a0c */ /* 0x000fe20003f06270 */
[----:B------:R-:W-:-:S04]  /*2660*/  IMAD.WIDE.U32 R6, R4, c[0x0][0x3a8], R6 ;  /* 0x0000ea0004067a25 */ /* 0x000fc800078e0006 */
[----:B------:R-:W-:-:S04]  /*2670*/  IMAD R5, R5, c[0x0][0x3a8], RZ ;  /* 0x0000ea0005057a24 */ /* 0x000fc800078e02ff */
[----:B------:R-:W-:Y:S01]  /*2680*/  IMAD R5, R4, c[0x0][0x3ac], R5 ;  /* 0x0000eb0004057a24 */ /* 0x000fe200078e0205 */
[----:B------:R-:W-:-:S03]  /*2690*/  LEA R4, P3, R6, c[0x0][0x348], 0x1 ;  /* 0x0000d20006047a11 */ /* 0x000fc600078608ff */
[----:B------:R-:W-:-:S05]  /*26a0*/  IMAD.IADD R5, R7, 0x1, R5 ;  /* 0x0000000107057824 */ /* 0x000fca00078e0205 */
        /* <DEDUP_REMOVED lines=8> */
.L_x_281:
        /* <DEDUP_REMOVED lines=10> */
[----:B------:R-:W-:Y:S01]  /*27d0*/  MOV R5, UR19 ;  /* 0x0000001300057c02 */ /* 0x000fe20008000f00 */
[----:B------:R-:W-:Y:S01]  /*27e0*/  IMAD R8, R16, c[0x0][0x370], RZ ;  /* 0x0000dc0010087a24 */ /* 0x000fe200078e02ff */
[----:B------:R-:W-:Y:S01]  /*27f0*/  ISETP.GE.AND P4, PT, R236, c[0x0][0x220], PT ;  /* 0x00008800ec007a0c */ /* 0x000fe20003f86270 */
[----:B------:R-:W-:Y:S01]  /*2800*/  IMAD.U32 R4, RZ, RZ, UR14 ;  /* 0x0000000eff047e24 */ /* 0x000fe2000f8e00ff */
[----:B------:R-:W-:Y:S01]  /*2810*/  ISETP.GE.AND P3, PT, R244, c[0x0][0x220], PT ;  /* 0x00008800f4007a0c */ /* 0x000fe20003f66270 */
[C---:B------:R-:W-:Y:S01]  /*2820*/  IMAD R8, R14.reuse, c[0x0][0x374], R8 ;  /* 0x0000dd000e087a24 */ /* 0x040fe200078e0208 */
[----:B------:R-:W-:Y:S01]  /*2830*/  ISETP.GE.AND P2, PT, R243, c[0x0][0x220], PT ;  /* 0x00008800f3007a0c */ /* 0x000fe20003f46270 */
[----:B------:R-:W-:Y:S01]  /*2840*/  IMAD.WIDE.U32 R4, R14, c[0x0][0x370], R4 ;  /* 0x0000dc000e047a25 */ /* 0x000fe200078e0004 */
[----:B------:R-:W-:-:S03]  /*2850*/  ISETP.GE.AND P1, PT, R245, c[0x0][0x220], PT ;  /* 0x00008800f5007a0c */ /* 0x000fc60003f26270 */
[----:B------:R-:W-:Y:S01]  /*2860*/  IMAD.IADD R5, R5, 0x1, R8 ;  /* 0x0000000105057824 */ /* 0x000fe200078e0208 */
[----:B------:R-:W-:Y:S01]  /*2870*/  MOV R8, UR35 ;  /* 0x0000002300087c02 */ /* 0x000fe20008000f00 */
[----:B------:R-:W-:Y:S02]  /*2880*/  IMAD.MOV.U32 R10, RZ, RZ, 0x2 ;  /* 0x00000002ff0a7424 */ /* 0x000fe400078e00ff */
[----:B------:R2:W-:Y:S02]  /*2890*/  @P4 STS.128 [R230+0x8000], RZ ;  /* 0x008000ffe6004388 */ /* 0x0005e40000000c00 */
[----:B------:R-:W-:-:S04]  /*28a0*/  IMAD.WIDE.U32 R8, R8, c[0x0][0x378], R4 ;  /* 0x0000de0008087a25 */ /* 0x000fc800078e0004 */
[----:B------:R-:W-:Y:S01]  /*28b0*/  IMAD.WIDE R4, R236, R10, c[0x0][0x330] ;  /* 0x0000cc00ec047625 */ /* 0x000fe200078e020a */
[----:B------:R-:W-:-:S04]  /*28c0*/  IADD3 R9, R9, UR12, RZ ;  /* 0x0000000c09097c10 */ /* 0x000fc8000fffe0ff */
[----:B------:R-:W-:-:S04]  /*28d0*/  LEA R4, P0, R8, R4, 0x1 ;  /* 0x0000000408047211 */ /* 0x000fc800078008ff */
[----:B------:R-:W-:Y:S01]  /*28e0*/  LEA.HI.X R5, R8, R5, R9, 0x1, P0 ;  /* 0x0000000508057211 */ /* 0x000fe200000f0c09 */
[----:B------:R-:W-:Y:S01]  /*28f0*/  @!P4 IMAD.MOV.U32 R9, RZ, RZ, R234 ;  /* 0x000000ffff09c224 */ /* 0x000fe200078e00ea */
        /* <DEDUP_REMOVED lines=21> */
.L_x_292:
[----:B------:R-:W-:Y:S05]  /*2a50*/  BSYNC B0 ;  /* 0x0000000000007941 */ /* 0x000fea0003800000 */
.L_x_291:
[----:B------:R-:W-:Y:S01]  /*2a60*/  IADD3 R23, R27, 0x20, RZ ;  /* 0x000000201b177810 */ /* 0x000fe20007ffe0ff */
        /* <DEDUP_REMOVED lines=9> */
[----:B--23--:R-:W-:Y:S01]  /*2b00*/  IMAD.WIDE.U32 R4, R16, c[0x0][0x370], RZ ;  /* 0x0000dc0010047a25 */ /* 0x00cfe200078e00ff */
[----:B------:R-:W-:-:S02]  /*2b10*/  ISETP.GE.AND P3, PT, R244, c[0x0][0x220], PT ;  /* 0x00008800f4007a0c */ /* 0x000fc40003f66270 */
[----:B------:R-:W-:Y:S01]  /*2b20*/  ISETP.GE.AND P2, PT, R243, c[0x0][0x220], PT ;  /* 0x00008800f3007a0c */ /* 0x000fe20003f46270 */
[----:B------:R-:W-:Y:S01]  /*2b30*/  IMAD R8, R16, c[0x0][0x374], RZ ;  /* 0x0000dd0010087a24 */ /* 0x000fe200078e02ff */
[----:B------:R-:W-:-:S04]  /*2b40*/  IADD3 R4, P1, R6, R4, RZ ;  /* 0x0000000406047210 */ /* 0x000fc80007f3e0ff */
[----:B------:R-:W-:-:S03]  /*2b50*/  IADD3.X R5, R11, R5, R8, P1, !PT ;  /* 0x000000050b057210 */ /* 0x000fc60000ffe408 */
[----:B------:R-:W-:Y:S01]  /*2b60*/  @!P4 IMAD.MOV.U32 R7, RZ, RZ, c[0x0][0x370] ;  /* 0x0000dc00ff07c624 */ /* 0x000fe200078e00ff */
[----:B------:R2:W-:Y:S01]  /*2b70*/  @P4 STS.128 [R230+0x9000], RZ ;  /* 0x009000ffe6004388 */ /* 0x0005e20000000c00 */
[----:B------:R-:W-:-:S03]  /*2b80*/  @!P4 IMAD.MOV.U32 R6, RZ, RZ, c[0x0][0x374] ;  /* 0x0000dd00ff06c624 */ /* 0x000fc600078e00ff */
[----:B------:R-:W-:-:S04]  /*2b90*/  @!P4 LEA R10, P0, R7, R232, 0x6 ;  /* 0x000000e8070ac211 */ /* 0x000fc800078030ff */
[----:B------:R-:W-:Y:S02]  /*2ba0*/  @!P4 LEA.HI.X R11, R7, R234, R6, 0x6, P0 ;  /* 0x000000ea070bc211 */ /* 0x000fe400000f3406 */
[C---:B------:R-:W-:Y:S02]  /*2bb0*/  @!P3 LEA R8, P0, R4.reuse, c[0x0][0x330], 0x1 ;  /* 0x0000cc000408ba11 */ /* 0x040fe400078008ff */
[C---:B------:R-:W-:Y:S01]  /*2bc0*/  @!P2 LEA R6, P1, R4.reuse, c[0x0][0x330], 0x1 ;  /* 0x0000cc000406aa11 */ /* 0x040fe200078208ff */
[----:B------:R-:W-:Y:S01]  /*2bd0*/  @!PT LDS RZ, [RZ] ;  /* 0x00000000fffff984 */ /* 0x000fe20000000800 */
[----:B------:R-:W-:Y:S01]  /*2be0*/  @!PT LDS RZ, [RZ] ;  /* 0x00000000fffff984 */ /* 0x000fe20000000800 */
[----:B------:R-:W-:Y:S01]  /*2bf0*/  @!PT LDS RZ, [RZ] ;  /* 0x00000000fffff984 */ /* 0x000fe20000000800 */
[----:B------:R2:W-:Y:S01]  /*2c00*/  @!P4 LDGSTS.E.BYPASS.LTC128B.128 [R230+0x9000], [R10.64] ;  /* 0x090000000ae6cfae */ /* 0x0005e2000b901d44 */
[C-C-:B------:R-:W-:Y:S02]  /*2c10*/  @!P3 LEA.HI.X R9, R4.reuse, c[0x0][0x334], R5.reuse, 0x1, P0 ;  /* 0x0000cd000409ba11 */ /* 0x140fe400000f0c05 */
[----:B------:R-:W-:Y:S01]  /*2c20*/  ISETP.GE.AND P0, PT, R245, c[0x0][0x220], PT ;  /* 0x00008800f5007a0c */ /* 0x000fe20003f06270 */
[----:B------:R2:W-:Y:S01]  /*2c30*/  @P3 STS.128 [R230+0xb000], RZ ;  /* 0x00b000ffe6003388 */ /* 0x0005e20000000c00 */
[----:B------:R-:W-:-:S03]  /*2c40*/  @!P2 LEA.HI.X R7, R4, c[0x0][0x334], R5, 0x1, P1 ;  /* 0x0000cd000407aa11 */ /* 0x000fc600008f0c05 */
        /* <DEDUP_REMOVED lines=11> */
[----:B--2---:R-:W-:-:S04]  /*2d00*/  LEA R6, P0, R4, c[0x0][0x330], 0x1 ;  /* 0x0000cc0004067a11 */ /* 0x004fc800078008ff */
[----:B------:R-:W-:-:S05]  /*2d10*/  LEA.HI.X R7, R4, c[0x0][0x334], R5, 0x1, P0 ;  /* 0x0000cd0004077a11 */ /* 0x000fca00000f0c05 */
[----:B------:R-:W-:Y:S01]  /*2d20*/  @!PT LDS RZ, [RZ] ;  /* 0x00000000fffff984 */ /* 0x000fe20000000800 */
[----:B------:R-:W-:Y:S01]  /*2d30*/  @!PT LDS RZ, [RZ] ;  /* 0x00000000fffff984 */ /* 0x000fe20000000800 */
[----:B------:R-:W-:Y:S01]  /*2d40*/  @!PT LDS RZ, [RZ] ;  /* 0x00000000fffff984 */ /* 0x000fe20000000800 */
[----:B------:R2:W-:Y:S04]  /*2d50*/  LDGSTS.E.BYPASS.LTC128B.128 [R230+0xf000], [R6.64+0x180] ;  /* 0x0f00018006e67fae */ /* 0x0005e8000b901d44 */
.L_x_294:
[----:B------:R-:W-:Y:S05]  /*2d60*/  BSYNC B0 ;  /* 0x0000000000007941 */ /* 0x000fea0003800000 */
.L_x_293:
[----:B------:R1:W-:Y:S01]  /*2d70*/  @P6 STS.128 [R230], RZ ;  /* 0x000000ffe6006388 */ /* 0x0003e20000000c00 */
[----:B------:R-:W-:Y:S03]  /*2d80*/  BSSY B0, `(.L_x_295) ;  /* 0x000002b000007945 */ /* 0x000fe60003800000 */
[----:B------:R1:W-:Y:S04]  /*2d90*/  @P6 STS.128 [R230+0x2000], RZ ;  /* 0x002000ffe6006388 */ /* 0x0003e80000000c00 */
[----:B------:R1:W-:Y:S04]  /*2da0*/  @P6 STS.128 [R230+0x4000], RZ ;  /* 0x004000ffe6006388 */ /* 0x0003e80000000c00 */
[----:B------:R1:W-:Y:S01]  /*2db0*/  @P6 STS.128 [R230+0x6000], RZ ;  /* 0x006000ffe6006388 */ /* 0x0003e20000000c00 */
[----:B------:R-:W-:Y:S05]  /*2dc0*/  @P6 BRA `(.L_x_296) ;  /* 0x0000026000006947 */ /* 0x000fea0003800000 */
[----:B--23--:R-:W-:Y:S01]  /*2dd0*/  IMAD.U32 R4, RZ, RZ, UR32 ;  /* 0x00000020ff047e24 */ /* 0x00cfe2000f8e00ff */
[----:B------:R-:W-:Y:S01]  /*2de0*/  MOV R8, 0x2 ;  /* 0x0000000200087802 */ /* 0x000fe20000000f00 */
[----:B------:R-:W-:Y:S01]  /*2df0*/  IMAD.U32 R5, RZ, RZ, UR29 ;  /* 0x0000001dff057e24 */ /* 0x000fe2000f8e00ff */
[----:B------:R-:W-:Y:S01]  /*2e00*/  ISETP.GE.AND P3, PT, R236, c[0x0][0x220], PT ;  /* 0x00008800ec007a0c */ /* 0x000fe20003f66270 */
[----:B------:R-:W-:Y:S01]  /*2e10*/  IMAD.U32 R6, RZ, RZ, UR35 ;  /* 0x00000023ff067e24 */ /* 0x000fe2000f8e00ff */
[----:B------:R-:W-:Y:S01]  /*2e20*/  ISETP.GE.AND P2, PT, R244, c[0x0][0x220], PT ;  /* 0x00008800f4007a0c */ /* 0x000fe20003f46270 */
[----:B------:R-:W-:Y:S01]  /*2e30*/  IMAD.WIDE.U32 R4, R14, c[0x0][0x190], R4 ;  /* 0x000064000e047a25 */ /* 0x000fe200078e0004 */
[----:B------:R-:W-:-:S02]  /*2e40*/  ISETP.GE.AND P1, PT, R243, c[0x0][0x220], PT ;  /* 0x00008800f3007a0c */ /* 0x000fc40003f26270 */
[----:B------:R-:W-:Y:S02]  /*2e50*/  ISETP.GE.AND P0, PT, R245, c[0x0][0x220], PT ;  /* 0x00008800f5007a0c */ /* 0x000fe40003f06270 */
[----:B------:R-:W-:-:S05]  /*2e60*/  IADD3 R5, R18, R5, RZ ;  /* 0x0000000512057210 */ /* 0x000fca0007ffe0ff */
[----:B------:R-:W-:Y:S01]  /*2e70*/  IMAD.WIDE.U32 R6, R6, c[0x0][0x1a8], R4 ;  /* 0x00006a0006067a25 */ /* 0x000fe200078e0004 */
[----:B------:R2:W-:Y:S03]  /*2e80*/  @P3 STS.128 [R230], RZ ;  /* 0x000000ffe6003388 */ /* 0x0005e60000000c00 */
        /* <DEDUP_REMOVED lines=26> */
.L_x_296:
[----:B------:R-:W-:Y:S05]  /*3030*/  BSYNC B0 ;  /* 0x0000000000007941 */ /* 0x000fea0003800000 */
.L_x_295:
[----:B------:R1:W-:Y:S01]  /*3040*/  @P5 STS.128 [R230+0x1000], RZ ;  /* 0x001000ffe6005388 */ /* 0x0003e20000000c00 */
[----:B------:R-:W-:Y:S03]  /*3050*/  BSSY B0, `(.L_x_297) ;  /* 0x000002c000007945 */ /* 0x000fe60003800000 */
        /* <DEDUP_REMOVED lines=13> */
[----:B------:R-:W-:Y:S01]  /*3130*/  @!P4 IMAD.MOV.U32 R7, RZ, RZ, c[0x0][0x194] ;  /* 0x00006500ff07c624 */ /* 0x000fe200078e00ff */
[----:B------:R-:W-:Y:S02]  /*3140*/  @!P3 LEA R8, P5, R4, c[0x0][0x160], 0x1 ;  /* 0x000058000408ba11 */ /* 0x000fe400078a08ff */
[----:B------:R-:W-:Y:S02]  /*3150*/  @!P4 LEA R10, P0, R6, R231, 0x6 ;  /* 0x000000e7060ac211 */ /* 0x000fe400078030ff */
[----:B------:R-:W-:Y:S02]  /*3160*/  @!P3 LEA.HI.X R9, R4, c[0x0][0x164], R5, 0x1, P5 ;  /* 0x000059000409ba11 */ /* 0x000fe400028f0c05 */
[----:B------:R-:W-:Y:S02]  /*3170*/  @!P4 LEA.HI.X R11, R6, R233, R7, 0x6, P0 ;  /* 0x000000e9060bc211 */ /* 0x000fe400000f3407 */
[----:B------:R-:W-:-:S02]  /*3180*/  ISETP.GE.AND P0, PT, R245, c[0x0][0x220], PT ;  /* 0x00008800f5007a0c */ /* 0x000fc40003f06270 */
        /* <DEDUP_REMOVED lines=24> */
.L_x_298:
[----:B------:R-:W-:Y:S05]  /*3310*/  BSYNC B0 ;  /* 0x0000000000007941 */ /* 0x000fea0003800000 */
.L_x_297:
[----:B--2---:R-:W2:Y:S01]  /*3320*/  LDL R18, [R1+0x38] ;  /* 0x0000380001127983 */ /* 0x004ea20000100800 */
[----:B------:R-:W-:Y:S01]  /*3330*/  UIADD3 UR12, -UR24, UR16, URZ ;  /* 0x00000010180c7290 */ /* 0x000fe2000fffe13f */
[----:B------:R-:W-:Y:S01]  /*3340*/  IMAD.MOV.U32 R241, RZ, RZ, 0x7f800000 ;  /* 0x7f800000fff17424 */ /* 0x000fe200078e00ff */
[----:B------:R-:W-:Y:S01]  /*3350*/  ULDC.64 UR18, c[0x0][0x198] ;  /* 0x0000660000127ab9 */ /* 0x000fe20000000a00 */
[----:B------:R-:W-:-:S03]  /*3360*/  IMAD.MOV.U32 R242, RZ, RZ, 0x7f800000 ;  /* 0x7f800000fff27424 */ /* 0x000fc600078e00ff */
[----:B------:R-:W-:Y:S01]  /*3370*/  ISETP.GE.AND P5, PT, R27, UR12, PT ;  /* 0x0000000c1b007c0c */ /* 0x000fe2000bfa6270 */
[----:B------:R-:W-:-:S12]  /*3380*/  IMAD.U32 R17, RZ, RZ, UR24 ;  /* 0x00000018ff117e24 */ /* 0x000fd8000f8e00ff */
[----:B------:R-:W-:Y:S04]  /*3390*/  @P5 STS.128 [R230+0x10000], RZ ;  /* 0x010000ffe6005388 */ /* 0x000fe80000000c00 */
[----:B------:R-:W-:Y:S04]  /*33a0*/  @P5 STS.128 [R230+0x12000], RZ ;  /* 0x012000ffe6005388 */ /* 0x000fe80000000c00 */
[----:B------:R-:W-:Y:S04]  /*33b0*/  @P5 STS.128 [R230+0x14000], RZ ;  /* 0x014000ffe6005388 */ /* 0x000fe80000000c00 */
[----:B------:R-:W-:Y:S01]  /*33c0*/  @P5 STS.128 [R230+0x16000], RZ ;  /* 0x016000ffe6005388 */ /* 0x000fe20000000c00 */
[----:B------:R-:W-:Y:S01]  /*33d0*/  BSSY B0, `(.L_x_299) ;  /* 0x0000046000007945 */ /* 0x000fe20003800000 */
[C---:B--23--:R-:W-:Y:S01]  /*33e0*/  IADD3 R5, R18.reuse, 0x8, RZ ;  /* 0x0000000812057810 */ /* 0x04cfe20007ffe0ff */
[----:B------:R-:W-:Y:S01]  /*33f0*/  IMAD.SHL.U32 R7, R18, 0x4, RZ ;  /* 0x0000000412077824 */ /* 0x000fe200078e00ff */
[----:B------:R-:W-:-:S02]  /*3400*/  SHF.R.S32.HI R4, RZ, 0x1f, R18 ;  /* 0x0000001fff047819 */ /* 0x000fc40000011412 */
[C---:B------:R-:W-:Y:S02]  /*3410*/  ISETP.GE.AND P2, PT, R18.reuse, UR6, PT ;  /* 0x0000000612007c0c */ /* 0x040fe4000bf46270 */
[----:B------:R-:W-:Y:S01]  /*3420*/  ISETP.GE.AND P1, PT, R5, UR6, PT ;  /* 0x0000000605007c0c */ /* 0x000fe2000bf26270 */
[----:B------:R-:W-:Y:S01]  /*3430*/  USHF.R.S32.HI UR6, URZ, 0x1f, UR24 ;  /* 0x0000001f3f067899 */ /* 0x000fe20008011418 */
[----:B------:R-:W-:Y:S01]  /*3440*/  SHF.L.U64.HI R6, R18, 0x2, R4 ;  /* 0x0000000212067819 */ /* 0x000fe20000010204 */
[----:B------:R-:W-:Y:S01]  /*3450*/  STL [R1+0x28], R7 ;  /* 0x0000280701007387 */ /* 0x000fe20000100800 */
[----:B------:R-:W-:Y:S01]  /*3460*/  IADD3 R4, P0, R7, UR9, RZ ;  /* 0x0000000907047c10 */ /* 0x000fe2000ff1e0ff */
[----:B------:R-:W-:Y:S02]  /*3470*/  UIMAD UR13, UR6, UR18, URZ ;  /* 0x00000012060d72a4 */ /* 0x000fe4000f8e023f */
[----:B------:R2:W-:Y:S01]  /*3480*/  STL [R1+0x24], R6 ;  /* 0x0000240601007387 */ /* 0x0005e20000100800 */
[----:B------:R-:W-:Y:S01]  /*3490*/  IADD3.X R5, R6, UR8, RZ, P0, !PT ;  /* 0x0000000806057c10 */ /* 0x000fe200087fe4ff */
[----:B------:R-:W-:-:S04]  /*34a0*/  UIMAD UR13, UR24, UR19, UR13 ;  /* 0x00000013180d72a4 */ /* 0x000fc8000f8e020d */
[----:B------:R3:W5:Y:S04]  /*34b0*/  @!P2 LDG.E R241, [R4.64] ;  /* 0x0000000404f1a981 */ /* 0x000768000c1e1900 */
[----:B------:R3:W5:Y:S01]  /*34c0*/  @!P1 LDG.E R242, [R4.64+0x20] ;  /* 0x0000200404f29981 */ /* 0x000762000c1e1900 */
[----:B--2---:R-:W-:Y:S02]  /*34d0*/  IMAD.U32 R6, RZ, RZ, UR13 ;  /* 0x0000000dff067e24 */ /* 0x004fe4000f8e00ff */
[----:B---3--:R-:W-:-:S05]  /*34e0*/  IMAD.WIDE.U32 R4, R17, c[0x0][0x198], R236 ;  /* 0x0000660011047a25 */ /* 0x008fca00078e00ec */
[----:B------:R-:W-:-:S04]  /*34f0*/  IADD3 R4, P0, R4, UR25, RZ ;  /* 0x0000001904047c10 */ /* 0x000fc8000ff1e0ff */
[----:B------:R-:W-:Y:S01]  /*3500*/  IADD3.X R5, R5, UR27, R6, P0, !PT ;  /* 0x0000001b05057c10 */ /* 0x000fe200087fe406 */
[----:B------:R-:W-:-:S04]  /*3510*/  IMAD R6, R22, c[0x0][0x1b0], RZ ;  /* 0x00006c0016067a24 */ /* 0x000fc800078e02ff */
[C---:B------:R-:W-:Y:S02]  /*3520*/  IMAD R14, R15.reuse, c[0x0][0x1b4], R6 ;  /* 0x00006d000f0e7a24 */ /* 0x040fe400078e0206 */
[----:B------:R-:W-:-:S04]  /*3530*/  IMAD.WIDE.U32 R10, R15, c[0x0][0x1b0], R4 ;  /* 0x00006c000f0a7a25 */ /* 0x000fc800078e0004 */
[----:B------:R-:W-:Y:S01]  /*3540*/  IMAD.IADD R16, R11, 0x1, R14 ;  /* 0x000000010b107824 */ /* 0x000fe200078e020e */
        /* <DEDUP_REMOVED lines=10> */
[----:B------:R-:W-:Y:S01]  /*35f0*/  @!P3 IMAD R12, R24, c[0x0][0x198], RZ ;  /* 0x00006600180cba24 */ /* 0x000fe200078e02ff */
[----:B------:R2:W-:Y:S01]  /*3600*/  @P3 STS.128 [R230+0x10000], RZ ;  /* 0x010000ffe6003388 */ /* 0x0005e20000000c00 */
[----:B------:R-:W-:Y:S01]  /*3610*/  @!P3 IMAD.MOV.U32 R7, RZ, RZ, R16 ;  /* 0x000000ffff07b224 */ /* 0x000fe200078e0010 */
[----:B------:R-:W-:Y:S01]  /*3620*/  IADD3 R5, R5, R6, RZ ;  /* 0x0000000605057210 */ /* 0x000fe20007ffe0ff */
[----:B------:R-:W-:Y:S01]  /*3630*/  IMAD.MOV.U32 R13, RZ, RZ, 0x2 ;  /* 0x00000002ff0d7424 */ /* 0x000fe200078e00ff */
[----:B------:R-:W-:Y:S01]  /*3640*/  @!P3 MOV R6, R10 ;  /* 0x0000000a0006b202 */ /* 0x000fe20000000f00 */
[----:B------:R-:W-:-:S04]  /*3650*/  @!P3 IMAD R12, R27, c[0x0][0x19c], R12 ;  /* 0x000067001b0cba24 */ /* 0x000fc800078e020c */
[----:B------:R-:W-:-:S04]  /*3660*/  @!P3 IMAD.WIDE.U32 R8, R27, c[0x0][0x198], R6 ;  /* 0x000066001b08ba25 */ /* 0x000fc800078e0006 */
[----:B------:R-:W-:Y:S01]  /*3670*/  IMAD.WIDE.U32 R6, R15, c[0x0][0x1b0], R4 ;  /* 0x00006c000f067a25 */ /* 0x000fe200078e0004 */
[----:B------:R-:W-:Y:S02]  /*3680*/  @!P3 IADD3 R9, R9, R12, RZ ;  /* 0x0000000c0909b210 */ /* 0x000fe40007ffe0ff */
[----:B------:R-:W-:Y:S01]  /*3690*/  @!P3 LEA R12, P6, R8, c[0x0][0x168], 0x1 ;  /* 0x00005a00080cba11 */ /* 0x000fe200078c08ff */
        /* <DEDUP_REMOVED lines=25> */
.L_x_300:
[----:B------:R-:W-:Y:S05]  /*3830*/  BSYNC B0 ;  /* 0x0000000000007941 */ /* 0x000fea0003800000 */
.L_x_299:
        /* <DEDUP_REMOVED lines=8> */
[----:B--23--:R-:W-:Y:S01]  /*38c0*/  IMAD.U32 R4, RZ, RZ, UR25 ;  /* 0x00000019ff047e24 */ /* 0x00cfe2000f8e00ff */
[----:B------:R-:W-:Y:S01]  /*38d0*/  ISETP.GE.AND P3, PT, R236, c[0x0][0x220], PT ;  /* 0x00008800ec007a0c */ /* 0x000fe20003f66270 */
[----:B------:R-:W-:Y:S01]  /*38e0*/  IMAD.U32 R5, RZ, RZ, UR27 ;  /* 0x0000001bff057e24 */ /* 0x000fe2000f8e00ff */
[----:B------:R-:W-:Y:S01]  /*38f0*/  IADD3.X R8, RZ, R21, RZ, P0, !PT ;  /* 0x00000015ff087210 */ /* 0x000fe200007fe4ff */
[----:B------:R-:W-:Y:S01]  /*3900*/  IMAD.MOV.U32 R12, RZ, RZ, 0x2 ;  /* 0x00000002ff0c7424 */ /* 0x000fe200078e00ff */
[----:B------:R-:W-:Y:S01]  /*3910*/  IADD3 R7, P0, R27, 0x20, RZ ;  /* 0x000000201b077810 */ /* 0x000fe20007f1e0ff */
[----:B------:R-:W-:Y:S01]  /*3920*/  IMAD.WIDE.U32 R4, R6, c[0x0][0x198], R4 ;  /* 0x0000660006047a25 */ /* 0x000fe200078e0004 */
[----:B------:R-:W-:-:S02]  /*3930*/  MOV R11, R16 ;  /* 0x00000010000b7202 */ /* 0x000fc40000000f00 */
[----:B------:R-:W-:Y:S01]  /*3940*/  ISETP.GE.AND P2, PT, R244, c[0x0][0x220], PT ;  /* 0x00008800f4007a0c */ /* 0x000fe20003f46270 */
[----:B------:R-:W-:Y:S01]  /*3950*/  IMAD R9, R8, c[0x0][0x198], RZ ;  /* 0x0000660008097a24 */ /* 0x000fe200078e02ff */
[----:B------:R-:W-:Y:S01]  /*3960*/  IADD3.X R8, RZ, R24, RZ, P0, !PT ;  /* 0x00000018ff087210 */ /* 0x000fe200007fe4ff */
[----:B------:R-:W-:Y:S01]  /*3970*/  IMAD.WIDE.U32 R10, R7, c[0x0][0x198], R10 ;  /* 0x00006600070a7a25 */ /* 0x000fe200078e000a */
[----:B------:R-:W-:Y:S01]  /*3980*/  ISETP.GE.AND P1, PT, R243, c[0x0][0x220], PT ;  /* 0x00008800f3007a0c */ /* 0x000fe20003f26270 */
[----:B------:R2:W-:Y:S02]  /*3990*/  @P3 STS.128 [R230+0x11000], RZ ;  /* 0x011000ffe6003388 */ /* 0x0005e40000000c00 */
[----:B------:R-:W-:Y:S02]  /*39a0*/  IMAD R8, R8, c[0x0][0x198], RZ ;  /* 0x0000660008087a24 */ /* 0x000fe400078e02ff */
[----:B------:R-:W-:Y:S02]  /*39b0*/  IMAD R6, R6, c[0x0][0x19c], R9 ;  /* 0x0000670006067a24 */ /* 0x000fe400078e0209 */
[----:B------:R-:W-:Y:S01]  /*39c0*/  IMAD R7, R7, c[0x0][0x19c], R8 ;  /* 0x0000670007077a24 */ /* 0x000fe200078e0208 */
[----:B------:R-:W-:Y:S01]  /*39d0*/  @!P3 LEA R8, P0, R10, c[0x0][0x168], 0x1 ;  /* 0x00005a000a08ba11 */ /* 0x000fe200078008ff */
[----:B------:R-:W-:-:S03]  /*39e0*/  IMAD.IADD R5, R5, 0x1, R6 ;  /* 0x0000000105057824 */ /* 0x000fc600078e0206 */
[----:B------:R-:W-:Y:S01]  /*39f0*/  IADD3 R9, R11, R7, RZ ;  /* 0x000000070b097210 */ /* 0x000fe20007ffe0ff */
[----:B------:R-:W-:-:S03]  /*3a00*/  IMAD.WIDE.U32 R6, R15, c[0x0][0x1b0], R4 ;  /* 0x00006c000f067a25 */ /* 0x000fc600078e0004 */
[----:B------:R-:W-:Y:S01]  /*3a10*/  @!P3 LEA.HI.X R9, R10, c[0x0][0x16c], R9, 0x1, P0 ;  /* 0x00005b000a09ba11 */ /* 0x000fe200000f0c09 */
[----:B------:R-:W-:Y:S01]  /*3a20*/  IMAD.WIDE R4, R236, R12, c[0x0][0x168] ;  /* 0x00005a00ec047625 */ /* 0x000fe200078e020c */
        /* <DEDUP_REMOVED lines=24> */
.L_x_302:
[----:B------:R-:W-:Y:S05]  /*3bb0*/  BSYNC B0 ;  /* 0x0000000000007941 */ /* 0x000fea0003800000 */
.L_x_301:
[----:B------:R-:W-:Y:S01]  /*3bc0*/  ULDC.64 UR12, c[0x0][0x1a0] ;  /* 0x00006800000c7ab9 */ /* 0x000fe20000000a00 */
[----:B------:R1:W-:Y:S01]  /*3bd0*/  @P5 STS.128 [R230+0x18000], RZ ;  /* 0x018000ffe6005388 */ /* 0x0003e20000000c00 */
[----:B------:R-:W-:Y:S01]  /*3be0*/  UIMAD UR6, UR6, UR12, URZ ;  /* 0x0000000c060672a4 */ /* 0x000fe2000f8e023f */
[----:B--23--:R-:W-:Y:S01]  /*3bf0*/  IMAD.WIDE.U32 R4, R17, c[0x0][0x1a0], R236 ;  /* 0x0000680011047a25 */ /* 0x00cfe200078e00ec */
        /* <DEDUP_REMOVED lines=58> */
.L_x_304:
[----:B------:R-:W-:Y:S05]  /*3fa0*/  BSYNC B0 ;  /* 0x0000000000007941 */ /* 0x000fea0003800000 */
.L_x_303:
[----:B------:R1:W-:Y:S01]  /*3fb0*/  @P4 STS.128 [R230+0x19000], RZ ;  /* 0x019000ffe6004388 */ /* 0x0003e20000000c00 */
[----:B------:R-:W-:Y:S03]  /*3fc0*/  BSSY B0, `(.L_x_305) ;  /* 0x0000035000007945 */ /* 0x000fe60003800000 */
[----:B------:R1:W-:Y:S04]  /*3fd0*/  @P4 STS.128 [R230+0x1b000], RZ ;  /* 0x01b000ffe6004388 */ /* 0x0003e80000000c00 */
[----:B------:R1:W-:Y:S04]  /*3fe0*/  @P4 STS.128 [R230+0x1d000], RZ ;  /* 0x01d000ffe6004388 */ /* 0x0003e80000000c00 */
[----:B------:R1:W-:Y:S01]  /*3ff0*/  @P4 STS.128 [R230+0x1f000], RZ ;  /* 0x01f000ffe6004388 */ /* 0x0003e20000000c00 */
[----:B------:R-:W-:Y:S05]  /*4000*/  @P4 BRA `(.L_x_306) ;  /* 0x0000030000004947 */ /* 0x000fea0003800000 */
[----:B------:R-:W-:Y:S01]  /*4010*/  IADD3 R6, P0, R20, 0x20, RZ ;  /* 0x0000002014067810 */ /* 0x000fe20007f1e0ff */
[----:B--23--:R-:W-:Y:S01]  /*4020*/  IMAD.U32 R5, RZ, RZ, UR21 ;  /* 0x00000015ff057e24 */ /* 0x00cfe2000f8e00ff */
[----:B------:R-:W-:-:S02]  /*4030*/  IADD3 R7, P1, R27, 0x20, RZ ;  /* 0x000000201b077810 */ /* 0x000fc40007f3e0ff */
[----:B------:R-:W-:Y:S01]  /*4040*/  MOV R4, UR20 ;  /* 0x0000001400047c02 */ /* 0x000fe20008000f00 */
[----:B------:R-:W-:Y:S01]  /*4050*/  IMAD.X R8, RZ, RZ, R21, P0 ;  /* 0x000000ffff087224 */ /* 0x000fe200000e0615 */
[----:B------:R-:W-:Y:S02]  /*4060*/  ISETP.GE.AND P3, PT, R236, c[0x0][0x220], PT ;  /* 0x00008800ec007a0c */ /* 0x000fe40003f66270 */
[----:B------:R-:W-:Y:S01]  /*4070*/  MOV R11, R16 ;  /* 0x00000010000b7202 */ /* 0x000fe20000000f00 */
[----:B------:R-:W-:Y:S01]  /*4080*/  IMAD R9, R8, c[0x0][0x1a0], RZ ;  /* 0x0000680008097a24 */ /* 0x000fe200078e02ff */
[----:B------:R-:W-:Y:S01]  /*4090*/  IADD3.X R8, RZ, R24, RZ, P1, !PT ;  /* 0x00000018ff087210 */ /* 0x000fe20000ffe4ff */
[----:B------:R-:W-:Y:S01]  /*40a0*/  IMAD.WIDE.U32 R4, R6, c[0x0][0x1a0], R4 ;  /* 0x0000680006047a25 */ /* 0x000fe200078e0004 */
[----:B------:R-:W-:Y:S02]  /*40b0*/  ISETP.GE.AND P2, PT, R244, c[0x0][0x220], PT ;  /* 0x00008800f4007a0c */ /* 0x000fe40003f46270 */
[----:B------:R-:W-:Y:S01]  /*40c0*/  ISETP.GE.AND P1, PT, R243, c[0x0][0x220], PT ;  /* 0x00008800f3007a0c */ /* 0x000fe20003f26270 */
[----:B------:R-:W-:Y:S01]  /*40d0*/  IMAD R6, R6, c[0x0][0x1a4], R9 ;  /* 0x0000690006067a24 */ /* 0x000fe200078e0209 */
[----:B------:R-:W-:Y:S01]  /*40e0*/  ISETP.GE.AND P0, PT, R245, c[0x0][0x220], PT ;  /* 0x00008800f5007a0c */ /* 0x000fe20003f06270 */
[----:B------:R-:W-:-:S02]  /*40f0*/  IMAD R8, R8, c[0x0][0x1a0], RZ ;  /* 0x0000680008087a24 */ /* 0x000fc400078e02ff */
[----:B------:R-:W-:Y:S01]  /*4100*/  IMAD.IADD R5, R5, 0x1, R6 ;  /* 0x0000000105057824 */ /* 0x000fe200078e0206 */
[----:B------:R2:W-:Y:S01]  /*4110*/  @P3 STS.128 [R230+0x19000], RZ ;  /* 0x019000ffe6003388 */ /* 0x0005e20000000c00 */
[C---:B------:R-:W-:Y:S02]  /*4120*/  IMAD R9, R7.reuse, c[0x0][0x1a4], R8 ;  /* 0x0000690007097a24 */ /* 0x040fe400078e0208 */
[----:B------:R-:W-:Y:S02]  /*4130*/  IMAD.MOV.U32 R8, RZ, RZ, 0x2 ;  /* 0x00000002ff087424 */ /* 0x000fe400078e00ff */
[----:B------:R-:W-:-:S04]  /*4140*/  IMAD.WIDE.U32 R10, R7, c[0x0][0x1a0], R10 ;  /* 0x00006800070a7a25 */ /* 0x000fc800078e000a */
[----:B------:R-:W-:Y:S01]  /*4150*/  IMAD.WIDE.U32 R6, R15, c[0x0][0x1b8], R4 ;  /* 0x00006e000f067a25 */ /* 0x000fe200078e0004 */
[----:B------:R-:W-:-:S03]  /*4160*/  IADD3 R9, R11, R9, RZ ;  /* 0x000000090b097210 */ /* 0x000fc60007ffe0ff */
[----:B------:R-:W-:Y:S01]  /*4170*/  IMAD.WIDE R4, R236, R8, c[0x0][0x170] ;  /* 0x00005c00ec047625 */ /* 0x000fe200078e0208 */
[----:B------:R-:W-:-:S03]  /*4180*/  @!P3 LEA R8, P5, R10, c[0x0][0x170], 0x1 ;  /* 0x00005c000a08ba11 */ /* 0x000fc600078a08ff */
        /* <DEDUP_REMOVED lines=24> */
.L_x_306:
[----:B------:R-:W-:Y:S05]  /*4310*/  BSYNC B0 ;  /* 0x0000000000007941 */ /* 0x000fea0003800000 */
.L_x_305:
[----:B------:R-:W-:Y:S02]  /*4320*/  ULDC.64 UR18, c[0x0][0x318] ;  /* 0x0000c60000127ab9 */ /* 0x000fe40000000a00 */
[----:B------:R-:W-:Y:S01]  /*4330*/  ULDC.64 UR20, c[0x0][0x320] ;  /* 0x0000c80000147ab9 */ /* 0x000fe20000000a00 */
[----:B------:R-:W-:Y:S01]  /*4340*/  IMAD.SHL.U32 R6, R25, 0x2, RZ ;  /* 0x0000000219067824 */ /* 0x000fe200078e00ff */
[----:B------:R-:W-:Y:S01]  /*4350*/  UISETP.NE.U32.AND UP1, UPT, URZ, UR18, UPT ;  /* 0x000000123f00728c */ /* 0x000fe2000bf25070 */
[----:B------:R-:W0:Y:S03]  /*4360*/  LDGDEPBAR ;  /* 0x00000000000079af */ /* 0x000e260000000000 */
[----:B------:R-:W-:-:S06]  /*4370*/  UISETP.NE.AND.EX UP1, UPT, URZ, UR19, UPT, UP1 ;  /* 0x000000133f00728c */ /* 0x000fcc000bf25310 */
[----:B------:R-:W-:-:S05]  /*4380*/  PLOP3.LUT P0, PT, PT, PT, UP1, 0x80, 0x0 ;  /* 0x000000000000781c */ /* 0x000fca0003f0f018 */
[----:B------:R-:W-:Y:S02]  /*4390*/  @UP1 UIMAD UR6, UR37, UR20, URZ ;  /* 0x00000014250612a4 */ /* 0x000fe4000f8e023f */
[----:B------:R-:W-:Y:S02]  /*43a0*/  @UP1 UMOV UR12, UR35 ;  /* 0x00000023000c1c82 */ /* 0x000fe40008000000 */
[----:B------:R-:W-:Y:S02]  /*43b0*/  @UP1 UMOV UR13, UR57 ;  /* 0x00000039000d1c82 */ /* 0x000fe40008000000 */
[----:B------:R-:W-:Y:S02]  /*43c0*/  @UP1 UIMAD.WIDE.U32 UR12, UR34, UR20, UR12 ;  /* 0x00000014220c12a5 */ /* 0x000fe4000f8e000c */
[----:B------:R-:W-:Y:S02]  /*43d0*/  @UP1 UIMAD UR21, UR34, UR21, UR6 ;  /* 0x00000015221512a4 */ /* 0x000fe4000f8e0206 */
[----:B------:R-:W-:-:S02]  /*43e0*/  @UP1 ULEA UR18, UP0, UR12, UR18, 0x2 ;  /* 0x000000120c121291 */ /* 0x000fc4000f80103f */
[----:B------:R-:W-:-:S04]  /*43f0*/  @UP1 UIADD3 UR21, UR13, UR21, URZ ;  /* 0x000000150d151290 */ /* 0x000fc8000fffe03f */
[----:B------:R-:W-:Y:S01]  /*4400*/  @UP1 ULEA.HI.X UR19, UR12, UR19, UR21, 0x2, UP0 ;  /* 0x000000130c131291 */ /* 0x000fe200080f1415 */
[----:B--23--:R-:W-:-:S05]  /*4410*/  IMAD.U32 R4, RZ, RZ, UR18 ;  /* 0x00000012ff047e24 */ /* 0x00cfca000f8e00ff */
[----:B------:R-:W-:-:S06]  /*4420*/  IMAD.U32 R5, RZ, RZ, UR19 ;  /* 0x00000013ff057e24 */ /* 0x000fcc000f8e00ff */
[----:B------:R2:W3:Y:S01]  /*4430*/  @P0 LDG.E R5, [R4.64] ;  /* 0x0000000404050981 */ /* 0x0004e2000c1e1900 */
[----:B------:R-:W3:Y:S01]  /*4440*/  @P0 MUFU.RCP R7, c[0x0][0x238] ;  /* 0x00008e0000070b08 */ /* 0x000ee20000001000 */
        /* <DEDUP_REMOVED lines=23> */
[----:B--2---:R-:W-:Y:S01]  /*45c0*/  LEA.HI R4, R26, R25, RZ, 0x7 ;  /* 0x000000191a047211 */ /* 0x004fe200078f38ff */
[----:B------:R-:W-:Y:S01]  /*45d0*/  CS2R R148, SRZ ;  /* 0x0000000000947805 */ /* 0x000fe2000001ff00 */
[----:B------:R-:W-:Y:S01]  /*45e0*/  CS2R R142, SRZ ;  /* 0x00000000008e7805 */ /* 0x000fe2000001ff00 */
[----:B------:R-:W-:Y:S01]  /*45f0*/  CS2R R140, SRZ ;  /* 0x00000000008c7805 */ /* 0x000fe2000001ff00 */
[----:B------:R-:W-:Y:S01]  /*4600*/  SHF.R.S32.HI R4, RZ, 0x7, R4 ;  /* 0x00000007ff047819 */ /* 0x000fe20000011404 */
[----:B------:R-:W-:Y:S01]  /*4610*/  CS2R R146, SRZ ;  /* 0x0000000000927805 */ /* 0x000fe2000001ff00 */
[----:B------:R-:W-:Y:S01]  /*4620*/  CS2R R144, SRZ ;  /* 0x0000000000907805 */ /* 0x000fe2000001ff00 */
[----:B------:R-:W-:Y:S01]  /*4630*/  CS2R R138, SRZ ;  /* 0x00000000008a7805 */ /* 0x000fe2000001ff00 */
[----:B------:R-:W-:Y:S01]  /*4640*/  CS2R R136, SRZ ;  /* 0x0000000000887805 */ /* 0x000fe2000001ff00 */
[----:B------:R-:W-:Y:S01]  /*4650*/  IMAD.SHL.U32 R4, R4, 0x20, RZ ;  /* 0x0000002004047824 */ /* 0x000fe200078e00ff */
[----:B------:R-:W-:Y:S01]  /*4660*/  CS2R R134, SRZ ;  /* 0x0000000000867805 */ /* 0x000fe2000001ff00 */
[----:B------:R-:W-:Y:S01]  /*4670*/  CS2R R132, SRZ ;  /* 0x0000000000847805 */ /* 0x000fe2000001ff00 */
[----:B------:R-:W-:Y:S01]  /*4680*/  CS2R R78, SRZ ;  /* 0x00000000004e7805 */ /* 0x000fe2000001ff00 */
[----:B------:R-:W-:Y:S01]  /*4690*/  CS2R R76, SRZ ;  /* 0x00000000004c7805 */ /* 0x000fe2000001ff00 */
[----:B------:R-:W-:Y:S01]  /*46a0*/  LOP3.LUT R6, R4, 0x6, R6, 0xf8, !PT ;  /* 0x0000000604067812 */ /* 0x000fe200078ef806 */
[----:B------:R-:W-:Y:S01]  /*46b0*/  IMAD.U32 R4, RZ, RZ, UR23 ;  /* 0x00000017ff047e24 */ /* 0x000fe2000f8e00ff */
[----:B------:R-:W-:Y:S01]  /*46c0*/  CS2R R82, SRZ ;  /* 0x0000000000527805 */ /* 0x000fe2000001ff00 */
[----:B------:R-:W-:Y:S01]  /*46d0*/  CS2R R80, SRZ ;  /* 0x0000000000507805 */ /* 0x000fe2000001ff00 */
[----:B------:R-:W-:Y:S01]  /*46e0*/  CS2R R74, SRZ ;  /* 0x00000000004a7805 */ /* 0x000fe2000001ff00 */
[----:B------:R-:W-:Y:S01]  /*46f0*/  IMAD R246, R4, 0x40, R6 ;  /* 0x0000004004f67824 */ /* 0x000fe200078e0206 */
[----:B------:R-:W-:Y:S01]  /*4700*/  IADD3 R4, R18, 0x1, RZ ;  /* 0x0000000112047810 */ /* 0x000fe20007ffe0ff */
[----:B------:R-:W-:Y:S01]  /*4710*/  CS2R R72, SRZ ;  /* 0x0000000000487805 */ /* 0x000fe2000001ff00 */
[----:B------:R-:W-:Y:S01]  /*4720*/  CS2R R70, SRZ ;  /* 0x0000000000467805 */ /* 0x000fe2000001ff00 */
[----:B------:R-:W-:Y:S01]  /*4730*/  CS2R R68, SRZ ;  /* 0x0000000000447805 */ /* 0x000fe2000001ff00 */
[C---:B------:R-:W-:Y:S01]  /*4740*/  IADD3 R252, R246.reuse, 0x18, RZ ;  /* 0x00000018f6fc7810 */ /* 0x040fe20007ffe0ff */
[----:B------:R2:W-:Y:S01]  /*4750*/  STL [R1+0x34], R4 ;  /* 0x0000340401007387 */ /* 0x0005e20000100800 */
[C---:B------:R-:W-:Y:S01]  /*4760*/  IADD3 R251, R246.reuse, 0x11, RZ ;  /* 0x00000011f6fb7810 */ /* 0x040fe20007ffe0ff */
[----:B------:R-:W-:Y:S01]  /*4770*/  CS2R R62, SRZ ;  /* 0x00000000003e7805 */ /* 0x000fe2000001ff00 */
        /* <DEDUP_REMOVED lines=24> */
[----:B------:R-:W-:Y:S01]  /*4900*/  CS2R R26, SRZ ;  /* 0x00000000001a7805 */ /* 0x000fe2000001ff00 */
[----:B------:R-:W-:Y:S01]  /*4910*/  CS2R R24, SRZ ;  /* 0x0000000000187805 */ /* 0x000fe2000001ff00 */
[----:B------:R-:W-:Y:S01]  /*4920*/  CS2R R22, SRZ ;  /* 0x0000000000167805 */ /* 0x000fe2000001ff00 */
[----:B------:R2:W-:Y:S01]  /*4930*/  STL [R1], R4 ;  /* 0x0000000401007387 */ /* 0x0005e20000100800 */
[----:B------:R-:W-:Y:S01]  /*4940*/  CS2R R20, SRZ ;  /* 0x0000000000147805 */ /* 0x000fe2000001ff00 */
[----:B------:R-:W-:Y:S01]  /*4950*/  UMOV UR6, URZ ;  /* 0x0000003f00067c82 */ /* 0x000fe20008000000 */
[----:B--2---:R-:W-:Y:S01]  /*4960*/  I2F R4, R4 ;  /* 0x0000000400047306 */ /* 0x004fe20000201400 */
[----:B---3--:R-:W-:-:S04]  /*4970*/  @P0 FMUL.FTZ R5, R5, R7 ;  /* 0x0000000705050220 */ /* 0x008fc80000410000 */
[----:B------:R2:W3:Y:S03]  /*4980*/  @P0 R2UR UR12, R5 ;  /* 0x00000000050c03c2 */ /* 0x0004e600000e0000 */
[----:B--2---:R-:W2:Y:S01]  /*4990*/  I2F R5, R246 ;  /* 0x000000f600057306 */ /* 0x004ea20000201400 */
[----:B---3--:R-:W-:Y:S01]  /*49a0*/  @UP1 UMOV UR6, UR12 ;  /* 0x0000000c00061c82 */ /* 0x008fe20008000000 */
[----:B--2---:R2:W-:Y:S04]  /*49b0*/  STL [R1+0x4], R5 ;  /* 0x0000040501007387 */ /* 0x0045e80000100800 */
[----:B------:R3:W-:Y:S02]  /*49c0*/  STL [R1+0x20], R4 ;  /* 0x0000200401007387 */ /* 0x0007e40000100800 */
[----:B--2---:R-:W2:Y:S08]  /*49d0*/  I2F R5, R252 ;  /* 0x000000fc00057306 */ /* 0x004eb00000201400 */
[----:B---3--:R-:W3:Y:S01]  /*49e0*/  I2F R4, R251 ;  /* 0x000000fb00047306 */ /* 0x008ee20000201400 */
[----:B--2---:R2:W-:Y:S04]  /*49f0*/  STL [R1+0x1c], R5 ;  /* 0x00001c0501007387 */ /* 0x0045e80000100800 */
[----:B---3--:R3:W-:Y:S03]  /*4a00*/  STL [R1+0x18], R4 ;  /* 0x0000180401007387 */ /* 0x0087e60000100800 */
[----:B--2---:R-:W2:Y:S08]  /*4a10*/  I2F R5, R250 ;  /* 0x000000fa00057306 */ /* 0x004eb00000201400 */
[----:B---3--:R-:W3:Y:S01]  /*4a20*/  I2F R4, R249 ;  /* 0x000000f900047306 */ /* 0x008ee20000201400 */
[----:B--2---:R2:W-:Y:S04]  /*4a30*/  STL [R1+0x14], R5 ;  /* 0x0000140501007387 */ /* 0x0045e80000100800 */
[----:B---3--:R3:W-:Y:S03]  /*4a40*/  STL [R1+0x10], R4 ;  /* 0x0000100401007387 */ /* 0x0087e60000100800 */
[----:B--2---:R-:W2:Y:S08]  /*4a50*/  I2F R5, R248 ;  /* 0x000000f800057306 */ /* 0x004eb00000201400 */
[----:B---3--:R-:W3:Y:S01]  /*4a60*/  I2F R4, R247 ;  /* 0x000000f700047306 */ /* 0x008ee20000201400 */
[----:B--2---:R2:W-:Y:S04]  /*4a70*/  STL [R1+0xc], R5 ;  /* 0x00000c0501007387 */ /* 0x0045e80000100800 */
[----:B---3--:R2:W-:Y:S02]  /*4a80*/  STL [R1+0x8], R4 ;  /* 0x0000080401007387 */ /* 0x0085e40000100800 */
.L_x_309:
[----:B------:R-:W0:Y:S01]  /*4a90*/  LDGDEPBAR ;  /* 0x00000000000079af */ /* 0x000e220000000000 */
[----:B------:R-:W-:Y:S01]  /*4aa0*/  USHF.L.U32 UR12, UR23, 0x6, URZ ;  /* 0x00000006170c7899 */ /* 0x000fe2000800063f */
[C---:B-----5:R-:W-:Y:S01]  /*4ab0*/  FSETP.NEU.FTZ.AND P1, PT, R241.reuse, -INF , PT ;  /* 0xff800000f100780b */ /* 0x060fe20003f3d000 */
[----:B------:R-:W-:Y:S02]  /*4ac0*/  USHF.L.U32 UR13, UR7, 0x6, URZ ;  /* 0x00000006070d7899 */ /* 0x000fe4000800063f */
[----:B------:R-:W3:Y:S01]  /*4ad0*/  LDL R118, [R1+0x34] ;  /* 0x0000340001767983 */ /* 0x000ee20000100800 */
[----:B------:R-:W-:Y:S02]  /*4ae0*/  UIADD3 UR14, UR17, 0x40, UR12 ;  /* 0x00000040110e7890 */ /* 0x000fe4000fffe00c */
[----:B------:R-:W-:Y:S02]  /*4af0*/  UIADD3 UR12, UR12, 0x40, URZ ;  /* 0x000000400c0c7890 */ /* 0x000fe4000fffe03f */
[----:B--2---:R-:W2:Y:S01]  /*4b00*/  LDL R117, [R1+0x4] ;  /* 0x0000040001757983 */ /* 0x004ea20000100800 */
[----:B------:R-:W-:Y:S04]  /*4b10*/  UIADD3 UR14, UR14, -UR16, URZ ;  /* 0x800000100e0e7290 */ /* 0x000fe8000fffe03f */
[----:B----4-:R-:W2:Y:S01]  /*4b20*/  LDL R116, [R1+0x8] ;  /* 0x0000080001747983 */ /* 0x010ea20000100800 */
[----:B------:R-:W-:Y:S04]  /*4b30*/  UISETP.GE.AND UP0, UPT, UR13, UR14, UPT ;  /* 0x0000000e0d00728c */ /* 0x000fe8000bf06270 */
[----:B------:R-:W-:Y:S01]  /*4b40*/  UISETP.LT.AND UP0, UPT, UR12, UR16, UP0 ;  /* 0x000000100c00728c */ /* 0x000fe20008701270 */
[----:B------:R-:W2:Y:S05]  /*4b50*/  LDL R197, [R1+0x28] ;  /* 0x0000280001c57983 */ /* 0x000eaa0000100800 */
[----:B------:R-:W-:Y:S01]  /*4b60*/  PLOP3.LUT P0, PT, PT, PT, UP0, 0x80, 0x0 ;  /* 0x000000000000781c */ /* 0x000fe20003f0f008 */
[----:B------:R-:W2:Y:S01]  /*4b70*/  LDL R196, [R1+0x24] ;  /* 0x0000240001c47983 */ /* 0x000ea20000100800 */
[----:B------:R-:W-:Y:S01]  /*4b80*/  UISETP.GT.AND UP0, UPT, UR7, UR15, UPT ;  /* 0x0000000f0700728c */ /* 0x000fe2000bf04270 */
[----:B------:R-:W-:Y:S04]  /*4b90*/  DEPBAR.LE SB0, 0x0 ;  /* 0x000080000000791a */ /* 0x000fe80000000000 */
[----:B------:R-:W-:Y:S06]  /*4ba0*/  BAR.SYNC.DEFER_BLOCKING 0x0 ;  /* 0x0000000000007b1d */ /* 0x000fec0000010000 */
[----:B------:R-:W-:Y:S05]  /*4bb0*/  LDSM.16.M88.4 R16, [R218] ;  /* 0x00000000da10783b */ /* 0x000fea0000000200 */
[----:B-1----:R-:W1:Y:S05]  /*4bc0*/  LDSM.16.M88.4 R8, [R2+0x10000] ;  /* 0x010000000208783b */ /* 0x002e6a0000000200 */
[----:B------:R-:W1:Y:S05]  /*4bd0*/  LDSM.16.M88.4 R84, [R2+0x10800] ;  /* 0x010800000254783b */ /* 0x000e6a0000000200 */
[----:B------:R-:W-:Y:S05]  /*4be0*/  LDSM.16.M88.4 R88, [R219] ;  /* 0x00000000db58783b */ /* 0x000fea0000000200 */
[----:B------:R-:W1:Y:S05]  /*4bf0*/  LDSM.16.M88.4 R92, [R3+0x10000] ;  /* 0x01000000035c783b */ /* 0x000e6a0000000200 */
[----:B------:R-:W1:Y:S05]  /*4c00*/  LDSM.16.M88.4 R96, [R3+0x10800] ;  /* 0x010800000360783b */ /* 0x000e6a0000000200 */
[----:B------:R-:W-:Y:S05]  /*4c10*/  LDSM.16.M88.4 R100, [R223] ;  /* 0x00000000df64783b */ /* 0x000fea0000000200 */
[----:B------:R-:W1:Y:S05]  /*4c20*/  LDSM.16.M88.4 R104, [R217+0x10000] ;  /* 0x01000000d968783b */ /* 0x000e6a0000000200 */
[----:B------:R-:W1:Y:S02]  /*4c30*/  LDSM.16.M88.4 R108, [R217+0x10800] ;  /* 0x01080000d96c783b */ /* 0x000e640000000200 */
[C---:B-1----:R-:W-:Y:S03]  /*4c40*/  HMMA.16816.F32 R4, R16.reuse, R8, RZ ;  /* 0x000000081004723c */ /* 0x042fe600000018ff */
[----:B------:R-:W-:Y:S05]  /*4c50*/  LDSM.16.M88.4 R112, [R216+0x10800] ;  /* 0x01080000d870783b */ /* 0x000fea0000000200 */
[C---:B------:R-:W-:Y:S08]  /*4c60*/  HMMA.16816.F32 R8, R16.reuse, R10, RZ ;  /* 0x0000000a1008723c */ /* 0x040ff000000018ff */
[C---:B------:R-:W-:Y:S08]  /*4c70*/  HMMA.16816.F32 R12, R16.reuse, R84, RZ ;  /* 0x00000054100c723c */ /* 0x040ff000000018ff */
[----:B------:R-:W-:Y:S01]  /*4c80*/  HMMA.16816.F32 R16, R16, R86, RZ ;  /* 0x000000561010723c */ /* 0x000fe200000018ff */
[----:B------:R-:W-:Y:S07]  /*4c90*/  LDSM.16.M88.4 R84, [R222] ;  /* 0x00000000de54783b */ /* 0x000fee0000000200 */
[C---:B------:R-:W-:Y:S08]  /*4ca0*/  HMMA.16816.F32 R4, R88.reuse, R92, R4 ;  /* 0x0000005c5804723c */ /* 0x040ff00000001804 */
[C---:B------:R-:W-:Y:S01]  /*4cb0*/  HMMA.16816.F32 R8, R88.reuse, R94, R8 ;  /* 0x0000005e5808723c */ /* 0x040fe20000001808 */
[----:B------:R-:W1:Y:S07]  /*4cc0*/  LDSM.16.M88.4 R92, [R216+0x10000] ;  /* 0x01000000d85c783b */ /* 0x000e6e0000000200 */
[C---:B------:R-:W-:Y:S08]  /*4cd0*/  HMMA.16816.F32 R12, R88.reuse, R96, R12 ;  /* 0x00000060580c723c */ /* 0x040ff0000000180c */
[----:B------:R-:W-:Y:S01]  /*4ce0*/  HMMA.16816.F32 R16, R88, R98, R16 ;  /* 0x000000625810723c */ /* 0x000fe20000001810 */
[----:B------:R-:W-:Y:S05]  /*4cf0*/  LDSM.16.M88.4 R88, [R218+0x2000] ;  /* 0x00200000da58783b */ /* 0x000fea0000000200 */
[----:B------:R-:W1:Y:S02]  /*4d00*/  LDSM.16.M88.4 R96, [R2+0x12000] ;  /* 0x012000000260783b */ /* 0x000e640000000200 */
[C---:B------:R-:W-:Y:S08]  /*4d10*/  HMMA.16816.F32 R4, R100.reuse, R104, R4 ;  /* 0x000000686404723c */ /* 0x040ff00000001804 */
[C---:B------:R-:W-:Y:S01]  /*4d20*/  HMMA.16816.F32 R8, R100.reuse, R106, R8 ;  /* 0x0000006a6408723c */ /* 0x040fe20000001808 */
[----:B------:R-:W1:Y:S07]  /*4d30*/  LDSM.16.M88.4 R104, [R2+0x12800] ;  /* 0x012800000268783b */ /* 0x000e6e0000000200 */
        /* <DEDUP_REMOVED lines=72> */
[----:B------:R-:W2:Y:S07]  /*51c0*/  LDSM.16.M88.4 R84, [R217+0x16800] ;  /* 0x01680000d954783b */ /* 0x000eae0000000200 */
[C---:B-1----:R-:W-:Y:S08]  /*51d0*/  HMMA.16816.F32 R4, R88.reuse, R100, R4 ;  /* 0x000000645804723c */ /* 0x042ff00000001804 */
[C---:B------:R-:W-:Y:S01]  /*51e0*/  HMMA.16816.F32 R8, R88.reuse, R102, R8 ;  /* 0x000000665808723c */ /* 0x040fe20000001808 */
[----:B------:R-:W1:Y:S07]  /*51f0*/  LDSM.16.M88.4 R100, [R222+0x6000] ;  /* 0x00600000de64783b */ /* 0x000e6e0000000200 */
[C---:B------:R-:W-:Y:S08]  /*5200*/  HMMA.16816.F32 R12, R88.reuse, R104, R12 ;  /* 0x00000068580c723c */ /* 0x040ff0000000180c */
[----:B------:R-:W-:Y:S01]  /*5210*/  HMMA.16816.F32 R16, R88, R106, R16 ;  /* 0x0000006a5810723c */ /* 0x000fe20000001810 */
[----:B------:R-:W4:Y:S06]  /*5220*/  LDL R91, [R1+0x18] ;  /* 0x00001800015b7983 */ /* 0x000f2c0000100800 */
[----:B------:R-:W-:Y:S01]  /*5230*/  FMUL.FTZ R89, R241, 1.4426950216293334961 ;  /* 0x3fb8aa3bf1597820 */ /* 0x000fe20000410000 */
[C---:B---3--:R-:W-:Y:S05]  /*5240*/  HMMA.16816.F32 R4, R92.reuse, R96, R4 ;  /* 0x000000605c04723c */ /* 0x048fea0000001804 */
[----:B------:R-:W-:Y:S03]  /*5250*/  FSEL R89, R89, RZ, P1 ;  /* 0x000000ff59597208 */ /* 0x000fe60000800000 */
[C---:B------:R-:W-:Y:S08]  /*5260*/  HMMA.16816.F32 R8, R92.reuse, R98, R8 ;  /* 0x000000625c08723c */ /* 0x040ff00000001808 */
[C---:B--2---:R-:W-:Y:S07]  /*5270*/  HMMA.16816.F32 R12, R92.reuse, R84, R12 ;  /* 0x000000545c0c723c */ /* 0x044fee000000180c */
[----:B------:R-:W-:Y:S01]  /*5280*/  MOV R84, UR16 ;  /* 0x0000001000547c02 */ /* 0x000fe20008000f00 */
[----:B------:R-:W-:Y:S01]  /*5290*/  HMMA.16816.F32 R16, R92, R86, R16 ;  /* 0x000000565c10723c */ /* 0x000fe20000001810 */
[----:B------:R-:W2:Y:S03]  /*52a0*/  LDL R94, [R1+0xc] ;  /* 0x00000c00015e7983 */ /* 0x000ea60000100800 */
[----:B------:R-:W-:Y:S02]  /*52b0*/  IADD3 R84, R84, -UR17, R118 ;  /* 0x8000001154547c10 */ /* 0x000fe4000fffe076 */
[----:B------:R-:W3:Y:S02]  /*52c0*/  LDL R93, [R1+0x10] ;  /* 0x00001000015d7983 */ /* 0x000ee40000100800 */
[C---:B-1----:R-:W-:Y:S03]  /*52d0*/  HMMA.16816.F32 R4, R100.reuse, R108, R4 ;  /* 0x0000006c6404723c */ /* 0x042fe60000001804 */
[----:B------:R-:W3:Y:S02]  /*52e0*/  LDL R92, [R1+0x14] ;  /* 0x00001400015c7983 */ /* 0x000ee40000100800 */
[----:B------:R-:W-:Y:S03]  /*52f0*/  @!P0 IADD3 R88, R84, UR13, RZ ;  /* 0x0000000d54588c10 */ /* 0x000fe6000fffe0ff */
[C---:B------:R-:W-:Y:S01]  /*5300*/  HMMA.16816.F32 R8, R100.reuse, R110, R8 ;  /* 0x0000006e6408723c */ /* 0x040fe20000001808 */
[----:B------:R-:W1:Y:S03]  /*5310*/  LDSM.16.M88.4 R84, [R216+0x16800] ;  /* 0x01680000d854783b */ /* 0x000e660000000200 */
[C---:B------:R-:W-:Y:S02]  /*5320*/  @!P0 IMNMX R90, R88.reuse, UR16, PT ;  /* 0x00000010585a8c17 */ /* 0x040fe4000b800200 */
[----:B------:R-:W-:Y:S02]  /*5330*/  @!P0 IADD3 R88, R88, 0x8, RZ ;  /* 0x0000000858588810 */ /* 0x000fe40007ffe0ff */
[-C--:B------:R-:W-:Y:S02]  /*5340*/  @!P0 ISETP.GE.AND P2, PT, R246, R90.reuse, PT ;  /* 0x0000005af600820c */ /* 0x080fe40003f46270 */
[----:B------:R-:W-:Y:S02]  /*5350*/  @!P0 ISETP.GE.AND P1, PT, R247, R90, PT ;  /* 0x0000005af700820c */ /* 0x000fe40003f26270 */
[----:B------:R-:W-:Y:S04]  /*5360*/  @!P0 IMNMX R88, R88, UR16, PT ;  /* 0x0000001058588c17 */ /* 0x000fe8000b800200 */
[C---:B------:R-:W-:Y:S02]  /*5370*/  FFMA.FTZ R4, R117.reuse, UR6, R4 ;  /* 0x0000000675047c23 */ /* 0x040fe40008010004 */
[----:B------:R-:W-:Y:S02]  /*5380*/  FFMA.FTZ R5, R116, UR6, R5 ;  /* 0x0000000674057c23 */ /* 0x000fe40008010005 */
[----:B------:R-:W-:Y:S01]  /*5390*/  FFMA.FTZ R6, R117, UR6, R6 ;  /* 0x0000000675067c23 */ /* 0x000fe20008010006 */
[----:B------:R-:W-:Y:S01]  /*53a0*/  @!P0 FSEL R4, R4, -INF , !P2 ;  /* 0xff80000004048808 */ /* 0x000fe20005000000 */
[----:B------:R-:W-:Y:S01]  /*53b0*/  FFMA.FTZ R7, R116, UR6, R7 ;  /* 0x0000000674077c23 */ /* 0x000fe20008010007 */
[----:B------:R-:W-:Y:S02]  /*53c0*/  @!P0 ISETP.GE.AND P2, PT, R246, R88, PT ;  /* 0x00000058f600820c */ /* 0x000fe40003f46270 */
[----:B------:R-:W-:Y:S01]  /*53d0*/  @!P0 FSEL R5, R5, -INF , !P1 ;  /* 0xff80000005058808 */ /* 0x000fe20004800000 */
[--C-:B------:R-:W-:Y:S01]  /*53e0*/  FFMA.FTZ R4, R4, c[0x0][0x23c], -R89.reuse ;  /* 0x00008f0004047a23 */ /* 0x100fe20000010859 */
[----:B------:R-:W-:Y:S02]  /*53f0*/  FSETP.NEU.FTZ.AND P1, PT, R242, -INF , PT ;  /* 0xff800000f200780b */ /* 0x000fe40003f3d000 */
[----:B------:R-:W-:Y:S01]  /*5400*/  @!P0 FSEL R6, R6, -INF , !P2 ;  /* 0xff80000006068808 */ /* 0x000fe20005000000 */
[----:B------:R1:W-:Y:S01]  /*5410*/  MUFU.EX2 R129, R4 ;  /* 0x0000000400817308 */ /* 0x0003e20000000800 */
[----:B------:R-:W-:Y:S01]  /*5420*/  FFMA.FTZ R5, R5, c[0x0][0x23c], -R89 ;  /* 0x00008f0005057a23 */ /* 0x000fe20000010859 */
[----:B------:R-:W-:Y:S08]  /*5430*/  @!P0 ISETP.GE.AND P2, PT, R252, R90, PT ;  /* 0x0000005afc00820c */ /* 0x000ff00003f46270 */
[----:B------:R1:W-:Y:S02]  /*5440*/  MUFU.EX2 R127, R5 ;  /* 0x00000005007f7308 */ /* 0x0003e40000000800 */
[C---:B-1----:R-:W-:Y:S08]  /*5450*/  HMMA.16816.F32 R12, R100.reuse, R84, R12 ;  /* 0x00000054640c723c */ /* 0x042ff0000000180c */
[----:B------:R-:W-:Y:S04]  /*5460*/  HMMA.16816.F32 R16, R100, R86, R16 ;  /* 0x000000566410723c */ /* 0x000fe80000001810 */
[----:B------:R-:W-:Y:S05]  /*5470*/  FMUL.FTZ R4, R242, 1.4426950216293334961 ;  /* 0x3fb8aa3bf2047820 */ /* 0x000fea0000410000 */
[----:B------:R-:W-:Y:S02]  /*5480*/  FSEL R4, R4, RZ, P1 ;  /* 0x000000ff04047208 */ /* 0x000fe40000800000 */
[----:B------:R-:W-:Y:S01]  /*5490*/  @!P0 ISETP.GE.AND P1, PT, R247, R88, PT ;  /* 0x00000058f700820c */ /* 0x000fe20003f26270 */
[----:B------:R-:W3:Y:S02]  /*54a0*/  LDL R5, [R1] ;  /* 0x0000000001057983 */ /* 0x000ee40000100800 */
[--C-:B------:R-:W-:Y:S01]  /*54b0*/  FFMA.FTZ R6, R6, c[0x0][0x23c], -R4.reuse ;  /* 0x00008f0006067a23 */ /* 0x100fe20000010804 */
[----:B------:R-:W-:Y:S02]  /*54c0*/  @!P0 FSEL R7, R7, -INF , !P1 ;  /* 0xff80000007078808 */ /* 0x000fe40004800000 */
[-C--:B------:R-:W-:Y:S01]  /*54d0*/  @!P0 ISETP.GE.AND P1, PT, R248, R90.reuse, PT ;  /* 0x0000005af800820c */ /* 0x080fe20003f26270 */
[----:B------:R1:W-:Y:S02]  /*54e0*/  MUFU.EX2 R131, R6 ;  /* 0x0000000600837308 */ /* 0x0003e40000000800 */
[----:B------:R-:W-:Y:S08]  /*54f0*/  FFMA.FTZ R7, R7, c[0x0][0x23c], -R4 ;  /* 0x00008f0007077a23 */ /* 0x000ff00000010804 */
[----:B------:R1:W-:Y:S02]  /*5500*/  MUFU.EX2 R130, R7 ;  /* 0x0000000700827308 */ /* 0x0003e40000000800 */
[----:B-1----:R-:W3:Y:S05]  /*5510*/  LDL R6, [R1+0x20] ;  /* 0x0000200001067983 */ /* 0x002eea0000100800 */
[----:B------:R-:W3:Y:S01]  /*5520*/  LDL R7, [R1+0x1c] ;  /* 0x00001c0001077983 */ /* 0x000ee20000100800 */
[C---:B----4-:R-:W-:Y:S02]  /*5530*/  FFMA.FTZ R13, R91.reuse, UR6, R13 ;  /* 0x000000065b0d7c23 */ /* 0x050fe4000801000d */
[----:B------:R-:W-:Y:S02]  /*5540*/  FFMA.FTZ R15, R91, UR6, R15 ;  /* 0x000000065b0f7c23 */ /* 0x000fe4000801000f */
[C---:B--2---:R-:W-:Y:S02]  /*5550*/  FFMA.FTZ R8, R94.reuse, UR6, R8 ;  /* 0x000000065e087c23 */ /* 0x044fe40008010008 */
[----:B------:R-:W-:Y:S02]  /*5560*/  FFMA.FTZ R10, R94, UR6, R10 ;  /* 0x000000065e0a7c23 */ /* 0x000fe4000801000a */
[C---:B---3--:R-:W-:Y:S01]  /*5570*/  FFMA.FTZ R9, R93.reuse, UR6, R9 ;  /* 0x000000065d097c23 */ /* 0x048fe20008010009 */
[----:B------:R-:W-:Y:S01]  /*5580*/  @!P0 FSEL R8, R8, -INF , !P1 ;  /* 0xff80000008088808 */ /* 0x000fe20004800000 */
[----:B------:R-:W-:Y:S01]  /*5590*/  FFMA.FTZ R11, R93, UR6, R11 ;  /* 0x000000065d0b7c23 */ /* 0x000fe2000801000b */
[----:B------:R-:W-:Y:S01]  /*55a0*/  @!P0 ISETP.GE.AND P1, PT, R249, R90, PT ;  /* 0x0000005af900820c */ /* 0x000fe20003f26270 */
[C---:B------:R-:W-:Y:S03]  /*55b0*/  FFMA.FTZ R12, R92.reuse, UR6, R12 ;  /* 0x000000065c0c7c23 */ /* 0x040fe6000801000c */
[----:B------:R-:W-:Y:S01]  /*55c0*/  @!P0 FSEL R9, R9, -INF , !P1 ;  /* 0xff80000009098808 */ /* 0x000fe20004800000 */
[----:B------:R-:W-:Y:S01]  /*55d0*/  FFMA.FTZ R14, R92, UR6, R14 ;  /* 0x000000065c0e7c23 */ /* 0x000fe2000801000e */
[-C--:B------:R-:W-:Y:S01]  /*55e0*/  @!P0 ISETP.GE.AND P1, PT, R248, R88.reuse, PT ;  /* 0x00000058f800820c */ /* 0x080fe20003f26270 */
[--C-:B------:R-:W-:Y:S02]  /*55f0*/  FFMA.FTZ R8, R8, c[0x0][0x23c], -R89.reuse ;  /* 0x00008f0008087a23 */ /* 0x100fe40000010859 */
[--C-:B------:R-:W-:Y:S01]  /*5600*/  FFMA.FTZ R9, R9, c[0x0][0x23c], -R89.reuse ;  /* 0x00008f0009097a23 */ /* 0x100fe20000010859 */
[----:B------:R-:W-:Y:S01]  /*5610*/  @!P0 FSEL R10, R10, -INF , !P1 ;  /* 0xff8000000a0a8808 */ /* 0x000fe20004800000 */
[----:B------:R-:W-:Y:S01]  /*5620*/  MUFU.EX2 R125, R8 ;  /* 0x00000008007d7308 */ /* 0x000fe20000000800 */
[----:B------:R-:W-:Y:S03]  /*5630*/  @!P0 ISETP.GE.AND P1, PT, R249, R88, PT ;  /* 0x00000058f900820c */ /* 0x000fe60003f26270 */
[--C-:B------:R-:W-:Y:S01]  /*5640*/  FFMA.FTZ R10, R10, c[0x0][0x23c], -R4.reuse ;  /* 0x00008f000a0a7a23 */ /* 0x100fe20000010804 */
[----:B------:R-:W-:Y:S02]  /*5650*/  @!P0 FSEL R11, R11, -INF , !P1 ;  /* 0xff8000000b0b8808 */ /* 0x000fe40004800000 */
[-C--:B------:R-:W-:Y:S03]  /*5660*/  @!P0 ISETP.GE.AND P1, PT, R250, R90.reuse, PT ;  /* 0x0000005afa00820c */ /* 0x080fe60003f26270 */
[--C-:B------:R-:W-:Y:S01]  /*5670*/  FFMA.FTZ R11, R11, c[0x0][0x23c], -R4.reuse ;  /* 0x00008f000b0b7a23 */ /* 0x100fe20000010804 */
[----:B------:R-:W-:Y:S01]  /*5680*/  @!P0 FSEL R12, R12, -INF , !P1 ;  /* 0xff8000000c0c8808 */ /* 0x000fe20004800000 */
[----:B------:R-:W-:Y:S01]  /*5690*/  MUFU.EX2 R123, R9 ;  /* 0x00000009007b7308 */ /* 0x000fe20000000800 */
[----:B------:R-:W-:Y:S03]  /*56a0*/  @!P0 ISETP.GE.AND P1, PT, R251, R90, PT ;  /* 0x0000005afb00820c */ /* 0x000fe60003f26270 */
[--C-:B------:R-:W-:Y:S01]  /*56b0*/  FFMA.FTZ R12, R12, c[0x0][0x23c], -R89.reuse ;  /* 0x00008f000c0c7a23 */ /* 0x100fe20000010859 */
[----:B------:R-:W-:Y:S02]  /*56c0*/  @!P0 FSEL R13, R13, -INF , !P1 ;  /* 0xff8000000d0d8808 */ /* 0x000fe40004800000 */
[-C--:B------:R-:W-:Y:S03]  /*56d0*/  @!P0 ISETP.GE.AND P1, PT, R250, R88.reuse, PT ;  /* 0x00000058fa00820c */ /* 0x080fe60003f26270 */
[----:B------:R-:W-:Y:S01]  /*56e0*/  MUFU.EX2 R128, R10 ;  /* 0x0000000a00807308 */ /* 0x000fe20000000800 */
[----:B------:R-:W-:Y:S01]  /*56f0*/  @!P0 FSEL R14, R14, -INF , !P1 ;  /* 0xff8000000e0e8808 */ /* 0x000fe20004800000 */
[----:B------:R-:W-:Y:S01]  /*5700*/  FFMA.FTZ R13, R13, c[0x0][0x23c], -R89 ;  /* 0x00008f000d0d7a23 */ /* 0x000fe20000010859 */
[----:B------:R-:W-:Y:S03]  /*5710*/  @!P0 ISETP.GE.AND P1, PT, R251, R88, PT ;  /* 0x00000058fb00820c */ /* 0x000fe60003f26270 */
[--C-:B------:R-:W-:Y:S01]  /*5720*/  FFMA.FTZ R14, R14, c[0x0][0x23c], -R4.reuse ;  /* 0x00008f000e0e7a23 */ /* 0x100fe20000010804 */
[----:B------:R-:W-:Y:S03]  /*5730*/  @!P0 FSEL R15, R15, -INF , !P1 ;  /* 0xff8000000f0f8808 */ /* 0x000fe60004800000 */
[----:B------:R-:W1:Y:S02]  /*5740*/  MUFU.EX2 R126, R11 ;  /* 0x0000000b007e7308 */ /* 0x000e640000000800 */
[----:B------:R-:W-:Y:S08]  /*5750*/  FFMA.FTZ R15, R15, c[0x0][0x23c], -R4 ;  /* 0x00008f000f0f7a23 */ /* 0x000ff00000010804 */
[----:B------:R-:W-:Y:S10]  /*5760*/  MUFU.EX2 R120, R12 ;  /* 0x0000000c00787308 */ /* 0x000ff40000000800 */
[----:B------:R-:W2:Y:S01]  /*5770*/  MUFU.EX2 R118, R13 ;  /* 0x0000000d00767308 */ /* 0x000ea20000000800 */
[----:B-1----:R-:W-:Y:S02]  /*5780*/  F2FP.PACK_AB R8, R126, R128 ;  /* 0x000000807e08723e */ /* 0x002fe400000000ff */
[----:B------:R-:W-:Y:S07]  /*5790*/  @!P0 ISETP.GE.AND P1, PT, R5, R90, PT ;  /* 0x0000005a0500820c */ /* 0x000fee0003f26270 */
[----:B------:R-:W-:Y:S10]  /*57a0*/  MUFU.EX2 R124, R14 ;  /* 0x0000000e007c7308 */ /* 0x000ff40000000800 */
[----:B------:R-:W1:Y:S01]  /*57b0*/  MUFU.EX2 R122, R15 ;  /* 0x0000000f007a7308 */ /* 0x000e620000000800 */
[C---:B------:R-:W-:Y:S02]  /*57c0*/  FFMA.FTZ R17, R6.reuse, UR6, R17 ;  /* 0x0000000606117c23 */ /* 0x040fe40008010011 */
[----:B------:R-:W-:Y:S01]  /*57d0*/  FFMA.FTZ R19, R6, UR6, R19 ;  /* 0x0000000606137c23 */ /* 0x000fe20008010013 */
[----:B------:R-:W-:Y:S02]  /*57e0*/  F2FP.PACK_AB R6, R127, R129 ;  /* 0x000000817f06723e */ /* 0x000fe400000000ff */
[----:B------:R-:W-:Y:S02]  /*57f0*/  @!P0 FSEL R17, R17, -INF , !P1 ;  /* 0xff80000011118808 */ /* 0x000fe40004800000 */
[----:B------:R-:W-:Y:S01]  /*5800*/  @!P0 ISETP.GE.AND P1, PT, R252, R88, PT ;  /* 0x00000058fc00820c */ /* 0x000fe20003f26270 */
[----:B------:R1:W-:Y:S01]  /*5810*/  STS [R235+0x22000], R6 ;  /* 0x02200006eb007388 */ /* 0x0003e20000000800 */
[C---:B------:R-:W-:Y:S02]  /*5820*/  FFMA.FTZ R18, R7.reuse, UR6, R18 ;  /* 0x0000000607127c23 */ /* 0x040fe40008010012 */
[----:B------:R-:W-:Y:S01]  /*5830*/  FFMA.FTZ R16, R7, UR6, R16 ;  /* 0x0000000607107c23 */ /* 0x000fe20008010010 */
[----:B--2---:R-:W-:Y:S02]  /*5840*/  F2FP.PACK_AB R7, R118, R120 ;  /* 0x000000787607723e */ /* 0x004fe400000000ff */
[----:B------:R-:W-:Y:S02]  /*5850*/  @!P0 FSEL R18, R18, -INF , !P1 ;  /* 0xff80000012128808 */ /* 0x000fe40004800000 */
[----:B------:R-:W-:Y:S02]  /*5860*/  @!P0 ISETP.GE.AND P1, PT, R5, R88, PT ;  /* 0x000000580500820c */ /* 0x000fe40003f26270 */
[----:B------:R-:W-:Y:S01]  /*5870*/  F2FP.PACK_AB R5, R130, R131 ;  /* 0x000000838205723e */ /* 0x000fe200000000ff */
[--C-:B------:R-:W-:Y:S01]  /*5880*/  FFMA.FTZ R18, R18, c[0x0][0x23c], -R4.reuse ;  /* 0x00008f0012127a23 */ /* 0x100fe20000010804 */
[----:B------:R-:W-:Y:S02]  /*5890*/  @!P0 FSEL R19, R19, -INF , !P1 ;  /* 0xff80000013138808 */ /* 0x000fe40004800000 */
[----:B------:R-:W-:Y:S01]  /*58a0*/  @!P0 FSEL R16, R16, -INF , !P2 ;  /* 0xff80000010108808 */ /* 0x000fe20005000000 */
[----:B------:R2:W-:Y:S01]  /*58b0*/  STS [R235+0x22400], R5 ;  /* 0x02240005eb007388 */ /* 0x0005e20000000800 */
[----:B------:R-:W-:Y:S01]  /*58c0*/  MUFU.EX2 R121, R18 ;  /* 0x0000001200797308 */ /* 0x000fe20000000800 */
[----:B------:R-:W-:Y:S01]  /*58d0*/  FFMA.FTZ R4, R19, c[0x0][0x23c], -R4 ;  /* 0x00008f0013047a23 */ /* 0x000fe20000010804 */
[----:B------:R-:W-:Y:S01]  /*58e0*/  PLOP3.LUT P1, PT, PT, PT, UP0, 0x80, 0x0 ;  /* 0x000000000000781c */ /* 0x000fe20003f2f008 */
[--C-:B------:R-:W-:Y:S01]  /*58f0*/  FFMA.FTZ R16, R16, c[0x0][0x23c], -R89.reuse ;  /* 0x00008f0010107a23 */ /* 0x100fe20000010859 */
[----:B------:R-:W-:Y:S01]  /*5900*/  STS [R240+0x22400], R8 ;  /* 0x02240008f0007388 */ /* 0x000fe20000000800 */
[----:B------:R-:W-:Y:S01]  /*5910*/  FFMA.FTZ R89, R17, c[0x0][0x23c], -R89 ;  /* 0x00008f0011597a23 */ /* 0x000fe20000010859 */
[----:B-1----:R-:W-:Y:S04]  /*5920*/  F2FP.PACK_AB R6, R122, R124 ;  /* 0x0000007c7a06723e */ /* 0x002fe800000000ff */
[----:B------:R1:W-:Y:S10]  /*5930*/  MUFU.EX2 R119, R4 ;  /* 0x0000000400777308 */ /* 0x0003f40000000800 */
[----:B------:R-:W-:Y:S10]  /*5940*/  MUFU.EX2 R117, R16 ;  /* 0x0000001000757308 */ /* 0x000ff40000000800 */
[----:B------:R-:W2:Y:S01]  /*5950*/  MUFU.EX2 R116, R89 ;  /* 0x0000005900747308 */ /* 0x000ea20000000800 */
[----:B-1----:R-:W-:Y:S05]  /*5960*/  F2FP.PACK_AB R4, R123, R125 ;  /* 0x0000007d7b04723e */ /* 0x002fea00000000ff */
[----:B------:R1:W-:Y:S05]  /*5970*/  STS [R240+0x22000], R4 ;  /* 0x02200004f0007388 */ /* 0x0003ea0000000800 */
[----:B------:R-:W-:Y:S05]  /*5980*/  STS [R238+0x22000], R7 ;  /* 0x02200007ee007388 */ /* 0x000fea0000000800 */
        /* <DEDUP_REMOVED lines=42> */
[----:B------:R-:W-:Y:S02]  /*5c30*/  MOV R196, c[0x0][0x22c] ;  /* 0x00008b0000c47a02 */ /* 0x000fe40000000f00 */
[C---:B--2---:R-:W-:Y:S01]  /*5c40*/  HMMA.16816.F32 R4, R88.reuse, R96, R4 ;  /* 0x000000605804723c */ /* 0x044fe20000001804 */
[----:B------:R2:W4:Y:S04]  /*5c50*/  LDG.E R114, [R112.64] ;  /* 0x0000000470727981 */ /* 0x000528000c1e1900 */
[----:B------:R-:W-:Y:S03]  /*5c60*/  IMAD R196, R196, c[0x0][0x1c0], RZ ;  /* 0x00007000c4c47a24 */ /* 0x000fe600078e02ff */
[C---:B------:R-:W-:Y:S01]  /*5c70*/  HMMA.16816.F32 R8, R88.reuse, R98, R8 ;  /* 0x000000625808723c */ /* 0x040fe20000001808 */
[----:B------:R-:W2:Y:S03]  /*5c80*/  LDSM.16.M88.4 R96, [R223+0xa000] ;  /* 0x00a00000df60783b */ /* 0x000ea60000000200 */
[----:B------:R-:W-:Y:S04]  /*5c90*/  LEA R196, -R196, RZ, 0x6 ;  /* 0x000000ffc4c47211 */ /* 0x000fe800078e31ff */
[C---:B---3--:R-:W-:Y:S04]  /*5ca0*/  HMMA.16816.F32 R12, R88.reuse, R100, R12 ;  /* 0x00000064580c723c */ /* 0x048fe8000000180c */
[C---:B------:R-:W-:Y:S04]  /*5cb0*/  LEA R228, P0, R196.reuse, R228, 0x2 ;  /* 0x000000e4c4e47211 */ /* 0x040fe800078010ff */
[----:B------:R-:W-:Y:S01]  /*5cc0*/  HMMA.16816.F32 R16, R88, R102, R16 ;  /* 0x000000665810723c */ /* 0x000fe20000001810 */
[----:B------:R-:W3:Y:S03]  /*5cd0*/  LDSM.16.M88.4 R88, [R217+0x1a800] ;  /* 0x01a80000d958783b */ /* 0x000ee60000000200 */
[----:B------:R-:W-:Y:S02]  /*5ce0*/  LEA.HI.X.SX32 R229, R196, R229, 0x2, P0 ;  /* 0x000000e5c4e57211 */ /* 0x000fe400000f16ff */
        /* <DEDUP_REMOVED lines=213> */
[----:B------:R-:W-:Y:S01]  /*6a40*/  IMAD.MOV.U32 R4, RZ, RZ, R232 ;  /* 0x000000ffff047224 */ /* 0x000fe200078e00e8 */
[----:B------:R-:W-:Y:S01]  /*6a50*/  ISETP.GE.AND P4, PT, R244, c[0x0][0x220], PT ;  /* 0x00008800f4007a0c */ /* 0x000fe20003f86270 */
[----:B------:R-:W-:Y:S01]  /*6a60*/  IMAD.U32 R8, R15, -0x40, RZ ;  /* 0xffffffc00f087824 */ /* 0x000fe200078e00ff */
[----:B------:R-:W-:Y:S01]  /*6a70*/  ISETP.GE.AND P3, PT, R243, c[0x0][0x220], PT ;  /* 0x00008800f3007a0c */ /* 0x000fe20003f66270 */
[----:B------:R-:W-:Y:S01]  /*6a80*/  IMAD.MOV.U32 R5, RZ, RZ, R234 ;  /* 0x000000ffff057224 */ /* 0x000fe200078e00ea */
[----:B------:R-:W-:Y:S01]  /*6a90*/  ISETP.GE.AND P2, PT, R245, c[0x0][0x220], PT ;  /* 0x00008800f5007a0c */ /* 0x000fe20003f46270 */
[----:B------:R-:W-:Y:S01]  /*6aa0*/  IMAD.MOV.U32 R16, RZ, RZ, c[0x0][0x374] ;  /* 0x0000dd00ff107624 */ /* 0x000fe200078e00ff */
[C---:B------:R-:W-:Y:S02]  /*6ab0*/  LEA R4, P0, R8.reuse, R4, 0x1 ;  /* 0x0000000408047211 */ /* 0x040fe400078008ff */
[----:B------:R-:W-:Y:S02]  /*6ac0*/  SHF.R.S32.HI R7, RZ, 0x1f, R8 ;  /* 0x0000001fff077819 */ /* 0x000fe40000011408 */
[----:B------:R-:W-:Y:S01]  /*6ad0*/  LEA.HI.X.SX32 R5, R8, R5, 0x1, P0 ;  /* 0x0000000508057211 */ /* 0x000fe200000f0eff */
[----:B------:R1:W-:Y:S01]  /*6ae0*/  @P5 STS.128 [R230+0x8000], RZ ;  /* 0x008000ffe6005388 */ /* 0x0003e20000000c00 */
        /* <DEDUP_REMOVED lines=52> */
.L_x_307:
        /* <DEDUP_REMOVED lines=28> */
[----:B------:R-:W2:Y:S07]  /*6ff0*/  LDL R197, [R1+0x28] ;  /* 0x0000280001c57983 */ /* 0x000eae0000100800 */
[-C--:B------:R-:W-:Y:S08]  /*7000*/  HMMA.16816.F32 R124, R124, R198.reuse, RZ ;  /* 0x000000c67c7c723c */ /* 0x080ff000000018ff */
[----:B------:R-:W-:Y:S08]  /*7010*/  HMMA.16816.F32 R128, R128, R198, RZ ;  /* 0x000000c68080723c */ /* 0x000ff000000018ff */
[-C--:B------:R-:W-:Y:S08]  /*7020*/  HMMA.16816.F32 R4, R200, R204.reuse, R4 ;  /* 0x000000ccc804723c */ /* 0x080ff00000001804 */
[C---:B------:R-:W-:Y:S08]  /*7030*/  HMMA.16816.F32 R8, R208.reuse, R204, R8 ;  /* 0x000000ccd008723c */ /* 0x040ff00000001808 */
[-C--:B------:R-:W-:Y:S08]  /*7040*/  HMMA.16816.F32 R12, R208, R206.reuse, R12 ;  /* 0x000000ced00c723c */ /* 0x080ff0000000180c */
[C---:B------:R-:W-:Y:S08]  /*7050*/  HMMA.16816.F32 R16, R200.reuse, R206, R16 ;  /* 0x000000cec810723c */ /* 0x040ff00000001810 */
[-C--:B-1----:R-:W-:Y:S08]  /*7060*/  HMMA.16816.F32 R84, R200, R212.reuse, R84 ;  /* 0x000000d4c854723c */ /* 0x082ff00000001854 */
[C---:B------:R-:W-:Y:S08]  /*7070*/  HMMA.16816.F32 R88, R208.reuse, R212, R88 ;  /* 0x000000d4d058723c */ /* 0x040ff00000001858 */
[-C--:B------:R-:W-:Y:S08]  /*7080*/  HMMA.16816.F32 R92, R208, R214.reuse, R92 ;  /* 0x000000d6d05c723c */ /* 0x080ff0000000185c */
[C---:B------:R-:W-:Y:S04]  /*7090*/  HMMA.16816.F32 R96, R200.reuse, R214, R96 ;  /* 0x000000d6c860723c */ /* 0x040fe80000001860 */
[----:B--2---:R-:W-:Y:S02]  /*70a0*/  IMAD.MOV.U32 R205, RZ, RZ, R197 ;  /* 0x000000ffffcd7224 */ /* 0x004fe400078e00c5 */
[----:B------:R-:W1:Y:S02]  /*70b0*/  LDSM.16.MT88.4 R196, [R0+0x14800] ;  /* 0x0148000000c4783b */ /* 0x000e640000004200 */
[----:B------:R-:W-:Y:S03]  /*70c0*/  IMAD.MOV.U32 R213, RZ, RZ, R205 ;  /* 0x000000ffffd57224 */ /* 0x000fe600078e00cd */
[----:B------:R-:W2:Y:S01]  /*70d0*/  LDSM.16.MT88.4 R204, [R0+0x16800] ;  /* 0x0168000000cc783b */ /* 0x000ea20000004200 */
[-C--:B-1----:R-:W-:Y:S08]  /*70e0*/  HMMA.16816.F32 R100, R200, R196.reuse, R100 ;  /* 0x000000c4c864723c */ /* 0x082ff00000001864 */
[C---:B------:R-:W-:Y:S08]  /*70f0*/  HMMA.16816.F32 R104, R208.reuse, R196, R104 ;  /* 0x000000c4d068723c */ /* 0x040ff00000001868 */
[-C--:B------:R-:W-:Y:S08]  /*7100*/  HMMA.16816.F32 R108, R208, R198.reuse, R108 ;  /* 0x000000c6d06c723c */ /* 0x080ff0000000186c */
[C---:B------:R-:W-:Y:S01]  /*7110*/  HMMA.16816.F32 R112, R200.reuse, R198, R112 ;  /* 0x000000c6c870723c */ /* 0x040fe20000001870 */
[----:B------:R-:W-:Y:S07]  /*7120*/  LDSM.16.M88.4 R196, [R225] ;  /* 0x00000000e1c4783b */ /* 0x000fee0000000200 */
[-C--:B--2---:R-:W-:Y:S08]  /*7130*/  HMMA.16816.F32 R116, R200, R204.reuse, R116 ;  /* 0x000000ccc874723c */ /* 0x084ff00000001874 */
[C---:B------:R-:W-:Y:S07]  /*7140*/  HMMA.16816.F32 R120, R208.reuse, R204, R120 ;  /* 0x000000ccd078723c */ /* 0x040fee0000001878 */
[----:B------:R-:W-:Y:S01]  /*7150*/  IMAD.MOV.U32 R205, RZ, RZ, R213 ;  /* 0x000000ffffcd7224 */ /* 0x000fe200078e00d5 */
[-C--:B------:R-:W-:Y:S01]  /*7160*/  HMMA.16816.F32 R124, R208, R206.reuse, R124 ;  /* 0x000000ced07c723c */ /* 0x080fe2000000187c */
[----:B------:R-:W1:Y:S05]  /*7170*/  LDSM.16.MT88.4 R208, [R0+0x11000] ;  /* 0x0110000000d0783b */ /* 0x000e6a0000004200 */
[----:B------:R-:W2:Y:S02]  /*7180*/  LDSM.16.M88.4 R212, [R225+0x1000] ;  /* 0x00100000e1d4783b */ /* 0x000ea40000000200 */
[----:B------:R-:W-:Y:S03]  /*7190*/  HMMA.16816.F32 R128, R200, R206, R128 ;  /* 0x000000cec880723c */ /* 0x000fe60000001880 */
[----:B------:R-:W3:Y:S05]  /*71a0*/  LDSM.16.MT88.4 R200, [R0+0x13000] ;  /* 0x0130000000c8783b */ /* 0x000eea0000004200 */
[-C--:B-1----:R-:W-:Y:S08]  /*71b0*/  HMMA.16816.F32 R4, R196, R208.reuse, R4 ;  /* 0x000000d0c404723c */ /* 0x082ff00000001804 */
[C---:B--2---:R-:W-:Y:S07]  /*71c0*/  HMMA.16816.F32 R8, R212.reuse, R208, R8 ;  /* 0x000000d0d408723c */ /* 0x044fee0000001808 */
[----:B------:R-:W-:Y:S01]  /*71d0*/  IMAD.MOV.U32 R209, RZ, RZ, R205 ;  /* 0x000000ffffd17224 */ /* 0x000fe200078e00cd */
[-C--:B------:R-:W-:Y:S01]  /*71e0*/  HMMA.16816.F32 R12, R212, R210.reuse, R12 ;  /* 0x000000d2d40c723c */ /* 0x080fe2000000180c */
[----:B------:R-:W1:Y:S07]  /*71f0*/  LDSM.16.MT88.4 R204, [R0+0x15000] ;  /* 0x0150000000cc783b */ /* 0x000e6e0000004200 */
[C---:B------:R-:W-:Y:S08]  /*7200*/  HMMA.16816.F32 R16, R196.reuse, R210, R16 ;  /* 0x000000d2c410723c */ /* 0x040ff00000001810 */
[-C--:B---3--:R-:W-:Y:S08]  /*7210*/  HMMA.16816.F32 R84, R196, R200.reuse, R84 ;  /* 0x000000c8c454723c */ /* 0x088ff00000001854 */
[C---:B------:R-:W-:Y:S07]  /*7220*/  HMMA.16816.F32 R88, R212.reuse, R200, R88 ;  /* 0x000000c8d458723c */ /* 0x040fee0000001858 */
[----:B------:R-:W-:Y:S01]  /*7230*/  IMAD.MOV.U32 R201, RZ, RZ, R209 ;  /* 0x000000ffffc97224 */ /* 0x000fe200078e00d1 */
[-C--:B------:R-:W-:Y:S01]  /*7240*/  HMMA.16816.F32 R92, R212, R202.reuse, R92 ;  /* 0x000000cad45c723c */ /* 0x080fe2000000185c */
[----:B------:R-:W2:Y:S07]  /*7250*/  LDSM.16.MT88.4 R208, [R0+0x17000] ;  /* 0x0170000000d0783b */ /* 0x000eae0000004200 */
[C---:B------:R-:W-:Y:S08]  /*7260*/  HMMA.16816.F32 R96, R196.reuse, R202, R96 ;  /* 0x000000cac460723c */ /* 0x040ff00000001860 */
[-C--:B-1----:R-:W-:Y:S08]  /*7270*/  HMMA.16816.F32 R100, R196, R204.reuse, R100 ;  /* 0x000000ccc464723c */ /* 0x082ff00000001864 */
[C---:B------:R-:W-:Y:S08]  /*7280*/  HMMA.16816.F32 R104, R212.reuse, R204, R104 ;  /* 0x000000ccd468723c */ /* 0x040ff00000001868 */
[-C--:B------:R-:W-:Y:S08]  /*7290*/  HMMA.16816.F32 R108, R212, R206.reuse, R108 ;  /* 0x000000ced46c723c */ /* 0x080ff0000000186c */
[C---:B------:R-:W-:Y:S01]  /*72a0*/  HMMA.16816.F32 R112, R196.reuse, R206, R112 ;  /* 0x000000cec470723c */ /* 0x040fe20000001870 */
[----:B------:R-:W-:Y:S07]  /*72b0*/  LDSM.16.MT88.4 R204, [R0+0x11800] ;  /* 0x0118000000cc783b */ /* 0x000fee0000004200 */
[-C--:B--2---:R-:W-:Y:S08]  /*72c0*/  HMMA.16816.F32 R116, R196, R208.reuse, R116 ;  /* 0x000000d0c474723c */ /* 0x084ff00000001874 */
[C---:B------:R-:W-:Y:S07]  /*72d0*/  HMMA.16816.F32 R120, R212.reuse, R208, R120 ;  /* 0x000000d0d478723c */ /* 0x040fee0000001878 */
[----:B------:R-:W-:Y:S01]  /*72e0*/  IMAD.MOV.U32 R209, RZ, RZ, R201 ;  /* 0x000000ffffd17224 */ /* 0x000fe200078e00c9 */
[-C--:B------:R-:W-:Y:S01]  /*72f0*/  HMMA.16816.F32 R124, R212, R210.reuse, R124 ;  /* 0x000000d2d47c723c */ /* 0x080fe2000000187c */
[----:B------:R-:W1:Y:S05]  /*7300*/  LDSM.16.M88.4 R200, [R226] ;  /* 0x00000000e2c8783b */ /* 0x000e6a0000000200 */
[----:B------:R-:W2:Y:S02]  /*7310*/  LDSM.16.M88.4 R212, [R226+0x1000] ;  /* 0x00100000e2d4783b */ /* 0x000ea40000000200 */
[----:B------:R-:W-:Y:S03]  /*7320*/  HMMA.16816.F32 R128, R196, R210, R128 ;  /* 0x000000d2c480723c */ /* 0x000fe60000001880 */
[----:B------:R-:W3:Y:S05]  /*7330*/  LDSM.16.MT88.4 R196, [R0+0x13800] ;  /* 0x0138000000c4783b */ /* 0x000eea0000004200 */
[-C--:B-1----:R-:W-:Y:S08]  /*7340*/  HMMA.16816.F32 R4, R200, R204.reuse, R4 ;  /* 0x000000ccc804723c */ /* 0x082ff00000001804 */
[C---:B--2---:R-:W-:Y:S08]  /*7350*/  HMMA.16816.F32 R8, R212.reuse, R204, R8 ;  /* 0x000000ccd408723c */ /* 0x044ff00000001808 */
[-C--:B------:R-:W-:Y:S08]  /*7360*/  HMMA.16816.F32 R12, R212, R206.reuse, R12 ;  /* 0x000000ced40c723c */ /* 0x080ff0000000180c */
[C---:B------:R-:W-:Y:S01]  /*7370*/  HMMA.16816.F32 R16, R200.reuse, R206, R16 ;  /* 0x000000cec810723c */ /* 0x040fe20000001810 */
[----:B------:R-:W1:Y:S07]  /*7380*/  LDSM.16.MT88.4 R204, [R0+0x15800] ;  /* 0x0158000000cc783b */ /* 0x000e6e0000004200 */
[-C--:B---3--:R-:W-:Y:S08]  /*7390*/  HMMA.16816.F32 R84, R200, R196.reuse, R84 ;  /* 0x000000c4c854723c */ /* 0x088ff00000001854 */
[C---:B------:R-:W-:Y:S07]  /*73a0*/  HMMA.16816.F32 R88, R212.reuse, R196, R88 ;  /* 0x000000c4d458723c */ /* 0x040fee0000001858 */
[----:B------:R-:W-:Y:S01]  /*73b0*/  IMAD.MOV.U32 R197, RZ, RZ, R209 ;  /* 0x000000ffffc57224 */ /* 0x000fe200078e00d1 */
[-C--:B------:R-:W-:Y:S01]  /*73c0*/  HMMA.16816.F32 R92, R212, R198.reuse, R92 ;  /* 0x000000c6d45c723c */ /* 0x080fe2000000185c */
[----:B------:R-:W2:Y:S03]  /*73d0*/  LDSM.16.MT88.4 R208, [R0+0x17800] ;  /* 0x0178000000d0783b */ /* 0x000ea60000004200 */
[----:B------:R-:W-:Y:S01]  /*73e0*/  @P1 IADD3 R196, P0, R197, UR9, RZ ;  /* 0x00000009c5c41c10 */ /* 0x000fe2000ff1e0ff */
[----:B------:R-:W-:Y:S03]  /*73f0*/  @UP0 UMOV UR9, UR13 ;  /* 0x0000000d00090c82 */ /* 0x000fe60008000000 */
[C---:B------:R-:W-:Y:S01]  /*7400*/  HMMA.16816.F32 R96, R200.reuse, R198, R96 ;  /* 0x000000c6c860723c */ /* 0x040fe20000001860 */
[----:B------:R-:W3:Y:S07]  /*7410*/  LDL R199, [R1+0x24] ;  /* 0x0000240001c77983 */ /* 0x000eee0000100800 */
[-C--:B-1----:R-:W-:Y:S08]  /*7420*/  HMMA.16816.F32 R100, R200, R204.reuse, R100 ;  /* 0x000000ccc864723c */ /* 0x082ff00000001864 */
[C---:B------:R-:W-:Y:S08]  /*7430*/  HMMA.16816.F32 R104, R212.reuse, R204, R104 ;  /* 0x000000ccd468723c */ /* 0x040ff00000001868 */
[-C--:B------:R-:W-:Y:S08]  /*7440*/  HMMA.16816.F32 R108, R212, R206.reuse, R108 ;  /* 0x000000ced46c723c */ /* 0x080ff0000000186c */
[C---:B------:R-:W-:Y:S07]  /*7450*/  HMMA.16816.F32 R112, R200.reuse, R206, R112 ;  /* 0x000000cec870723c */ /* 0x040fee0000001870 */
[----:B------:R-:W-:Y:S01]  /*7460*/  IMAD.MOV.U32 R207, RZ, RZ, c[0x0][0x22c] ;  /* 0x00008b00ffcf7624 */ /* 0x000fe200078e00ff */
[-C--:B--2---:R-:W-:Y:S04]  /*7470*/  HMMA.16816.F32 R116, R200, R208.reuse, R116 ;  /* 0x000000d0c874723c */ /* 0x084fe80000001874 */
[----:B------:R-:W-:Y:S04]  /*7480*/  IMAD R207, R207, c[0x0][0x1c0], RZ ;  /* 0x00007000cfcf7a24 */ /* 0x000fe800078e02ff */
[C---:B------:R-:W-:Y:S04]  /*7490*/  HMMA.16816.F32 R120, R212.reuse, R208, R120 ;  /* 0x000000d0d478723c */ /* 0x040fe80000001878 */
[C---:B------:R-:W-:Y:S02]  /*74a0*/  IMAD.SHL.U32 R204, R207.reuse, 0x8, RZ ;  /* 0x00000008cfcc7824 */ /* 0x040fe400078e00ff */
[----:B------:R-:W-:Y:S02]  /*74b0*/  IMAD.SHL.U32 R205, R207, 0x10, RZ ;  /* 0x00000010cfcd7824 */ /* 0x000fe400078e00ff */
[-C--:B------:R-:W-:Y:S04]  /*74c0*/  HMMA.16816.F32 R124, R212, R210.reuse, R124 ;  /* 0x000000d2d47c723c */ /* 0x080fe8000000187c */
[-C--:B------:R-:W-:Y:S01]  /*74d0*/  LEA R198, P2, R205, R228.reuse, 0x2 ;  /* 0x000000e4cdc67211 */ /* 0x080fe200078410ff */
[C---:B------:R-:W-:Y:S03]  /*74e0*/  IMAD R206, R207.reuse, 0x28, RZ ;  /* 0x00000028cfce7824 */ /* 0x040fe600078e02ff */
[----:B------:R-:W-:Y:S07]  /*74f0*/  HMMA.16816.F32 R128, R200, R210, R128 ;  /* 0x000000d2c880723c */ /* 0x000fee0000001880 */
[C---:B------:R-:W-:Y:S02]  /*7500*/  IMAD R201, R207.reuse, 0x18, RZ ;  /* 0x00000018cfc97824 */ /* 0x040fe400078e02ff */
[C---:B------:R-:W-:Y:S03]  /*7510*/  IMAD.SHL.U32 R203, R207.reuse, 0x20, RZ ;  /* 0x00000020cfcb7824 */ /* 0x040fe600078e00ff */
[----:B------:R-:W-:Y:S01]  /*7520*/  IMAD R202, R207, 0x30, RZ ;  /* 0x00000030cfca7824 */ /* 0x000fe200078e02ff */
[----:B---3--:R-:W-:Y:S01]  /*7530*/  @P1 IADD3.X R197, R199, UR8, RZ, P0, !PT ;  /* 0x00000008c7c51c10 */ /* 0x008fe200087fe4ff */
[----:B------:R-:W-:Y:S01]  /*7540*/  @UP0 UMOV UR8, UR12 ;  /* 0x0000000c00080c82 */ /* 0x000fe20008000000 */
[-C--:B------:R-:W-:Y:S02]  /*7550*/  LEA.HI.X.SX32 R199, R205, R229.reuse, 0x2, P2 ;  /* 0x000000e5cdc77211 */ /* 0x080fe400010f16ff */
[-C--:B------:R-:W-:Y:S01]  /*7560*/  LEA R200, P2, R203, R228.reuse, 0x2 ;  /* 0x000000e4cbc87211 */ /* 0x080fe200078410ff */
[----:B------:R1:W5:Y:S05]  /*7570*/  @P1 LDG.E R241, [R196.64+-0x100] ;  /* 0xffff0004c4f11981 */ /* 0x00036a000c1e1900 */
[----:B------:R1:W5:Y:S05]  /*7580*/  @P1 LDG.E R242, [R196.64+-0xe0] ;  /* 0xffff2004c4f21981 */ /* 0x00036a000c1e1900 */
[----:B------:R2:W-:Y:S01]  /*7590*/  RED.E.ADD.F32.FTZ.RN.STRONG.GPU [R228.64], R4 ;  /* 0x00000004e400798e */ /* 0x0005e2000c10e784 */
[CC--:B-1----:R-:W-:Y:S04]  /*75a0*/  LEA R196, P0, R204.reuse, R228.reuse, 0x2 ;  /* 0x000000e4ccc47211 */ /* 0x0c2fe800078010ff */
[-C--:B------:R-:W-:Y:S02]  /*75b0*/  LEA.HI.X.SX32 R197, R204, R229.reuse, 0x2, P0 ;  /* 0x000000e5ccc57211 */ /* 0x080fe400000f16ff */
[CC--:B--2---:R-:W-:Y:S03]  /*75c0*/  LEA R4, P0, R201.reuse, R228.reuse, 0x2 ;  /* 0x000000e4c9047211 */ /* 0x0c4fe600078010ff */
[----:B------:R1:W-:Y:S05]  /*75d0*/  RED.E.ADD.F32.FTZ.RN.STRONG.GPU [R196.64], R5 ;  /* 0x00000005c400798e */ /* 0x0003ea000c10e784 */
[----:B------:R2:W-:Y:S01]  /*75e0*/  RED.E.ADD.F32.FTZ.RN.STRONG.GPU [R198.64], R6 ;  /* 0x00000006c600798e */ /* 0x0005e2000c10e784 */
[-C--:B-1----:R-:W-:Y:S02]  /*75f0*/  LEA.HI.X.SX32 R5, R201, R229.reuse, 0x2, P0 ;  /* 0x000000e5c9057211 */ /* 0x082fe400000f16ff */
[-C--:B------:R-:W-:Y:S03]  /*7600*/  LEA.HI.X.SX32 R201, R203, R229.reuse, 0x2, P2 ;  /* 0x000000e5cbc97211 */ /* 0x080fe600010f16ff */
[----:B------:R1:W-:Y:S01]  /*7610*/  RED.E.ADD.F32.FTZ.RN.STRONG.GPU [R4.64], R7 ;  /* 0x000000070400798e */ /* 0x0003e2000c10e784 */
[CC--:B--2---:R-:W-:Y:S04]  /*7620*/  LEA R198, P0, R206.reuse, R228.reuse, 0x2 ;  /* 0x000000e4cec67211 */ /* 0x0c4fe800078010ff */
[----:B------:R-:W-:Y:S01]  /*7630*/  RED.E.ADD.F32.FTZ.RN.STRONG.GPU [R200.64], R8 ;  /* 0x00000008c800798e */ /* 0x000fe2000c10e784 */
[-C--:B------:R-:W-:Y:S05]  /*7640*/  LEA.HI.X.SX32 R199, R206, R229.reuse, 0x2, P0 ;  /* 0x000000e5cec77211 */ /* 0x080fea00000f16ff */
[----:B------:R2:W-:Y:S01]  /*7650*/  RED.E.ADD.F32.FTZ.RN.STRONG.GPU [R198.64], R9 ;  /* 0x00000009c600798e */ /* 0x0005e2000c10e784 */
[CC--:B-1----:R-:W-:Y:S01]  /*7660*/  LEA R4, P2, R202.reuse, R228.reuse, 0x2 ;  /* 0x000000e4ca047211 */ /* 0x0c2fe200078410ff */
        /* <DEDUP_REMOVED lines=289> */
[----:B------:R-:W-:Y:S02]  /*8880*/  LEA.HI.X.SX32 R5, R7, R5, 0x1, P0 ;  /* 0x0000000507057211 */ /* 0x000fe400000f0eff */
[C---:B------:R-:W-:Y:S04]  /*8890*/  LEA R6, P1, R15.reuse, R7, 0x5 ;  /* 0x000000070f067211 */ /* 0x040fe800078228ff */
[CC--:B------:R-:W-:Y:S02]  /*88a0*/  @!P4 LEA R12, P6, R6.reuse, R231.reuse, 0x1 ;  /* 0x000000e7060cc211 */ /* 0x0c0fe400078c08ff */
[C-C-:B------:R-:W-:Y:S01]  /*88b0*/  LEA.HI.X R7, R15.reuse, R8, R16.reuse, 0x5, P1 ;  /* 0x000000080f077211 */ /* 0x140fe200008f2c10 */
[----:B------:R1:W-:Y:S01]  /*88c0*/  @P5 STS.128 [R230], RZ ;  /* 0x000000ffe6005388 */ /* 0x0003e20000000c00 */
[C---:B------:R-:W-:Y:S02]  /*88d0*/  @!P3 LEA R10, P1, R6.reuse, R231, 0x1 ;  /* 0x000000e7060ab211 */ /* 0x040fe400078208ff */
[CCC-:B------:R-:W-:Y:S01]  /*88e0*/  @!P4 LEA.HI.X R13, R6.reuse, R233.reuse, R7.reuse, 0x1, P6 ;  /* 0x000000e9060dc211 */ /* 0x1c0fe200030f0c07 */
[----:B------:R-:W-:Y:S01]  /*88f0*/  @!PT LDS RZ, [RZ] ;  /* 0x00000000fffff984 */ /* 0x000fe20000000800 */
[----:B------:R-:W-:Y:S01]  /*8900*/  @!PT LDS RZ, [RZ] ;  /* 0x00000000fffff984 */ /* 0x000fe20000000800 */
[----:B------:R-:W-:Y:S01]  /*8910*/  @!PT LDS RZ, [RZ] ;  /* 0x00000000fffff984 */ /* 0x000fe20000000800 */
[----:B------:R1:W-:Y:S01]  /*8920*/  @!P5 LDGSTS.E.BYPASS.LTC128B.128 [R230], [R4.64] ;  /* 0x0000000004e6dfae */ /* 0x0003e2000b901d44 */
        /* <DEDUP_REMOVED lines=43> */
.L_x_308:
[----:B------:R-:W-:Y:S02]  /*8be0*/  UISETP.GT.AND UP0, UPT, UR7, UR15, UPT ;  /* 0x0000000f0700728c */ /* 0x000fe4000bf04270 */
[----:B------:R-:W-:Y:S04]  /*8bf0*/  UIADD3 UR7, UR7, -0x1, URZ ;  /* 0xffffffff07077890 */ /* 0x000fe8000fffe03f */
[----:B------:R-:W-:Y:S11]  /*8c00*/  PLOP3.LUT P0, PT, PT, PT, UP0, 0x80, 0x0 ;  /* 0x000000000000781c */ /* 0x000ff60003f0f008 */
[----:B------:R-:W-:Y:S02]  /*8c10*/  @!UPT UIADD3 URZ, URZ, URZ, URZ ;  /* 0x0000003f3f3ff290 */ /* 0x000fe4000fffe03f */
[----:B------:R-:W-:-:S05]  /*8c20*/  @P0 BRA `(.L_x_309) ;  /* 0xffffbe6000000947 */ /* 0x000fca000383ffff */
[----:B------:R-:W2:Y:S04]  /*8c30*/  LDL R93, [R1+0x2c] ;  /* 0x00002c00015d7983 */ /* 0x000ea80000100800 */
[----:B------:R-:W3:Y:S01]  /*8c40*/  LDL R92, [R1+0x30] ;  /* 0x00003000015c7983 */ /* 0x000ee20000100800 */
        /* <DEDUP_REMOVED lines=76> */
[----:B-1----:R-:W-:Y:S01]  /*9110*/  FMUL.FTZ R15, R177, c[0x0][0x2e0] ;  /* 0x0000b800b10f7a20 */ /* 0x002fe20000410000 */
        /* <DEDUP_REMOVED lines=52> */
[----:B------:R-:W-:-:S02]  /*9460*/  F2FP.PACK_AB R5, R5, R188 ;  /* 0x000000bc0505723e */ /* 0x000fc400000000ff */
[----:B------:R-:W-:Y:S02]  /*9470*/  PLOP3.LUT P0, PT, PT, PT, UP0, 0x80, 0x0 ;  /* 0x000000000000781c */ /* 0x000fe40003f0f008 */
[----:B------:R-:W-:Y:S01]  /*9480*/  F2FP.PACK_AB R4, R4, R190 ;  /* 0x000000be0404723e */ /* 0x000fe200000000ff */
[----:B------:R-:W-:-:S04]  /*9490*/  @UP0 UIADD3 UR8, UR22, UR28, URZ ;  /* 0x0000001c16080290 */ /* 0x000fc8000fffe03f */
[----:B------:R-:W-:-:S04]  /*94a0*/  @UP0 UIMAD.WIDE.U32 UR6, UR8, UR10, URZ ;  /* 0x0000000a080602a5 */ /* 0x000fc8000f8e003f */
[----:B------:R-:W-:-:S03]  /*94b0*/  @UP0 UIMAD UR14, UR8, UR11, UR7 ;  /* 0x0000000b080e02a4 */ /* 0x000fc6000f8e0207 */
[----:B------:R-:W-:Y:S01]  /*94c0*/  @UP0 UMOV UR13, UR6 ;  /* 0x00000006000d0c82 */ /* 0x000fe20008000000 */
[----:B--2---:R1:W-:Y:S04]  /*94d0*/  STS [R93], R35 ;  /* 0x000000235d007388 */ /* 0x0043e80000000800 */
[----:B------:R1:W-:Y:S04]  /*94e0*/  STS [R93+0x400], R34 ;  /* 0x000400225d007388 */ /* 0x0003e80000000800 */
[----:B---3--:R1:W-:Y:S04]  /*94f0*/  STS [R92], R31 ;  /* 0x0000001f5c007388 */ /* 0x0083e80000000800 */
        /* <DEDUP_REMOVED lines=74> */
.L_x_310:
        /* <DEDUP_REMOVED lines=18> */
.L_x_311:
[----:B------:R-:W-:Y:S01]  /*9ac0*/  BAR.SYNC.DEFER_BLOCKING 0x0 ;  /* 0x0000000000007b1d */ /* 0x000fe20000010000 */
[----:B------:R-:W-:Y:S01]  /*9ad0*/  USHF.L.U32 UR6, UR23, 0x6, URZ ;  /* 0x0000000617067899 */ /* 0x000fe2000800063f */
[--C-:B-1----:R-:W-:Y:S01]  /*9ae0*/  SHF.R.S32.HI R7, RZ, 0x1f, R236.reuse ;  /* 0x0000001fff077819 */ /* 0x102fe200000114ec */
[----:B------:R-:W-:Y:S02]  /*9af0*/  IMAD.MOV.U32 R6, RZ, RZ, R236 ;  /* 0x000000ffff067224 */ /* 0x000fe400078e00ec */
[----:B------:R-:W-:Y:S01]  /*9b00*/  USHF.R.S32.HI UR10, URZ, 0x1f, UR6 ;  /* 0x0000001f3f0a7899 */ /* 0x000fe20008011406 */
[----:B------:R-:W1:Y:S01]  /*9b10*/  S2R R80, SR_TID.X ;  /* 0x0000000000507919 */ /* 0x000e620000002100 */
[----:B------:R-:W-:Y:S01]  /*9b20*/  ULDC.64 UR8, c[0x0][0x3a0] ;  /* 0x0000e80000087ab9 */ /* 0x000fe20000000a00 */
[----:B------:R-:W-:Y:S01]  /*9b30*/  IMAD.U32 R13, RZ, RZ, UR6 ;  /* 0x00000006ff0d7e24 */ /* 0x000fe2000f8e00ff */
[----:B------:R-:W-:Y:S01]  /*9b40*/  UIMAD UR7, UR10, UR8, URZ ;  /* 0x000000080a0772a4 */ /* 0x000fe2000f8e023f */
[----:B------:R-:W2:Y:S01]  /*9b50*/  S2R R81, SR_TID.X ;  /* 0x0000000000517919 */ /* 0x000ea20000002100 */
[----:B------:R-:W-:Y:S01]  /*9b60*/  BSSY B0, `(.L_x_312) ;  /* 0x0000033000007945 */ /* 0x000fe20003800000 */
[----:B------:R-:W-:Y:S01]  /*9b70*/  IMAD.WIDE.U32 R4, R13, c[0x0][0x3a0], R6 ;  /* 0x0000e8000d047a25 */ /* 0x000fe200078e0006 */
[----:B------:R-:W-:-:S02]  /*9b80*/  UIMAD UR8, UR6, UR9, UR7 ;  /* 0x00000009060872a4 */ /* 0x000fc4000f8e0207 */
[----:B------:R-:W-:Y:S02]  /*9b90*/  UIMAD UR7, UR23, -0x40, UR16 ;  /* 0xffffffc0170778a4 */ /* 0x000fe4000f8e0210 */
[----:B------:R-:W-:Y:S02]  /*9ba0*/  IADD3 R4, P0, R4, UR13, RZ ;  /* 0x0000000d04047c10 */ /* 0x000fe4000ff1e0ff */
[----:B------:R-:W-:Y:S01]  /*9bb0*/  IMAD.U32 R8, RZ, RZ, UR8 ;  /* 0x00000008ff087e24 */ /* 0x000fe2000f8e00ff */
[----:B------:R-:W-:Y:S02]  /*9bc0*/  ULDC.64 UR8, c[0x0][0x3b8] ;  /* 0x0000ee0000087ab9 */ /* 0x000fe40000000a00 */
[----:B------:R-:W-:Y:S01]  /*9bd0*/  UIMAD UR8, UR58, UR8, URZ ;  /* 0x000000083a0872a4 */ /* 0x000fe2000f8e023f */
[----:B------:R3:W4:Y:S01]  /*9be0*/  LDS.128 R44, [R230+0x11000] ;  /* 0x01100000e62c7984 */ /* 0x0007220000000c00 */
[----:B------:R-:W-:Y:S01]  /*9bf0*/  IADD3.X R5, R5, UR14, R8, P0, !PT ;  /* 0x0000000e05057c10 */ /* 0x000fe200087fe408 */
[----:B------:R-:W-:Y:S01]  /*9c00*/  IMAD.U32 R8, RZ, RZ, UR35 ;  /* 0x00000023ff087e24 */ /* 0x000fe2000f8e00ff */
[----:B------:R-:W-:Y:S01]  /*9c10*/  UIMAD UR8, UR35, UR9, UR8 ;  /* 0x00000009230872a4 */ /* 0x000fe2000f8e0208 */
[----:B------:R3:W3:Y:S01]  /*9c20*/  LDS.128 R40, [R230+0x13000] ;  /* 0x01300000e6287984 */ /* 0x0006e20000000c00 */
[----:B-1----:R-:W-:Y:S01]  /*9c30*/  SHF.R.S32.HI R80, RZ, 0x1f, R80 ;  /* 0x0000001fff507819 */ /* 0x002fe20000011450 */
[----:B------:R-:W-:-:S02]  /*9c40*/  IMAD.WIDE.U32 R8, R8, c[0x0][0x3b8], R4 ;  /* 0x0000ee0008087a25 */ /* 0x000fc400078e0004 */
[----:B------:R1:W1:Y:S01]  /*9c50*/  LDS.128 R36, [R230+0x15000] ;  /* 0x01500000e6247984 */ /* 0x0002620000000c00 */
[----:B--2---:R-:W-:-:S03]  /*9c60*/  LEA.HI R80, R80, R81, RZ, 0x3 ;  /* 0x0000005150507211 */ /* 0x004fc600078f18ff */
[----:B------:R2:W1:Y:S01]  /*9c70*/  LDS.128 R32, [R230+0x17000] ;  /* 0x01700000e6207984 */ /* 0x0004620000000c00 */
[----:B------:R-:W-:Y:S02]  /*9c80*/  IADD3 R12, R9, UR8, RZ ;  /* 0x00000008090c7c10 */ /* 0x000fe4000fffe0ff */
[----:B------:R-:W-:Y:S01]  /*9c90*/  SHF.R.S32.HI R80, RZ, 0x3, R80 ;  /* 0x00000003ff507819 */ /* 0x000fe20000011450 */
[----:B------:R2:W1:Y:S03]  /*9ca0*/  LDS.128 R60, [R230+0x18000] ;  /* 0x01800000e63c7984 */ /* 0x0004660000000c00 */
[----:B------:R-:W-:Y:S01]  /*9cb0*/  ISETP.GE.AND P5, PT, R80, UR7, PT ;  /* 0x0000000750007c0c */ /* 0x000fe2000bfa6270 */
[----:B------:R2:W1:Y:S01]  /*9cc0*/  LDS.128 R76, [R230+0x19000] ;  /* 0x01900000e64c7984 */ /* 0x0004620000000c00 */
[----:B------:R-:W-:-:S03]  /*9cd0*/  SHF.R.S32.HI R14, RZ, 0x1f, R80 ;  /* 0x0000001fff0e7819 */ /* 0x000fc60000011450 */
        /* <DEDUP_REMOVED lines=8> */
[----:B------:R-:W3:Y:S01]  /*9d60*/  LDS.128 R28, [R230+0x12000] ;  /* 0x01200000e61c7984 */ /* 0x000ee20000000c00 */
[----:B------:R-:W-:Y:S01]  /*9d70*/  IMAD.MOV.U32 R4, RZ, RZ, R8 ;  /* 0x000000ffff047224 */ /* 0x000fe200078e0008 */
[----:B------:R-:W-:Y:S01]  /*9d80*/  ISETP.GE.AND P2, PT, R244, c[0x0][0x220], PT ;  /* 0x00008800f4007a0c */ /* 0x000fe20003f46270 */
[----:B------:R-:W-:Y:S01]  /*9d90*/  IMAD.MOV.U32 R5, RZ, RZ, R12 ;  /* 0x000000ffff057224 */ /* 0x000fe200078e000c */
[----:B------:R-:W4:Y:S01]  /*9da0*/  LDS.128 R24, [R230+0x14000] ;  /* 0x01400000e6187984 */ /* 0x000f220000000c00 */
[----:B------:R-:W-:Y:S01]  /*9db0*/  IMAD R15, R14, c[0x0][0x3a0], RZ ;  /* 0x0000e8000e0f7a24 */ /* 0x000fe200078e02ff */
[----:B------:R-:W-:Y:S01]  /*9dc0*/  ISETP.GE.AND P1, PT, R243, c[0x0][0x220], PT ;  /* 0x00008800f3007a0c */ /* 0x000fe20003f26270 */
[----:B------:R-:W-:Y:S01]  /*9dd0*/  IMAD.WIDE.U32 R10, R80, c[0x0][0x3a0], R4 ;  /* 0x0000e800500a7a25 */ /* 0x000fe200078e0004 */
[----:B------:R-:W2:Y:S01]  /*9de0*/  LDS.128 R20, [R230+0x16000] ;  /* 0x01600000e6147984 */ /* 0x000ea20000000c00 */
[----:B------:R-:W-:-:S02]  /*9df0*/  ISETP.GE.AND P0, PT, R245, c[0x0][0x220], PT ;  /* 0x00008800f5007a0c */ /* 0x000fc40003f06270 */
[----:B------:R-:W-:Y:S01]  /*9e00*/  IMAD R4, R80, c[0x0][0x3a4], R15 ;  /* 0x0000e90050047a24 */ /* 0x000fe200078e020f */
[----:B------:R-:W1:Y:S03]  /*9e10*/  @!P3 LDS.128 R16, [R230+0x10000] ;  /* 0x01000000e610b984 */ /* 0x000e660000000c00 */
[----:B------:R-:W-:Y:S01]  /*9e20*/  IMAD.IADD R5, R4, 0x1, R11 ;  /* 0x0000000104057824 */ /* 0x000fe200078e020b */
[----:B------:R-:W-:-:S04]  /*9e30*/  LEA R4, P4, R10, c[0x0][0x340], 0x1 ;  /* 0x0000d0000a047a11 */ /* 0x000fc800078808ff */
[----:B------:R-:W-:-:S05]  /*9e40*/  LEA.HI.X R5, R10, c[0x0][0x344], R5, 0x1, P4 ;  /* 0x0000d1000a057a11 */ /* 0x000fca00020f0c05 */
[----:B---3--:R3:W-:Y:S04]  /*9e50*/  @!P2 STG.E.128 [R4.64+0x80], R28 ;  /* 0x0000801c0400a986 */ /* 0x0087e8000c101d04 */
[----:B----4-:R3:W-:Y:S04]  /*9e60*/  @!P1 STG.E.128 [R4.64+0x100], R24 ;  /* 0x0001001804009986 */ /* 0x0107e8000c101d04 */
[----:B--2---:R3:W-:Y:S04]  /*9e70*/  @!P0 STG.E.128 [R4.64+0x180], R20 ;  /* 0x0001801404008986 */ /* 0x0047e8000c101d04 */
[----:B-1----:R3:W-:Y:S02]  /*9e80*/  @!P3 STG.E.128 [R4.64], R16 ;  /* 0x000000100400b986 */ /* 0x0027e4000c101d04 */
.L_x_313:
[----:B---34-:R-:W-:Y:S05]  /*9e90*/  BSYNC B0 ;  /* 0x0000000000007941 */ /* 0x018fea0003800000 */
.L_x_312:
[----:B------:R-:W-:Y:S01]  /*9ea0*/  IADD3 R4, R80, 0x20, RZ ;  /* 0x0000002050047810 */ /* 0x000fe20007ffe0ff */
        /* <DEDUP_REMOVED lines=18> */
[----:B-1----:R3:W-:Y:S04]  /*9fd0*/  @!P1 STG.E.128 [R4.64+0x100], R36 ;  /* 0x0001002404009986 */ /* 0x0027e8000c101d04 */
[----:B------:R3:W-:Y:S02]  /*9fe0*/  @!P0 STG.E.128 [R4.64+0x180], R32 ;  /* 0x0001802004008986 */ /* 0x0007e4000c101d04 */
.L_x_315:
[----:B------:R-:W-:Y:S05]  /*9ff0*/  BSYNC B0 ;  /* 0x0000000000007941 */ /* 0x000fea0003800000 */
.L_x_314:
[----:B------:R-:W-:Y:S01]  /*a000*/  ULDC.64 UR8, c[0x0][0x3a8] ;  /* 0x0000ea0000087ab9 */ /* 0x000fe20000000a00 */
[----:B------:R-:W-:Y:S01]  /*a010*/  IMAD.WIDE.U32 R6, R13, c[0x0][0x3a8], R6 ;  /* 0x0000ea000d067a25 */ /* 0x000fe200078e0006 */
[----:B------:R-:W-:Y:S01]  /*a020*/  UIMAD UR7, UR10, UR8, URZ ;  /* 0x000000080a0772a4 */ /* 0x000fe2000f8e023f */
[----:B------:R-:W-:Y:S03]  /*a030*/  BSSY B0, `(.L_x_316) ;  /* 0x000001c000007945 */ /* 0x000fe60003800000 */
[----:B------:R-:W-:Y:S01]  /*a040*/  UIMAD UR6, UR6, UR9, UR7 ;  /* 0x00000009060672a4 */ /* 0x000fe2000f8e0207 */
[----:B------:R-:W-:-:S05]  /*a050*/  IADD3 R6, P0, R6, UR11, RZ ;  /* 0x0000000b06067c10 */ /* 0x000fca000ff1e0ff */
[----:B---3--:R-:W-:Y:S01]  /*a060*/  IMAD.U32 R4, RZ, RZ, UR6 ;  /* 0x00000006ff047e24 */ /* 0x008fe2000f8e00ff */
        /* <DEDUP_REMOVED lines=20> */
[----:B-1----:R1:W-:Y:S04]  /*a1b0*/  @!P3 STG.E.128 [R4.64], R60 ;  /* 0x0000003c0400b986 */ /* 0x0023e8000c101d04 */
[----:B------:R1:W-:Y:S04]  /*a1c0*/  @!P2 STG.E.128 [R4.64+0x80], R56 ;  /* 0x000080380400a986 */ /* 0x0003e8000c101d04 */
[----:B------:R1:W-:Y:S04]  /*a1d0*/  @!P1 STG.E.128 [R4.64+0x100], R52 ;  /* 0x0001003404009986 */ /* 0x0003e8000c101d04 */
[----:B------:R1:W-:Y:S02]  /*a1e0*/  @!P0 STG.E.128 [R4.64+0x180], R48 ;  /* 0x0001803004008986 */ /* 0x0003e4000c101d04 */
.L_x_317:
[----:B------:R-:W-:Y:S05]  /*a1f0*/  BSYNC B0 ;  /* 0x0000000000007941 */ /* 0x000fea0003800000 */
.L_x_316:
[----:B------:R-:W-:Y:S05]  /*a200*/  @P4 BRA `(.L_x_290) ;  /* 0x0000011000004947 */ /* 0x000fea0003800000 */
[----:B-1----:R-:W-:Y:S01]  /*a210*/  IADD3 R4, P0, R80, 0x20, RZ ;  /* 0x0000002050047810 */ /* 0x002fe20007f1e0ff */
[----:B------:R-:W-:Y:S01]  /*a220*/  IMAD.MOV.U32 R7, RZ, RZ, R10 ;  /* 0x000000ffff077224 */ /* 0x000fe200078e000a */
[----:B------:R-:W-:-:S02]  /*a230*/  ISETP.GE.AND P3, PT, R236, c[0x0][0x220], PT ;  /* 0x00008800ec007a0c */ /* 0x000fc40003f66270 */
        /* <DEDUP_REMOVED lines=14> */
.L_x_290:
[----:B------:R-:W-:Y:S05]  /*a320*/  BSYNC B1 ;  /* 0x0000000000017941 */ /* 0x000fea0003800000 */
.L_x_276:
        /* <DEDUP_REMOVED lines=12> */
.L_x_318:
[----:B------:R-:W-:Y:S05]  /*a3f0*/  EXIT ;  /* 0x000000000000794d */ /* 0x000fea0003800000 */
.L_x_320:
        /* <DEDUP_REMOVED lines=16> */
.L_x_1026:


//--------------------- .text._ZN5flash44flash_bwd_dq_dk_dv_loop_seqk_parallel_kernelI23Flash_bwd_kernel_traitsILi256ELi64ELi64ELi8ELi4ELi2ELi2ELb0ELb0EN7cutlass6half_tE19Flash_kernel_traitsILi256ELi64ELi64ELi8ES3_EELb0ELb1ELb0ELb0ELb0ELb0ELb0EEEvNS_16Flash_bwd_paramsE --------------------------
	.section	.text._ZN5flash44flash_bwd_dq_dk_dv_loop_seqk_parallel_kernelI23Flash_bwd_kernel_traitsILi256ELi64ELi64ELi8ELi4ELi2ELi2ELb0ELb0EN7cutlass6half_tE19Flash_kernel_traitsILi256ELi64ELi64ELi8ES3_EELb0ELb1ELb0ELb0ELb0ELb0ELb0EEEvNS_16Flash_bwd_paramsE,"ax",@progbits
	.sectioninfo	@"SHI_REGISTERS=255"
	.align	128
        .global         _ZN5flash44flash_bwd_dq_dk_dv_loop_seqk_parallel_kernelI23Flash_bwd_kernel_traitsILi256ELi64ELi64ELi8ELi4ELi2ELi2ELb0ELb0EN7cutlass6half_tE19Flash_kernel_traitsILi256ELi64ELi64ELi8ES3_EELb0ELb1ELb0ELb0ELb0ELb0ELb0EEEvNS_16Flash_bwd_paramsE
        .type           _ZN5flash44flash_bwd_dq_dk_dv_loop_seqk_parallel_kernelI23Flash_bwd_kernel_traitsILi256ELi64ELi64ELi8ELi4ELi2ELi2ELb0ELb0EN7cutlass6half_tE19Flash_kernel_traitsILi256ELi64ELi64ELi8ES3_EELb0ELb1ELb0ELb0ELb0ELb0ELb0EEEvNS_16Flash_bwd_paramsE,@function
        .size           _ZN5flash44flash_bwd_dq_dk_dv_loop_seqk_parallel_kernelI23Flash_bwd_kernel_traitsILi256ELi64ELi64ELi8ELi4ELi2ELi2ELb0ELb0EN7cutlass6half_tE19Flash_kernel_traitsILi256ELi64ELi64ELi8ES3_EELb0ELb1ELb0ELb0ELb0ELb0ELb0EEEvNS_16Flash_bwd_paramsE,(.L_x_1027 - _ZN5flash44flash_bwd_dq_dk_dv_loop_seqk_parallel_kernelI23Flash_bwd_kernel_traitsILi256ELi64ELi64ELi8ELi4ELi2ELi2ELb0ELb0EN7cutlass6half_tE19Flash_kernel_traitsILi256ELi64ELi64ELi8ES3_EELb0ELb1ELb0ELb0ELb0ELb0ELb0EEEvNS_16Flash_bwd_paramsE)
        .other          _ZN5flash44flash_bwd_dq_dk_dv_loop_seqk_parallel_kernelI23Flash_bwd_kernel_traitsILi256ELi64ELi64ELi8ELi4ELi2ELi2ELb0ELb0EN7cutlass6half_tE19Flash_kernel_traitsILi256ELi64ELi64ELi8ES3_EELb0ELb1ELb0ELb0ELb0ELb0ELb0EEEvNS_16Flash_bwd_paramsE,@"STO_CUDA_ENTRY STV_DEFAULT"
_ZN5flash44flash_bwd_dq_dk_dv_loop_seqk_parallel_kernelI23Flash_bwd_kernel_traitsILi256ELi64ELi64ELi8ELi4ELi2ELi2ELb0ELb0EN7cutlass6half_tE19Flash_kernel_traitsILi256ELi64ELi64ELi8ES3_EELb0ELb1ELb0ELb0ELb0ELb0ELb0EEEvNS_16Flash_bwd_paramsE:
.text._ZN5flash44flash_bwd_dq_dk_dv_loop_seqk_parallel_kernelI23Flash_bwd_kernel_traitsILi256ELi64ELi64ELi8ELi4ELi2ELi2ELb0ELb0EN7cutlass6half_tE19Flash_kernel_traitsILi256ELi64ELi64ELi8ES3_EELb0ELb1ELb0ELb0ELb0ELb0ELb0EEEvNS_16Flash_bwd_paramsE:
        /* <DEDUP_REMOVED lines=12> */
[----:B------:R-:W2:Y:S01]  /*00c0*/  S2UR UR34, SR_CTAID.Y ;  /* 0x00000000002279c3 */ /* 0x000ea20000002600 */
[----:B------:R-:W-:Y:S01]  /*00d0*/  ULDC UR14, c[0x0][0x224] ;  /* 0x00008900000e7ab9 */ /* 0x000fe20000000800 */
[----:B------:R-:W-:Y:S01]  /*00e0*/  IMAD.MOV.U32 R216, RZ, RZ, 0x20 ;  /* 0x00000020ffd87424 */ /* 0x000fe200078e00ff */
[----:B------:R-:W-:Y:S01]  /*00f0*/  USHF.R.S32.HI UR7, URZ, 0x1f, UR14 ;  /* 0x0000001f3f077899 */ /* 0x000fe2000801140e */
[----:B------:R-:W-:Y:S01]  /*0100*/  IMAD.MOV.U32 R217, RZ, RZ, 0x40 ;  /* 0x00000040ffd97424 */ /* 0x000fe200078e00ff */
[----:B------:R-:W-:Y:S01]  /*0110*/  ULDC.U8 UR9, c[0x0][0x328] ;  /* 0x0000ca0000097ab9 */ /* 0x000fe20000000000 */
[----:B------:R-:W-:Y:S01]  /*0120*/  IMAD.MOV.U32 R248, RZ, RZ, -0x10 ;  /* 0xfffffff0fff87424 */ /* 0x000fe200078e00ff */
[----:B------:R-:W-:Y:S01]  /*0130*/  UISETP.NE.AND UP5, UPT, UR9, URZ, UPT ;  /* 0x0000003f0900728c */ /* 0x000fe2000bfa5270 */
[----:B------:R-:W3:Y:S01]  /*0140*/  S2UR UR35, SR_CTAID.Z ;  /* 0x00000000002379c3 */ /* 0x000ee20000002700 */
[----:B------:R-:W-:-:S02]  /*0150*/  ULDC UR47, c[0x0][0x22c] ;  /* 0x00008b00002f7ab9 */ /* 0x000fc40000000800 */
[----:B------:R-:W-:Y:S02]  /*0160*/  ULDC UR38, c[0x0][0x1c0] ;  /* 0x0000700000267ab9 */ /* 0x000fe40000000800 */
[----:B------:R-:W-:Y:S02]  /*0170*/  ULDC UR12, c[0x0][0x1c0] ;  /* 0x00007000000c7ab9 */ /* 0x000fe40000000800 */
[----:B------:R-:W-:Y:S02]  /*0180*/  UIMAD.WIDE UR38, UR47, UR38, URZ ;  /* 0x000000262f2672a5 */ /* 0x000fe4000f8e023f */
[----:B------:R-:W-:Y:S02]  /*0190*/  UMOV UR8, 0x80 ;  /* 0x0000008000087882 */ /* 0x000fe40000000000 */
[----:B------:R-:W-:Y:S02]  /*01a0*/  ULDC UR6, c[0x0][0x210] ;  /* 0x0000840000067ab9 */ /* 0x000fe40000000800 */
[----:B------:R-:W-:Y:S01]  /*01b0*/  ULDC UR56, c[0x0][0x234] ;  /* 0x00008d0000387ab9 */ /* 0x000fe20000000800 */
[----:B-1----:R-:W-:Y:S01]  /*01c0*/  SHF.R.S32.HI R13, RZ, 0x1f, R14 ;  /* 0x0000001fff0d7819 */ /* 0x002fe2000001140e */
[----:B--2---:R-:W-:-:S02]  /*01d0*/  UIMAD.WIDE.U32 UR44, UR34, UR14, URZ ;  /* 0x0000000e222c72a5 */ /* 0x004fc4000f8e003f */
[----:B------:R-:W-:Y:S01]  /*01e0*/  USHF.L.U32 UR14, UR34, 0x7, URZ ;  /* 0x00000007220e7899 */ /* 0x000fe2000800063f */
[CC--:B------:R-:W-:Y:S01]  /*01f0*/  LEA.HI R2, R13.reuse, R14.reuse, RZ, 0x5 ;  /* 0x0000000e0d027211 */ /* 0x0c0fe200078f28ff */
[----:B------:R-:W-:Y:S01]  /*0200*/  ULDC UR13, c[0x0][0x1c0] ;  /* 0x00007000000d7ab9 */ /* 0x000fe20000000800 */
[----:B------:R-:W-:Y:S01]  /*0210*/  LEA.HI R4, R13, R14, RZ, 0x4 ;  /* 0x0000000e0d047211 */ /* 0x000fe200078f20ff */
[----:B------:R-:W-:Y:S01]  /*0220*/  ULDC UR11, c[0x0][0x1c0] ;  /* 0x00007000000b7ab9 */ /* 0x000fe20000000800 */
[--C-:B------:R-:W-:Y:S01]  /*0230*/  SHF.R.S32.HI R0, RZ, 0x5, R2.reuse ;  /* 0x00000005ff007819 */ /* 0x100fe20000011402 */
[----:B---3--:R-:W-:Y:S01]  /*0240*/  UIMAD UR48, UR35, UR47, URZ ;  /* 0x0000002f233072a4 */ /* 0x008fe2000f8e023f */
[----:B------:R-:W-:Y:S01]  /*0250*/  SHF.R.S32.HI R3, RZ, 0x1f, R2 ;  /* 0x0000001fff037819 */ /* 0x000fe20000011402 */
[----:B------:R-:W-:Y:S01]  /*0260*/  UIMAD UR47, UR47, UR12, URZ ;  /* 0x0000000c2f2f72a4 */ /* 0x000fe2000f8e023f */
[-C--:B------:R-:W-:Y:S01]  /*0270*/  LEA.HI R2, R2, R0.reuse, RZ, 0x1 ;  /* 0x0000000002027211 */ /* 0x080fe200078f08ff */
[----:B------:R-:W-:Y:S01]  /*0280*/  UIMAD UR56, UR8, UR6, UR56 ;  /* 0x00000006083872a4 */ /* 0x000fe2000f8e0238 */
[----:B------:R-:W-:Y:S01]  /*0290*/  LEA.HI R3, R3, R0, RZ, 0x2 ;  /* 0x0000000003037211 */ /* 0x000fe200078f10ff */
[----:B------:R-:W-:Y:S01]  /*02a0*/  UIMAD UR53, UR7, UR34, URZ ;  /* 0x00000022073572a4 */ /* 0x000fe2000f8e023f */
[----:B------:R-:W-:Y:S01]  /*02b0*/  LOP3.LUT R2, R2, 0xfffffffe, RZ, 0xc0, !PT ;  /* 0xfffffffe02027812 */ /* 0x000fe200078ec0ff */
[----:B------:R-:W-:Y:S01]  /*02c0*/  UIMAD UR6, UR34, UR11, UR35 ;  /* 0x0000000b220672a4 */ /* 0x000fe2000f8e0223 */
[----:B------:R-:W-:Y:S01]  /*02d0*/  LOP3.LUT R3, R3, 0xfffffffc, RZ, 0xc0, !PT ;  /* 0xfffffffc03037812 */ /* 0x000fe200078ec0ff */
[----:B------:R-:W-:Y:S01]  /*02e0*/  @!UP5 UIMAD UR7, UR34, UR13, UR35 ;  /* 0x0000000d2207d2a4 */ /* 0x000fe2000f8e0223 */
[CC--:B------:R-:W-:Y:S01]  /*02f0*/  LEA.HI R15, R13.reuse, R14.reuse, RZ, 0x2 ;  /* 0x0000000e0d0f7211 */ /* 0x0c0fe200078f10ff */
[C---:B------:R-:W-:Y:S01]  /*0300*/  IMAD.IADD R227, R0.reuse, 0x1, -R2 ;  /* 0x0000000100e37824 */ /* 0x040fe200078e0a02 */
[CC--:B------:R-:W-:Y:S01]  /*0310*/  LEA.HI R11, R13.reuse, R14.reuse, RZ, 0x3 ;  /* 0x0000000e0d0b7211 */ /* 0x0c0fe200078f18ff */
[----:B------:R-:W-:Y:S01]  /*0320*/  IMAD.IADD R233, R0, 0x1, -R3 ;  /* 0x0000000100e97824 */ /* 0x000fe200078e0a03 */
[----:B------:R-:W-:Y:S01]  /*0330*/  SHF.R.S32.HI R3, RZ, 0x4, R4 ;  /* 0x00000004ff037819 */ /* 0x000fe20000011404 */
[----:B------:R-:W-:Y:S01]  /*0340*/  USHF.L.U32 UR46, UR47, 0x6, URZ ;  /* 0x000000062f2e7899 */ /* 0x000fe2000800063f */
[--C-:B------:R-:W-:Y:S01]  /*0350*/  SHF.R.S32.HI R5, RZ, 0x2, R15.reuse ;  /* 0x00000002ff057819 */ /* 0x100fe2000001140f */
[----:B------:R-:W-:Y:S01]  /*0360*/  ULDC UR50, c[0x0][0x214] ;  /* 0x0000850000327ab9 */ /* 0x000fe20000000800 */
[----:B------:R-:W-:Y:S01]  /*0370*/  SHF.R.S32.HI R0, RZ, 0x1f, R15 ;  /* 0x0000001fff007819 */ /* 0x000fe2000001140f */
[----:B------:R-:W-:Y:S01]  /*0380*/  ULDC UR57, c[0x0][0x1c8] ;  /* 0x0000720000397ab9 */ /* 0x000fe20000000800 */
[----:B------:R-:W-:Y:S01]  /*0390*/  LEA.HI R2, R4, R3, RZ, 0x1 ;  /* 0x0000000304027211 */ /* 0x000fe200078f08ff */
[----:B------:R-:W-:Y:S01]  /*03a0*/  ULDC.U8 UR10, c[0x0][0x3d0] ;  /* 0x0000f400000a7ab9 */ /* 0x000fe20000000000 */
[----:B------:R-:W-:Y:S01]  /*03b0*/  LEA.HI R0, R0, R5, RZ, 0x3 ;  /* 0x0000000500007211 */ /* 0x000fe200078f18ff */
[----:B------:R-:W-:Y:S01]  /*03c0*/  ULDC UR51, c[0x0][0x224] ;  /* 0x0000890000337ab9 */ /* 0x000fe20000000800 */
[----:B------:R-:W-:Y:S01]  /*03d0*/  LOP3.LUT R2, R2, 0xfffffffe, RZ, 0xc0, !PT ;  /* 0xfffffffe02027812 */ /* 0x000fe200078ec0ff */
[----:B------:R-:W-:Y:S01]  /*03e0*/  @UP5 UIMAD UR55, UR34, UR50, URZ ;  /* 0x00000032223752a4 */ /* 0x000fe2000f8e023f */
[----:B------:R-:W-:Y:S01]  /*03f0*/  LOP3.LUT R0, R0, 0xfffffff8, RZ, 0xc0, !PT ;  /* 0xfffffff800007812 */ /* 0x000fe200078ec0ff */
[----:B------:R-:W-:Y:S01]  /*0400*/  UMOV UR40, URZ ;  /* 0x0000003f00287c82 */ /* 0x000fe20008000000 */
[----:B------:R-:W-:Y:S01]  /*0410*/  LEA.HI R6, R13, R14, RZ, 0x7 ;  /* 0x0000000e0d067211 */ /* 0x000fe200078f38ff */
[----:B------:R-:W-:Y:S01]  /*0420*/  IMAD.IADD R9, R3, 0x1, -R2 ;  /* 0x0000000103097824 */ /* 0x000fe200078e0a02 */
[----:B------:R-:W-:Y:S01]  /*0430*/  LOP3.LUT R2, R4, 0xfffffff0, RZ, 0xc0, !PT ;  /* 0xfffffff004027812 */ /* 0x000fe200078ec0ff */
[----:B------:R-:W-:Y:S01]  /*0440*/  IMAD.IADD R7, R5, 0x1, -R0 ;  /* 0x0000000105077824 */ /* 0x000fe200078e0a00 */
[----:B------:R-:W-:Y:S01]  /*0450*/  SHF.R.S32.HI R3, RZ, 0x3, R11 ;  /* 0x00000003ff037819 */ /* 0x000fe2000001140b */
[----:B------:R-:W-:Y:S01]  /*0460*/  ULDC.64 UR4, c[0x0][0x118] ;  /* 0x0000460000047ab9 */ /* 0x000fe20000000a00 */
[----:B------:R-:W-:Y:S01]  /*0470*/  LOP3.LUT R0, R11, 0xfffffff8, RZ, 0xc0, !PT ;  /* 0xfffffff80b007812 */ /* 0x000fe200078ec0ff */
[C---:B------:R-:W-:Y:S01]  /*0480*/  IMAD.IADD R2, R14.reuse, 0x1, -R2 ;  /* 0x000000010e027824 */ /* 0x040fe200078e0a02 */
[----:B------:R-:W-:Y:S01]  /*0490*/  SHF.R.S32.HI R6, RZ, 0x7, R6 ;  /* 0x00000007ff067819 */ /* 0x000fe20000011406 */
[----:B------:R-:W-:Y:S01]  /*04a0*/  IMAD.SHL.U32 R3, R3, 0x40, RZ ;  /* 0x0000004003037824 */ /* 0x000fe200078e00ff */
[----:B------:R-:W-:Y:S01]  /*04b0*/  UMOV UR61, 0x4 ;  /* 0x00000004003d7882 */ /* 0x000fe20000000000 */
[----:B------:R-:W-:Y:S01]  /*04c0*/  IMAD.IADD R0, R14, 0x1, -R0 ;  /* 0x000000010e007824 */ /* 0x000fe200078e0a00 */
[----:B------:R-:W-:Y:S01]  /*04d0*/  SHF.R.S32.HI R4, RZ, 0x1f, R2 ;  /* 0x0000001fff047819 */ /* 0x000fe20000011402 */
[----:B------:R-:W-:Y:S01]  /*04e0*/  ULOP3.LUT UR57, UR35, UR57, URZ, 0x3c, !UPT ;  /* 0x0000003923397292 */ /* 0x000fe2000f8e3c3f */
[----:B------:R-:W-:Y:S01]  /*04f0*/  LOP3.LUT R3, R3, 0x1c0, RZ, 0xc0, !PT ;  /* 0x000001c003037812 */ /* 0x000fe200078ec0ff */
[----:B------:R-:W-:Y:S01]  /*0500*/  IMAD.SHL.U32 R244, R0, 0x8, RZ ;  /* 0x0000000800f47824 */ /* 0x000fe200078e00ff */
[----:B------:R-:W-:Y:S01]  /*0510*/  LEA.HI R10, R4, R2, RZ, 0x3 ;  /* 0x00000002040a7211 */ /* 0x000fe200078f18ff */
[----:B------:R-:W-:Y:S01]  /*0520*/  UISETP.NE.AND UP6, UPT, UR10, URZ, UPT ;  /* 0x0000003f0a00728c */ /* 0x000fe2000bfc5270 */
[----:B------:R-:W-:Y:S01]  /*0530*/  SHF.R.U32.HI R5, RZ, 0x3, R3 ;  /* 0x00000003ff057819 */ /* 0x000fe20000011603 */
[----:B------:R-:W-:Y:S01]  /*0540*/  USHF.R.S32.HI UR58, URZ, 0x1f, UR35 ;  /* 0x0000001f3f3a7899 */ /* 0x000fe20008011423 */
[----:B------:R-:W-:Y:S01]  /*0550*/  LOP3.LUT R4, R3, 0x38, R244, 0xf8, !PT ;  /* 0x0000003803047812 */ /* 0x000fe200078ef8f4 */
[----:B------:R-:W-:Y:S01]  /*0560*/  USHF.R.S32.HI UR60, URZ, 0x1f, UR34 ;  /* 0x0000001f3f3c7899 */ /* 0x000fe20008011422 */
[----:B------:R-:W-:Y:S01]  /*0570*/  LOP3.LUT R3, R10, 0xfffffff8, RZ, 0xc0, !PT ;  /* 0xfffffff80a037812 */ /* 0x000fe200078ec0ff */
[----:B------:R-:W-:Y:S01]  /*0580*/  USHF.R.S32.HI UR59, URZ, 0x1f, UR35 ;  /* 0x0000001f3f3b7899 */ /* 0x000fe20008011423 */
[C---:B------:R-:W-:Y:S01]  /*0590*/  LOP3.LUT P4, RZ, R0.reuse, 0x4, RZ, 0xc0, !PT ;  /* 0x0000000400ff7812 */ /* 0x040fe2000788c0ff */
[----:B------:R-:W-:Y:S01]  /*05a0*/  UIMAD.WIDE.U32 UR42, UR38, UR44, URZ ;  /* 0x0000002c262a72a5 */ /* 0x000fe2000f8e003f */
        /* <DEDUP_REMOVED lines=9> */
[----:B------:R-:W-:Y:S01]  /*0640*/  UIMAD UR52, UR39, UR44, URZ ;  /* 0x0000002c273472a4 */ /* 0x000fe2000f8e023f */
[C-C-:B------:R-:W-:Y:S01]  /*0650*/  LOP3.LUT R3, R0.reuse, 0x8, R11.reuse, 0xf8, !PT ;  /* 0x0000000800037812 */ /* 0x140fe200078ef80b */
[----:B------:R-:W-:Y:S01]  /*0660*/  USHF.R.S32.HI UR54, URZ, 0x1f, UR48 ;  /* 0x0000001f3f367899 */ /* 0x000fe20008011430 */
[----:B------:R-:W-:Y:S01]  /*0670*/  SHF.R.U32.HI R220, RZ, 0x3, R0 ;  /* 0x00000003ffdc7819 */ /* 0x000fe20000011600 */
[----:B------:R-:W-:Y:S01]  /*0680*/  UIMAD UR51, UR6, UR51, URZ ;  /* 0x00000033063372a4 */ /* 0x000fe2000f8e023f */
[----:B------:R-:W-:Y:S01]  /*0690*/  LOP3.LUT R2, R0, 0x10, R2, 0xf8, !PT ;  /* 0x0000001000027812 */ /* 0x000fe200078ef802 */
[----:B------:R-:W-:Y:S01]  /*06a0*/  IMAD R0, R6, 0x800, R4 ;  /* 0x0000080006007824 */ /* 0x000fe200078e0204 */
[----:B------:R-:W-:Y:S01]  /*06b0*/  LOP3.LUT R3, R3, R220, RZ, 0x3c, !PT ;  /* 0x000000dc03037212 */ /* 0x000fe200078e3cff */
[----:B------:R-:W-:Y:S01]  /*06c0*/  @!UP5 UIMAD UR50, UR7, UR50, URZ ;  /* 0x000000320732d2a4 */ /* 0x000fe2000f8e023f */
[----:B------:R-:W-:Y:S01]  /*06d0*/  LEA.HI R5, R13, R14, RZ, 0x6 ;  /* 0x0000000e0d057211 */ /* 0x000fe200078f30ff */
[----:B------:R-:W-:Y:S01]  /*06e0*/  USHF.R.S32.HI UR49, URZ, 0x1f, UR46 ;  /* 0x0000001f3f317899 */ /* 0x000fe2000801142e */
[----:B------:R-:W-:Y:S01]  /*06f0*/  LOP3.LUT R2, R2, 0x8, R11, 0xf8, !PT ;  /* 0x0000000802027812 */ /* 0x000fe200078ef80b */
[----:B------:R-:W-:Y:S01]  /*0700*/  IMAD.IADD R3, R0, 0x1, R3 ;  /* 0x0000000100037824 */ /* 0x000fe200078e0203 */
[----:B------:R-:W-:Y:S01]  /*0710*/  SHF.R.S32.HI R0, RZ, 0x6, R5 ;  /* 0x00000006ff007819 */ /* 0x000fe20000011405 */
[----:B------:R-:W-:Y:S01]  /*0720*/  IMAD.U32 R11, RZ, RZ, UR14 ;  /* 0x0000000eff0b7e24 */ /* 0x000fe2000f8e00ff */
[----:B------:R-:W-:Y:S01]  /*0730*/  LOP3.LUT R220, R4, R2, R220, 0xf6, !PT ;  /* 0x0000000204dc7212 */ /* 0x000fe200078ef6dc */
[----:B------:R-:W-:Y:S01]  /*0740*/  IMAD.SHL.U32 R3, R3, 0x2, RZ ;  /* 0x0000000203037824 */ /* 0x000fe200078e00ff */
[----:B------:R-:W-:Y:S01]  /*0750*/  LOP3.LUT R2, R15, 0x7ffffffc, RZ, 0xc0, !PT ;  /* 0x7ffffffc0f027812 */ /* 0x000fe200078ec0ff */
[C---:B------:R-:W-:Y:S01]  /*0760*/  IMAD R4, R0.reuse, 0x200, R8 ;  /* 0x0000020000047824 */ /* 0x040fe200078e0208 */
[C---:B------:R-:W-:Y:S01]  /*0770*/  R2P PR, R7.reuse, 0x6 ;  /* 0x0000000607007804 */ /* 0x040fe20000000000 */
[----:B------:R-:W-:Y:S01]  /*0780*/  IMAD.SHL.U32 R5, R0, 0x8, RZ ;  /* 0x0000000800057824 */ /* 0x000fe200078e00ff */
[----:B------:R-:W-:Y:S01]  /*0790*/  SEL R216, R216, 0xffffffe0, !P3 ;  /* 0xffffffe0d8d87807 */ /* 0x000fe20005800000 */
[----:B------:R-:W-:Y:S01]  /*07a0*/  IMAD.SHL.U32 R0, R7, 0x40, RZ ;  /* 0x0000004007007824 */ /* 0x000fe200078e00ff */
[----:B------:R1:W-:Y:S01]  /*07b0*/  STL [R1+0x58], R4 ;  /* 0x0000580401007387 */ /* 0x0003e20000100800 */
[C---:B------:R-:W-:Y:S01]  /*07c0*/  IMAD.IADD R7, R14.reuse, 0x1, -R2 ;  /* 0x000000010e077824 */ /* 0x040fe200078e0a02 */
[----:B------:R-:W-:Y:S01]  /*07d0*/  LOP3.LUT R2, R5, 0x18, RZ, 0xc0, !PT ;  /* 0x0000001805027812 */ /* 0x000fe200078ec0ff */
[----:B------:R-:W-:Y:S01]  /*07e0*/  IMAD.SHL.U32 R14, R14, 0x2, RZ ;  /* 0x000000020e0e7824 */ /* 0x000fe200078e00ff */
[----:B------:R-:W-:Y:S01]  /*07f0*/  LOP3.LUT R0, R0, 0x1c0, RZ, 0xc0, !PT ;  /* 0x000001c000007812 */ /* 0x000fe200078ec0ff */
[----:B------:R-:W-:Y:S01]  /*0800*/  IMAD.IADD R216, R3, 0x1, R216 ;  /* 0x0000000103d87824 */ /* 0x000fe200078e02d8 */
[----:B------:R-:W-:Y:S01]  /*0810*/  SEL R217, R217, 0xffffffc0, !P4 ;  /* 0xffffffc0d9d97807 */ /* 0x000fe20006000000 */
[----:B------:R-:W-:Y:S01]  /*0820*/  IMAD.SHL.U32 R221, R220, 0x2, RZ ;  /* 0x00000002dcdd7824 */ /* 0x000fe200078e00ff */
[----:B------:R-:W-:Y:S01]  /*0830*/  SHF.R.U32.HI R5, RZ, 0x3, R0 ;  /* 0x00000003ff057819 */ /* 0x000fe20000011600 */
[----:B------:R-:W-:Y:S01]  /*0840*/  UMOV UR41, 0xffff8000 ;  /* 0xffff800000297882 */ /* 0x000fe20000000000 */
[----:B------:R-:W-:Y:S01]  /*0850*/  SEL R248, R248, 0x10, !P0 ;  /* 0x00000010f8f87807 */ /* 0x000fe20004000000 */
[----:B------:R-:W-:-:S02]  /*0860*/  IMAD R220, R220, 0x2, R217 ;  /* 0x00000002dcdc7824 */ /* 0x000fc400078e02d9 */
[----:B------:R-:W-:Y:S02]  /*0870*/  IMAD.IADD R218, R3, 0x1, R217 ;  /* 0x0000000103da7824 */ /* 0x000fe400078e02d9 */
[----:B------:R-:W-:Y:S02]  /*0880*/  IMAD.IADD R217, R217, 0x1, R216 ;  /* 0x00000001d9d97824 */ /* 0x000fe400078e02d8 */
[----:B-1----:R-:W-:Y:S02]  /*0890*/  IMAD.SHL.U32 R4, R6, 0x20, RZ ;  /* 0x0000002006047824 */ /* 0x002fe400078e00ff */
[----:B------:R-:W-:-:S03]  /*08a0*/  IMAD.SHL.U32 R6, R9, 0x20, RZ ;  /* 0x0000002009067824 */ /* 0x000fc600078e00ff */
[----:B------:R-:W-:Y:S02]  /*08b0*/  LOP3.LUT R11, R4, 0x6, R14, 0xf8, !PT ;  /* 0x00000006040b7812 */ /* 0x000fe400078ef80e */
[----:B------:R-:W-:Y:S02]  /*08c0*/  LOP3.LUT R8, R2, 0x20, R6, 0xf8, !PT ;  /* 0x0000002002087812 */ /* 0x000fe400078ef806 */
[----:B------:R-:W-:Y:S01]  /*08d0*/  LOP3.LUT R4, R0, 0x20, R4, 0xf8, !PT ;  /* 0x0000002000047812 */ /* 0x000fe200078ef804 */
[----:B------:R1:W-:Y:S01]  /*08e0*/  STL [R1+0x54], R11 ;  /* 0x0000540b01007387 */ /* 0x0003e20000100800 */
[----:B------:R-:W-:Y:S01]  /*08f0*/  LOP3.LUT R6, R5, R0, R2, 0x1e, !PT ;  /* 0x0000000005067212 */ /* 0x000fe200078e1e02 */
[----:B------:R-:W-:Y:S01]  /*0900*/  IMAD.SHL.U32 R0, R7, 0x2, RZ ;  /* 0x0000000207007824 */ /* 0x000fe200078e00ff */
[----:B------:R-:W-:Y:S01]  /*0910*/  LOP3.LUT R5, R4, R5, RZ, 0x3c, !PT ;  /* 0x0000000504057212 */ /* 0x000fe200078e3cff */
[----:B------:R-:W-:Y:S02]  /*0920*/  IMAD.SHL.U32 R4, R12, 0x40, RZ ;  /* 0x000000400c047824 */ /* 0x000fe400078e00ff */
[----:B------:R-:W-:-:S02]  /*0930*/  IMAD R2, R233, 0x400, R0 ;  /* 0x00000400e9027824 */ /* 0x000fc400078e0200 */
[----:B------:R-:W-:Y:S02]  /*0940*/  IMAD R0, R227, 0x400, R0 ;  /* 0x00000400e3007824 */ /* 0x000fe400078e0200 */
[----:B------:R-:W-:Y:S01]  /*0950*/  IMAD.IADD R246, R2, 0x1, R5 ;  /* 0x0000000102f67824 */ /* 0x000fe200078e0205 */
[----:B------:R-:W-:Y:S01]  /*0960*/  LOP3.LUT R2, R4, 0x1c0, RZ, 0xc0, !PT ;  /* 0x000001c004027812 */ /* 0x000fe200078ec0ff */
[----:B------:R-:W-:Y:S02]  /*0970*/  IMAD.IADD R7, R0, 0x1, R6 ;  /* 0x0000000100077824 */ /* 0x000fe400078e0206 */
[----:B------:R-:W-:Y:S01]  /*0980*/  IMAD.SHL.U32 R0, R9, 0x8, RZ ;  /* 0x0000000809007824 */ /* 0x000fe200078e00ff */
[----:B------:R-:W-:Y:S01]  /*0990*/  SHF.R.U32.HI R4, RZ, 0x3, R2 ;  /* 0x00000003ff047819 */ /* 0x000fe20000011602 */
[----:B------:R-:W-:Y:S02]  /*09a0*/  IMAD.SHL.U32 R5, R10, 0x40, RZ ;  /* 0x000000400a057824 */ /* 0x000fe400078e00ff */
[----:B------:R-:W-:Y:S01]  /*09b0*/  IMAD.SHL.U32 R246, R246, 0x2, RZ ;  /* 0x00000002f6f67824 */ /* 0x000fe200078e00ff */
[----:B------:R-:W-:-:S02]  /*09c0*/  LOP3.LUT R6, R2, 0x8, R0, 0xf8, !PT ;  /* 0x0000000802067812 */ /* 0x000fc400078ef800 */
[----:B------:R-:W-:Y:S01]  /*09d0*/  LOP3.LUT R0, R5, 0xfffffe00, RZ, 0xc0, !PT ;  /* 0xfffffe0005007812 */ /* 0x000fe200078ec0ff */
[----:B------:R-:W-:Y:S01]  /*09e0*/  IMAD.IADD R249, R246, 0x1, R248 ;  /* 0x00000001f6f97824 */ /* 0x000fe200078e02f8 */
[----:B------:R-:W-:Y:S02]  /*09f0*/  LOP3.LUT R2, R4, R8, R2, 0x1e, !PT ;  /* 0x0000000804027212 */ /* 0x000fe400078e1e02 */
[----:B-1----:R-:W-:Y:S01]  /*0a00*/  LEA R11, R7, 0x18000, 0x1 ;  /* 0x00018000070b7811 */ /* 0x002fe200078e08ff */
[--C-:B------:R-:W-:Y:S01]  /*0a10*/  IMAD R233, R233, 0x400, R0.reuse ;  /* 0x00000400e9e97824 */ /* 0x100fe200078e0200 */
[----:B------:R-:W-:Y:S01]  /*0a20*/  LOP3.LUT R232, R2, R0, RZ, 0xfc, !PT ;  /* 0x0000000002e87212 */ /* 0x000fe200078efcff */
[----:B------:R-:W-:Y:S01]  /*0a30*/  IMAD R227, R227, 0x400, R0 ;  /* 0x00000400e3e37824 */ /* 0x000fe200078e0200 */
[C---:B------:R-:W-:Y:S01]  /*0a40*/  IADD3 R0, R11.reuse, 0x40, RZ ;  /* 0x000000400b007810 */ /* 0x040fe20007ffe0ff */
[----:B------:R1:W-:Y:S01]  /*0a50*/  STL [R1+0x48], R11 ;  /* 0x0000480b01007387 */ /* 0x0003e20000100800 */
[----:B------:R-:W-:-:S02]  /*0a60*/  @P2 IADD3 R0, R11, -0x40, RZ ;  /* 0xffffffc00b002810 */ /* 0x000fc40007ffe0ff */
[----:B------:R-:W-:Y:S02]  /*0a70*/  LOP3.LUT R4, R6, R4, RZ, 0x3c, !PT ;  /* 0x0000000406047212 */ /* 0x000fe400078e3cff */
[C---:B------:R-:W-:Y:S01]  /*0a80*/  IADD3 R247, R246.reuse, 0x20, RZ ;  /* 0x00000020f6f77810 */ /* 0x040fe20007ffe0ff */
[----:B------:R1:W-:Y:S01]  /*0a90*/  STL [R1+0x4c], R0 ;  /* 0x00004c0001007387 */ /* 0x0003e20000100800 */
[----:B------:R-:W-:Y:S01]  /*0aa0*/  @P1 IADD3 R247, R246, -0x20, RZ ;  /* 0xffffffe0f6f71810 */ /* 0x000fe20007ffe0ff */
[----:B------:R-:W-:Y:S02]  /*0ab0*/  IMAD.IADD R227, R4, 0x1, R227 ;  /* 0x0000000104e37824 */ /* 0x000fe400078e02e3 */
[----:B------:R-:W-:Y:S02]  /*0ac0*/  IMAD.IADD R233, R233, 0x1, R4 ;  /* 0x00000001e9e97824 */ /* 0x000fe400078e0204 */
[----:B------:R-:W-:Y:S01]  /*0ad0*/  IMAD.IADD R248, R248, 0x1, R247 ;  /* 0x00000001f8f87824 */ /* 0x000fe200078e02f7 */
[----:B------:R-:W-:-:S02]  /*0ae0*/  LEA R227, R227, 0x28000, 0x1 ;  /* 0x00028000e3e37811 */ /* 0x000fc400078e08ff */
.L_x_367:
        /* <DEDUP_REMOVED lines=21> */
[----:B------:R2:W3:Y:S01]  /*0c40*/  @P2 LDG.E R8, [R4.64] ;  /* 0x0000000404082981 */ /* 0x0004e2000c1e1900 */
[----:B------:R-:W-:Y:S02]  /*0c50*/  UIADD3 UR8, UP0, UR13, UR8, URZ ;  /* 0x000000080d087290 */ /* 0x000fe4000ff1e03f */
[----:B------:R-:W-:Y:S01]  /*0c60*/  PLOP3.LUT P1, PT, PT, PT, UP4, 0x80, 0x0 ;  /* 0x000000000000781c */ /* 0x000fe20003f2f048 */
[----:B----4-:R2:W4:Y:S01]  /*0c70*/  @P2 LDG.E R2, [R4.64+0x4] ;  /* 0x0000040404022981 */ /* 0x010522000c1e1900 */
[----:B------:R-:W-:Y:S01]  /*0c80*/  UIADD3.X UR9, UR12, UR9, URZ, UP0, !UPT ;  /* 0x000000090c097290 */ /* 0x000fe200087fe43f */
[----:B------:R-:W-:Y:S01]  /*0c90*/  PLOP3.LUT P0, PT, PT, PT, UP2, 0x80, 0x0 ;  /* 0x000000000000781c */ /* 0x000fe20003f0f028 */
[----:B------:R-:W-:-:S02]  /*0ca0*/  IMAD.U32 R6, RZ, RZ, UR6 ;  /* 0x00000006ff067e24 */ /* 0x000fc4000f8e00ff */
[----:B------:R-:W-:-:S10]  /*0cb0*/  IMAD.U32 R7, RZ, RZ, UR7 ;  /* 0x00000007ff077e24 */ /* 0x000fd4000f8e00ff */
[----:B------:R-:W5:Y:S01]  /*0cc0*/  @P0 LDG.E R6, [R6.64] ;  /* 0x0000000406060981 */ /* 0x000f62000c1e1900 */
[----:B--2---:R-:W-:Y:S02]  /*0cd0*/  IMAD.U32 R4, RZ, RZ, UR8 ;  /* 0x00000008ff047e24 */ /* 0x004fe4000f8e00ff */
[----:B------:R-:W-:-:S05]  /*0ce0*/  IMAD.U32 R5, RZ, RZ, UR9 ;  /* 0x00000009ff057e24 */ /* 0x000fca000f8e00ff */
[----:B-1----:R-:W2:Y:S01]  /*0cf0*/  @!P1 LDG.E R0, [R4.64] ;  /* 0x0000000404009981 */ /* 0x002ea2000c1e1900 */
[----:B------:R-:W1:Y:S01]  /*0d00*/  S2UR UR24, SR_CTAID.X ;  /* 0x00000000001879c3 */ /* 0x000e620000002500 */
[----:B------:R-:W-:Y:S02]  /*0d10*/  UMOV UR14, 0xffffffff ;  /* 0xffffffff000e7882 */ /* 0x000fe40000000000 */
[----:B------:R-:W1:Y:S01]  /*0d20*/  S2R R27, SR_TID.X ;  /* 0x00000000001b7919 */ /* 0x000e620000002100 */
[----:B------:R-:W-:Y:S02]  /*0d30*/  UMOV UR27, 0xffffffff ;  /* 0xffffffff001b7882 */ /* 0x000fe40000000000 */
[----:B------:R-:W-:Y:S02]  /*0d40*/  ULDC UR8, c[0x0][0xc] ;  /* 0x0000030000087ab9 */ /* 0x000fe40000000800 */
[----:B------:R-:W-:Y:S02]  /*0d50*/  USHF.L.U32 UR8, UR8, 0x6, URZ ;  /* 0x0000000608087899 */ /* 0x000fe4000800063f */
[----:B------:R-:W-:-:S02]  /*0d60*/  UMOV UR17, URZ ;  /* 0x0000003f00117c82 */ /* 0x000fc40008000000 */
[----:B-1----:R-:W-:Y:S01]  /*0d70*/  USHF.L.U32 UR6, UR24, 0x6, URZ ;  /* 0x0000000618067899 */ /* 0x002fe2000800063f */
[----:B------:R-:W-:-:S03]  /*0d80*/  SHF.R.S32.HI R26, RZ, 0x1f, R27 ;  /* 0x0000001fff1a7819 */ /* 0x000fc6000001141b */
[----:B------:R-:W-:-:S03]  /*0d90*/  UIMAD UR6, UR8, UR40, UR6 ;  /* 0x00000028080672a4 */ /* 0x000fc6000f8e0206 */
[----:B------:R-:W-:Y:S01]  /*0da0*/  ULDC UR8, c[0x0][0x218] ;  /* 0x0000860000087ab9 */ /* 0x000fe20000000800 */
[----:B---3--:R-:W1:Y:S08]  /*0db0*/  @P2 R2UR UR14, R8 ;  /* 0x00000000080e23c2 */ /* 0x008e7000000e0000 */
[----:B----4-:R-:W1:Y:S08]  /*0dc0*/  @P2 R2UR UR7, R2 ;  /* 0x00000000020723c2 */ /* 0x010e7000000e0000 */
[----:B-----5:R3:W4:Y:S08]  /*0dd0*/  @P0 R2UR UR17, R6 ;  /* 0x00000000061103c2 */ /* 0x02073000000e0000 */
[----:B--2---:R2:W3:Y:S01]  /*0de0*/  @!P1 R2UR UR27, R0 ;  /* 0x00000000001b93c2 */ /* 0x0044e200000e0000 */
[----:B------:R-:W-:-:S04]  /*0df0*/  ISETP.NE.U32.AND P1, PT, RZ, c[0x0][0x248], PT ;  /* 0x00009200ff007a0c */ /* 0x000fc80003f25070 */
[----:B------:R-:W-:Y:S01]  /*0e00*/  ISETP.NE.AND.EX P1, PT, RZ, c[0x0][0x24c], PT, P1 ;  /* 0x00009300ff007a0c */ /* 0x000fe20003f25310 */
[----:B-1----:R-:W-:-:S07]  /*0e10*/  @UP1 UIADD3 UR26, UR7, -UR14, URZ ;  /* 0x8000000e071a1290 */ /* 0x002fce000fffe03f */
[----:B------:R-:W-:Y:S01]  /*0e20*/  @!UP1 ULDC UR26, c[0x0][0x214] ;  /* 0x00008500001a9ab9 */ /* 0x000fe20000000800 */
[----:B--2---:R-:W-:-:S04]  /*0e30*/  LEA.HI R0, R26, R27, RZ, 0x3 ;  /* 0x0000001b1a007211 */ /* 0x004fc800078f18ff */
[----:B------:R-:W-:Y:S01]  /*0e40*/  SHF.R.S32.HI R14, RZ, 0x3, R0 ;  /* 0x00000003ff0e7819 */ /* 0x000fe20000011400 */
[----:B------:R-:W-:-:S03]  /*0e50*/  IMAD.U32 R0, RZ, RZ, UR6 ;  /* 0x00000006ff007e24 */ /* 0x000fc6000f8e00ff */
[----:B------:R-:W-:Y:S02]  /*0e60*/  IADD3 R20, P0, R14, UR6, RZ ;  /* 0x000000060e147c10 */ /* 0x000fe4000ff1e0ff */
[----:B------:R-:W-:-:S04]  /*0e70*/  SHF.R.S32.HI R24, RZ, 0x1f, R14 ;  /* 0x0000001fff187819 */ /* 0x000fc8000001140e */
[----:B------:R-:W-:Y:S01]  /*0e80*/  LEA.HI.X.SX32 R21, R0, R24, 0x1, P0 ;  /* 0x0000001800157211 */ /* 0x000fe200000f0eff */
[----:B------:R-:W-:Y:S05]  /*0e90*/  @!P1 BRA `(.L_x_321) ;  /* 0x0000007000009947 */ /* 0x000fea0003800000 */
[----:B---34-:R-:W-:-:S13]  /*0ea0*/  PLOP3.LUT P0, PT, PT, PT, UP3, 0x80, 0x0 ;  /* 0x000000000000781c */ /* 0x018fda0003f0f038 */
[----:B------:R-:W2:Y:S04]  /*0eb0*/  @P0 LDG.E R0, [R4.64+0x4] ;  /* 0x0000040404000981 */ /* 0x000ea8000c1e1900 */
[----:B------:R-:W3:Y:S01]  /*0ec0*/  @!P0 LDG.E R4, [R4.64] ;  /* 0x0000000404048981 */ /* 0x000ee2000c1e1900 */
[----:B--2---:R-:W1:Y:S02]  /*0ed0*/  @P0 R2UR UR6, R0 ;  /* 0x00000000000603c2 */ /* 0x004e6400000e0000 */
[----:B-1----:R-:W-:-:S11]  /*0ee0*/  @UP3 UIADD3 UR8, UR6, -UR27, URZ ;  /* 0x8000001b06083290 */ /* 0x002fd6000fffe03f */
[----:B---3--:R1:W2:Y:S01]  /*0ef0*/  @!P0 R2UR UR8, R4 ;  /* 0x00000000040883c2 */ /* 0x0082a200000e0000 */
[----:B------:R-:W-:-:S07]  /*0f00*/  DEPBAR.LE SB1, 0x0, {2} ;  /* 0x000090040000791a */ /* 0x000fce0000000000 */
.L_x_321:
[----:B---34-:R-:W-:Y:S02]  /*0f10*/  ULDC.64 UR6, c[0x0][0x258] ;  /* 0x0000960000067ab9 */ /* 0x018fe40000000a00 */
        /* <DEDUP_REMOVED lines=15> */
[----:B-1----:R-:W-:-:S02]  /*1010*/  @UP2 UIADD3 UR15, UR9, -UR17, URZ ;  /* 0x80000011090f2290 */ /* 0x002fc4000fffe03f */
[----:B------:R-:W-:-:S04]  /*1020*/  @!UP2 UIADD3 UR15, UR6, UR8, -UR17 ;  /* 0x00000008060fa290 */ /* 0x000fc8000fffe811 */
[----:B------:R-:W-:-:S06]  /*1030*/  UISETP.GT.AND UP0, UPT, UR15, UR20, UPT ;  /* 0x000000140f00728c */ /* 0x000fcc000bf04270 */
[----:B------:R-:W-:-:S13]  /*1040*/  PLOP3.LUT P0, PT, PT, PT, UP0, 0x80, 0x0 ;  /* 0x000000000000781c */ /* 0x000fda0003f0f008 */
[----:B------:R-:W-:Y:S05]  /*1050*/  @!P0 BRA `(.L_x_322) ;  /* 0x00009fc000008947 */ /* 0x000fea0003800000 */
[----:B------:R-:W-:Y:S02]  /*1060*/  ULDC.64 UR12, c[0x0][0x178] ;  /* 0x00005e00000c7ab9 */ /* 0x000fe40000000a00 */
[----:B------:R-:W-:Y:S02]  /*1070*/  UISETP.NE.AND UP0, UPT, UR27, -0x1, UPT ;  /* 0xffffffff1b00788c */ /* 0x000fe4000bf05270 */
[----:B------:R-:W-:Y:S02]  /*1080*/  UIMAD UR11, UR37, UR12, URZ ;  /* 0x0000000c250b72a4 */ /* 0x000fe4000f8e023f */
[----:B------:R-:W-:Y:S02]  /*1090*/  UIADD3 UR10, UR26, 0x3f, URZ ;  /* 0x0000003f1a0a7890 */ /* 0x000fe4000fffe03f */
[----:B------:R-:W-:Y:S01]  /*10a0*/  UIMAD UR13, UR34, UR13, UR11 ;  /* 0x0000000d220d72a4 */ /* 0x000fe2000f8e020b */
[----:B------:R-:W-:Y:S01]  /*10b0*/  PLOP3.LUT P1, PT, PT, PT, UP0, 0x80, 0x0 ;  /* 0x000000000000781c */ /* 0x000fe20003f2f008 */
[----:B------:R-:W-:-:S02]  /*10c0*/  ULDC.64 UR6, c[0x0][0x190] ;  /* 0x0000640000067ab9 */ /* 0x000fc40000000a00 */
[----:B------:R-:W-:Y:S02]  /*10d0*/  USHF.R.S32.HI UR11, URZ, 0x1f, UR10 ;  /* 0x0000001f3f0b7899 */ /* 0x000fe4000801140a */
[----:B------:R-:W-:Y:S02]  /*10e0*/  UIMAD.WIDE.U32 UR8, UR14, UR6, URZ ;  /* 0x000000060e0872a5 */ /* 0x000fe4000f8e003f */
[----:B------:R-:W-:Y:S02]  /*10f0*/  UIMAD UR21, UR14, UR7, URZ ;  /* 0x000000070e1572a4 */ /* 0x000fe4000f8e023f */
[----:B------:R-:W-:Y:S02]  /*1100*/  UIMAD.WIDE.U32 UR6, UR34, UR12, URZ ;  /* 0x0000000c220672a5 */ /* 0x000fe4000f8e003f */
[----:B------:R-:W-:Y:S02]  /*1110*/  UISETP.NE.AND UP2, UPT, UR14, -0x1, UPT ;  /* 0xffffffff0e00788c */ /* 0x000fe4000bf45270 */
[----:B------:R-:W-:-:S02]  /*1120*/  ULEA.HI UR11, UR11, UR10, URZ, 0x6 ;  /* 0x0000000a0b0b7291 */ /* 0x000fc4000f8f303f */
[----:B------:R-:W-:Y:S02]  /*1130*/  @UP0 UIADD3 UR10, UR17, UR27, URZ ;  /* 0x0000001b110a0290 */ /* 0x000fe4000fffe03f */
[----:B------:R-:W-:Y:S02]  /*1140*/  ULDC.64 UR18, c[0x0][0x198] ;  /* 0x0000660000127ab9 */ /* 0x000fe40000000a00 */
[----:B------:R-:W-:Y:S02]  /*1150*/  USEL UR31, UR6, UR8, !UP2 ;  /* 0x00000008061f7287 */ /* 0x000fe4000d000000 */
[----:B------:R-:W-:Y:S02]  /*1160*/  UIADD3 UR30, UR7, UR13, URZ ;  /* 0x0000000d071e7290 */ /* 0x000fe4000fffe03f */
[----:B------:R-:W-:Y:S02]  /*1170*/  ULOP3.LUT UR8, UR11, 0xffffffc0, URZ, 0xc0, !UPT ;  /* 0xffffffc00b087892 */ /* 0x000fe4000f8ec03f */
[----:B------:R-:W-:-:S02]  /*1180*/  @UP0 UIMAD.WIDE.U32 UR6, UR10, UR18, URZ ;  /* 0x000000120a0602a5 */ /* 0x000fc4000f8e003f */
[----:B------:R-:W-:Y:S02]  /*1190*/  UIADD3 UR22, UR8, -0x40, URZ ;  /* 0xffffffc008167890 */ /* 0x000fe4000fffe03f */
[----:B------:R-:W-:Y:S02]  /*11a0*/  @UP0 UIMAD UR28, UR10, UR19, UR7 ;  /* 0x000000130a1c02a4 */ /* 0x000fe4000f8e0207 */
[----:B------:R-:W-:Y:S02]  /*11b0*/  USHF.R.S32.HI UR36, URZ, 0x6, UR11 ;  /* 0x000000063f247899 */ /* 0x000fe4000801140b */
        /* <DEDUP_REMOVED lines=16> */
.L_x_323:
[----:B------:R-:W-:Y:S01]  /*12c0*/  IABS R6, c[0x0][0x1c8] ;  /* 0x0000720000067a13 */ /* 0x000fe20000000000 */
[----:B------:R-:W-:Y:S01]  /*12d0*/  @UP0 UIADD3 UR8, UR17, UR27, URZ ;  /* 0x0000001b11080290 */ /* 0x000fe2000fffe03f */
[----:B------:R-:W-:Y:S01]  /*12e0*/  IABS R2, UR35 ;  /* 0x0000002300027c13 */ /* 0x000fe20008000000 */
        /* <DEDUP_REMOVED lines=11> */
[----:B------:R-:W-:-:S04]  /*13a0*/  IMAD R0, R0, R6, RZ ;  /* 0x0000000600007224 */ /* 0x000fc800078e02ff */
        /* <DEDUP_REMOVED lines=22> */
[----:B------:R-:W-:Y:S02]  /*1510*/  UIMAD.WIDE.U32 UR6, UR34, UR8, UR6 ;  /* 0x00000008220672a5 */ /* 0x000fe4000f8e0006 */
[----:B------:R-:W-:-:S04]  /*1520*/  UIMAD UR8, UR37, UR8, URZ ;  /* 0x00000008250872a4 */ /* 0x000fc8000f8e023f */
[----:B------:R-:W-:Y:S02]  /*1530*/  UIMAD UR8, UR34, UR9, UR8 ;  /* 0x00000009220872a4 */ /* 0x000fe4000f8e0208 */
[----:B------:R-:W-:Y:S02]  /*1540*/  UMOV UR21, UR6 ;  /* 0x0000000600157c82 */ /* 0x000fe40008000000 */
[----:B------:R-:W-:-:S03]  /*1550*/  UIADD3 UR23, UR7, UR8, URZ ;  /* 0x0000000807177290 */ /* 0x000fc6000fffe03f */
.L_x_324:
        /* <DEDUP_REMOVED lines=18> */
[----:B------:R-:W-:Y:S02]  /*1680*/  USHF.L.U32 UR10, UR34, 0x7, URZ ;  /* 0x00000007220a7899 */ /* 0x000fe4000800063f */
[----:B------:R-:W-:-:S02]  /*1690*/  UIMAD UR7, UR38, UR7, UR52 ;  /* 0x00000007260772a4 */ /* 0x000fc4000f8e0234 */
[----:B------:R-:W-:Y:S02]  /*16a0*/  USEL UR24, UR6, URZ, UP6 ;  /* 0x0000003f06187287 */ /* 0x000fe4000b000000 */
[----:B------:R-:W-:Y:S02]  /*16b0*/  UIADD3 UR12, UR43, UR7, URZ ;  /* 0x000000072b0c7290 */ /* 0x000fe4000fffe03f */
[----:B------:R-:W-:Y:S02]  /*16c0*/  UIMAD UR7, UR39, UR14, URZ ;  /* 0x0000000e270772a4 */ /* 0x000fe4000f8e023f */
[----:B------:R-:W-:Y:S02]  /*16d0*/  USHF.L.U64.HI UR6, UR34, 0x7, UR37 ;  /* 0x0000000722067899 */ /* 0x000fe40008010225 */
[----:B------:R-:W-:Y:S02]  /*16e0*/  @UP2 UIADD3 UR12, UR9, UR7, URZ ;  /* 0x00000007090c2290 */ /* 0x000fe4000fffe03f */
[----:B------:R-:W-:-:S02]  /*16f0*/  USEL UR7, UR10, URZ, UP1 ;  /* 0x0000003f0a077287 */ /* 0x000fc40008800000 */
[----:B------:R-:W-:Y:S02]  /*1700*/  USEL UR29, UR42, UR8, !UP2 ;  /* 0x000000082a1d7287 */ /* 0x000fe4000d000000 */
[----:B------:R-:W-:Y:S02]  /*1710*/  USEL UR6, UR6, URZ, UP1 ;  /* 0x0000003f06067287 */ /* 0x000fe40008800000 */
[----:B------:R-:W-:Y:S02]  /*1720*/  UIADD3 UR8, UP1, UR22, UR7, URZ ;  /* 0x0000000716087290 */ /* 0x000fe4000ff3e03f */
[----:B------:R-:W-:Y:S02]  /*1730*/  ULDC UR10, c[0x0][0x234] ;  /* 0x00008d00000a7ab9 */ /* 0x000fe40000000800 */
[----:B------:R-:W-:Y:S02]  /*1740*/  UIADD3.X UR7, UR33, UR6, URZ, UP1, !UPT ;  /* 0x0000000621077290 */ /* 0x000fe40008ffe43f */
[----:B------:R-:W-:-:S02]  /*1750*/  UIMAD UR6, UR39, UR8, URZ ;  /* 0x00000008270672a4 */ /* 0x000fc4000f8e023f */
[----:B------:R-:W-:Y:S02]  /*1760*/  USEL UR11, UR11, URZ, UP6 ;  /* 0x0000003f0b0b7287 */ /* 0x000fe4000b000000 */
        /* <DEDUP_REMOVED lines=12> */
.L_x_325:
[----:B------:R-:W-:-:S04]  /*1830*/  UMOV UR10, UR51 ;  /* 0x00000033000a7c82 */ /* 0x000fc80008000000 */
.L_x_326:
[----:B------:R-:W-:Y:S01]  /*1840*/  UIADD3 UR6, UP4, UP3, UR6, UR46, UR48 ;  /* 0x0000002e06067290 */ /* 0x000fe2000fb9e030 */
[----:B------:R-:W-:Y:S01]  /*1850*/  IMAD.U32 R2, RZ, RZ, UR5 ;  /* 0x00000005ff027e24 */ /* 0x000fe2000f8e00ff */
[----:B------:R-:W-:Y:S01]  /*1860*/  LEA.HI R23, R26, R27, RZ, 0x5 ;  /* 0x0000001b1a177211 */ /* 0x000fe200078f28ff */
[----:B------:R-:W-:Y:S01]  /*1870*/  IMAD.U32 R0, RZ, RZ, UR4 ;  /* 0x00000004ff007e24 */ /* 0x000fe2000f8e00ff */
[----:B------:R-:W-:Y:S01]  /*1880*/  UIADD3 UR32, UP2, UP1, UR24, UR6, UR29 ;  /* 0x0000000618207290 */ /* 0x000fe2000f95e01d */
[----:B------:R-:W-:Y:S01]  /*1890*/  SHF.R.S32.HI R245, RZ, 0x1f, R244 ;  /* 0x0000001ffff57819 */ /* 0x000fe200000114f4 */
[----:B------:R-:W-:Y:S01]  /*18a0*/  UIADD3.X UR6, UR9, UR49, UR54, UP4, UP3 ;  /* 0x0000003109067290 */ /* 0x000fe2000a7e6436 */
[----:B------:R-:W-:Y:S01]  /*18b0*/  SHF.R.S32.HI R19, RZ, 0x5, R23 ;  /* 0x00000005ff137819 */ /* 0x000fe20000011417 */
[----:B------:R-:W-:Y:S01]  /*18c0*/  ULDC.64 UR4, c[0x0][0x3c8] ;  /* 0x0000f20000047ab9 */ /* 0x000fe20000000a00 */
[----:B------:R-:W-:Y:S01]  /*18d0*/  IADD3 R4, P2, R244, UR18, RZ ;  /* 0x00000012f4047c10 */ /* 0x000fe2000ff5e0ff */
[----:B------:R-:W-:Y:S01]  /*18e0*/  UIADD3.X UR29, UR11, UR6, UR12, UP2, UP1 ;  /* 0x000000060b1d7290 */ /* 0x000fe200097e240c */
[----:B------:R-:W-:Y:S01]  /*18f0*/  IADD3 R12, P0, R14, UR22, RZ ;  /* 0x000000160e0c7c10 */ /* 0x000fe2000ff1e0ff */
[----:B------:R-:W-:Y:S01]  /*1900*/  IMAD.U32 R6, RZ, RZ, UR22 ;  /* 0x00000016ff067e24 */ /* 0x000fe2000f8e00ff */
[----:B------:R-:W-:Y:S01]  /*1910*/  ULDC.64 UR6, c[0x0][0x1a8] ;  /* 0x00006a0000067ab9 */ /* 0x000fe20000000a00 */
[----:B------:R-:W-:Y:S01]  /*1920*/  IADD3.X R5, R245, UR19, RZ, P2, !PT ;  /* 0x00000013f5057c10 */ /* 0x000fe200097fe4ff */
[----:B------:R-:W-:Y:S01]  /*1930*/  UIMAD UR6, UR58, UR6, URZ ;  /* 0x000000063a0672a4 */ /* 0x000fe2000f8e023f */
[----:B------:R-:W-:Y:S01]  /*1940*/  IADD3.X R13, R24, UR33, RZ, P0, !PT ;  /* 0x00000021180d7c10 */ /* 0x000fe200087fe4ff */
[----:B------:R-:W-:Y:S01]  /*1950*/  IMAD.U32 R9, RZ, RZ, UR35 ;  /* 0x00000023ff097e24 */ /* 0x000fe2000f8e00ff */
[----:B------:R-:W-:Y:S01]  /*1960*/  BSSY B1, `(.L_x_322) ;  /* 0x000096b000017945 */ /* 0x000fe20003800000 */
[----:B------:R-:W-:Y:S01]  /*1970*/  UIMAD UR14, UR35, UR7, UR6 ;  /* 0x00000007230e72a4 */ /* 0x000fe2000f8e0206 */
[----:B------:R-:W-:Y:S01]  /*1980*/  IMAD.WIDE.U32 R4, R6, c[0x0][0x370], R4 ;  /* 0x0000dc0006047a25 */ /* 0x000fe200078e0004 */
[C---:B------:R-:W-:Y:S01]  /*1990*/  IADD3 R251, R244.reuse, 0x40, RZ ;  /* 0x00000040f4fb7810 */ /* 0x040fe20007ffe0ff */
[----:B------:R-:W-:Y:S01]  /*19a0*/  ULDC.64 UR6, c[0x0][0x370] ;  /* 0x0000dc0000067ab9 */ /* 0x000fe20000000a00 */
[----:B------:R-:W-:Y:S01]  /*19b0*/  IADD3 R250, R244, 0x80, RZ ;  /* 0x00000080f4fa7810 */ /* 0x000fe20007ffe0ff */
[----:B------:R-:W-:Y:S01]  /*19c0*/  UIMAD UR6, UR33, UR6, URZ ;  /* 0x00000006210672a4 */ /* 0x000fe2000f8e023f */
[----:B------:R-:W-:Y:S01]  /*19d0*/  IMAD.WIDE.U32 R6, R12, c[0x0][0x190], R244 ;  /* 0x000064000c067a25 */ /* 0x000fe200078e00f4 */
[----:B------:R-:W-:-:S02]  /*19e0*/  IADD3 R252, R244, 0xc0, RZ ;  /* 0x000000c0f4fc7810 */ /* 0x000fc40007ffe0ff */
[----:B------:R-:W-:Y:S01]  /*19f0*/  UIMAD UR24, UR22, UR7, UR6 ;  /* 0x00000007161872a4 */ /* 0x000fe2000f8e0206 */
[----:B------:R-:W-:Y:S02]  /*1a00*/  IMAD.U32 R11, RZ, RZ, UR35 ;  /* 0x00000023ff0b7e24 */ /* 0x000fe4000f8e00ff */
[----:B------:R-:W-:Y:S02]  /*1a10*/  ULDC.64 UR6, c[0x0][0x378] ;  /* 0x0000de0000067ab9 */ /* 0x000fe40000000a00 */
[----:B------:R-:W-:Y:S01]  /*1a20*/  UIMAD UR6, UR58, UR6, URZ ;  /* 0x000000063a0672a4 */ /* 0x000fe2000f8e023f */
[----:B------:R-:W-:-:S03]  /*1a30*/  IADD3 R5, R5, UR24, RZ ;  /* 0x0000001805057c10 */ /* 0x000fc6000fffe0ff */
[----:B------:R-:W-:Y:S02]  /*1a40*/  UIMAD UR8, UR35, UR7, UR6 ;  /* 0x00000007230872a4 */ /* 0x000fe4000f8e0206 */
[----:B------:R-:W-:Y:S01]  /*1a50*/  UIADD3 UR6, UR22, UR10, URZ ;  /* 0x0000000a16067290 */ /* 0x000fe2000fffe03f */
[----:B------:R-:W-:-:S03]  /*1a60*/  IMAD.WIDE.U32 R4, R9, c[0x0][0x378], R4 ;  /* 0x0000de0009047a25 */ /* 0x000fc600078e0004 */
[----:B------:R-:W-:-:S03]  /*1a70*/  UIMAD.WIDE UR6, UR6, UR61, UR4 ;  /* 0x0000003d060672a5 */ /* 0x000fc6000f8e0204 */
[----:B------:R-:W-:-:S04]  /*1a80*/  ULDC.64 UR4, c[0x0][0x200] ;  /* 0x0000800000047ab9 */ /* 0x000fc80000000a00 */
[----:B------:R-:W-:Y:S02]  /*1a90*/  UMOV UR12, UR6 ;  /* 0x00000006000c7c82 */ /* 0x000fe40008000000 */
[----:B------:R-:W-:Y:S02]  /*1aa0*/  UIADD3 UR6, UR22, UR13, URZ ;  /* 0x0000000d16067290 */ /* 0x000fe4000fffe03f */
[----:B------:R-:W-:Y:S02]  /*1ab0*/  UMOV UR11, UR7 ;  /* 0x00000007000b7c82 */ /* 0x000fe40008000000 */
[----:B------:R-:W-:Y:S01]  /*1ac0*/  UIMAD.WIDE UR6, UR6, UR61, UR4 ;  /* 0x0000003d060672a5 */ /* 0x000fe2000f8e0204 */
[----:B------:R1:W2:Y:S01]  /*1ad0*/  R2UR UR4, R0 ;  /* 0x00000000000473c2 */ /* 0x0002a200000e0000 */
[----:B------:R-:W-:-:S05]  /*1ae0*/  ULDC UR13, c[0x0][0x2e8] ;  /* 0x0000ba00000d7ab9 */ /* 0x000fca0000000800 */
[----:B------:R-:W-:Y:S02]  /*1af0*/  UMOV UR10, UR6 ;  /* 0x00000006000a7c82 */ /* 0x000fe40008000000 */
[----:B------:R-:W-:Y:S01]  /*1b00*/  UIADD3 UR6, -UR15, UR26, UR20 ;  /* 0x0000001a0f067290 */ /* 0x000fe2000fffe114 */
[----:B------:R3:W4:Y:S01]  /*1b10*/  R2UR UR5, R2 ;  /* 0x00000000020573c2 */ /* 0x00072200000e0000 */
[----:B------:R-:W-:Y:S02]  /*1b20*/  UMOV UR9, UR7 ;  /* 0x0000000700097c82 */ /* 0x000fe40008000000 */
[----:B------:R-:W-:-:S04]  /*1b30*/  UIADD3 UR6, UR6, -UR13, URZ ;  /* 0x8000000d06067290 */ /* 0x000fc8000fffe03f */
[----:B------:R-:W-:-:S04]  /*1b40*/  USHF.R.S32.HI UR13, URZ, 0x1f, UR6 ;  /* 0x0000001f3f0d7899 */ /* 0x000fc80008011406 */
[----:B------:R-:W-:Y:S02]  /*1b50*/  ULEA.HI UR13, UR13, UR6, URZ, 0x6 ;  /* 0x000000060d0d7291 */ /* 0x000fe4000f8f303f */
[----:B------:R-:W-:Y:S01]  /*1b60*/  UIADD3 UR6, UR36, -0x1, URZ ;  /* 0xffffffff24067890 */ /* 0x000fe2000fffe03f */
[----:B-1----:R-:W-:Y:S01]  /*1b70*/  LOP3.LUT R0, R23, 0xffffffe0, RZ, 0xc0, !PT ;  /* 0xffffffe017007812 */ /* 0x002fe200078ec0ff */
[----:B------:R-:W-:-:S04]  /*1b80*/  USHF.R.S32.HI UR13, URZ, 0x6, UR13 ;  /* 0x000000063f0d7899 */ /* 0x000fc8000801140d */
[----:B------:R-:W-:Y:S01]  /*1b90*/  IMAD.IADD R15, R27, 0x1, -R0 ;  /* 0x000000011b0f7824 */ /* 0x000fe200078e0a00 */
[----:B------:R-:W-:-:S03]  /*1ba0*/  UISETP.LT.AND UP1, UPT, URZ, UR13, UPT ;  /* 0x0000000d3f00728c */ /* 0x000fc6000bf21270 */
[----:B------:R-:W-:Y:S01]  /*1bb0*/  IMAD R0, R19, UR47, R15 ;  /* 0x0000002f13007c24 */ /* 0x000fe2000f8e020f */
[----:B------:R-:W-:-:S04]  /*1bc0*/  USEL UR13, URZ, UR13, !UP1 ;  /* 0x0000000d3f0d7287 */ /* 0x000fc8000c800000 */
[----:B---3--:R-:W-:Y:S01]  /*1bd0*/  IADD3 R2, P0, R0, UR32, RZ ;  /* 0x0000002000027c10 */ /* 0x008fe2000ff1e0ff */
[----:B------:R-:W-:-:S03]  /*1be0*/  UISETP.GT.AND UP1, UPT, UR36, UR13, UPT ;  /* 0x0000000d2400728c */ /* 0x000fc6000bf24270 */
[----:B------:R-:W-:Y:S01]  /*1bf0*/  LEA.HI.X.SX32 R10, R0, UR29, 0x1, P0 ;  /* 0x0000001d000a7c11 */ /* 0x000fe200080f0eff */
[----:B------:R-:W-:Y:S01]  /*1c00*/  IMAD R0, R13, c[0x0][0x190], RZ ;  /* 0x000064000d007a24 */ /* 0x000fe200078e02ff */
[----:B------:R-:W-:Y:S01]  /*1c10*/  IADD3 R8, P0, R6, UR31, RZ ;  /* 0x0000001f06087c10 */ /* 0x000fe2000ff1e0ff */
[----:B------:R-:W-:Y:S02]  /*1c20*/  IMAD.MOV.U32 R6, RZ, RZ, R4 ;  /* 0x000000ffff067224 */ /* 0x000fe400078e0004 */
[----:B------:R-:W-:Y:S02]  /*1c30*/  IMAD R18, R12, c[0x0][0x194], R0 ;  /* 0x000065000c127a24 */ /* 0x000fe400078e0200 */
[----:B------:R-:W-:-:S03]  /*1c40*/  IMAD R0, R24, c[0x0][0x370], RZ ;  /* 0x0000dc0018007a24 */ /* 0x000fc600078e02ff */
[----:B------:R-:W-:Y:S01]  /*1c50*/  IADD3.X R9, R7, UR30, R18, P0, !PT ;  /* 0x0000001e07097c10 */ /* 0x000fe200087fe412 */
[----:B------:R-:W-:Y:S01]  /*1c60*/  IMAD R0, R14, c[0x0][0x374], R0 ;  /* 0x0000dd000e007a24 */ /* 0x000fe200078e0200 */
[C---:B------:R-:W-:Y:S02]  /*1c70*/  LEA R234, P0, R2.reuse, c[0x0][0x350], 0x2 ;  /* 0x0000d40002ea7a11 */ /* 0x040fe400078010ff */
[----:B------:R-:W-:Y:S02]  /*1c80*/  IADD3 R7, R5, UR8, RZ ;  /* 0x0000000805077c10 */ /* 0x000fe4000fffe0ff */
[----:B------:R-:W-:Y:S01]  /*1c90*/  LEA.HI.X R235, R2, c[0x0][0x354], R10, 0x2, P0 ;  /* 0x0000d50002eb7a11 */ /* 0x000fe200000f140a */
[----:B------:R-:W-:Y:S01]  /*1ca0*/  IMAD.WIDE.U32 R10, R11, c[0x0][0x1a8], R8 ;  /* 0x00006a000b0a7a25 */ /* 0x000fe200078e0008 */
[----:B------:R-:W-:-:S03]  /*1cb0*/  PLOP3.LUT P0, PT, PT, PT, UP1, 0x80, 0x0 ;  /* 0x000000000000781c */ /* 0x000fc60003f0f018 */
[----:B------:R-:W-:Y:S01]  /*1cc0*/  IMAD.WIDE.U32 R6, R14, c[0x0][0x370], R6 ;  /* 0x0000dc000e067a25 */ /* 0x000fe200078e0006 */
[----:B------:R-:W-:Y:S02]  /*1cd0*/  LEA R241, P3, R10, c[0x0][0x160], 0x1 ;  /* 0x000058000af17a11 */ /* 0x000fe400078608ff */
[----:B------:R-:W-:Y:S01]  /*1ce0*/  IADD3 R17, R11, UR14, RZ ;  /* 0x0000000e0b117c10 */ /* 0x000fe2000fffe0ff */
[----:B------:R-:W-:Y:S01]  /*1cf0*/  IMAD.IADD R2, R7, 0x1, R0 ;  /* 0x0000000107027824 */ /* 0x000fe200078e0200 */
[----:B------:R-:W-:Y:S02]  /*1d00*/  LEA R240, P2, R6, c[0x0][0x330], 0x1 ;  /* 0x0000cc0006f07a11 */ /* 0x000fe400078408ff */
[----:B------:R-:W-:Y:S02]  /*1d10*/  LEA.HI.X R242, R10, c[0x0][0x164], R17, 0x1, P3 ;  /* 0x000059000af27a11 */ /* 0x000fe400018f0c11 */
[----:B------:R-:W-:Y:S01]  /*1d20*/  LEA.HI.X R243, R6, c[0x0][0x334], R2, 0x1, P2 ;  /* 0x0000cd0006f37a11 */ /* 0x000fe200010f0c02 */
[----:B--2-4-:R-:W-:Y:S05]  /*1d30*/  @P0 BRA `(.L_x_327) ;  /* 0x0000092000000947 */ /* 0x014fea0003800000 */
[----:B------:R-:W-:Y:S02]  /*1d40*/  @UP0 UIADD3 UR8, UR17, UR27, URZ ;  /* 0x0000001b11080290 */ /* 0x000fe4000fffe03f */
[----:B------:R-:W-:-:S02]  /*1d50*/  ULDC.64 UR10, c[0x0][0x3a0] ;  /* 0x0000e800000a7ab9 */ /* 0x000fc40000000a00 */
        /* <DEDUP_REMOVED lines=16> */
.L_x_328:
        /* <DEDUP_REMOVED lines=18> */
.L_x_329:
        /* <DEDUP_REMOVED lines=25> */
[----:B------:R-:W-:Y:S01]  /*2110*/  IMAD R0, R14, c[0x0][0x3a4], R0 ;  /* 0x0000e9000e007a24 */ /* 0x000fe200078e0200 */
        /* <DEDUP_REMOVED lines=9> */
.L_x_331:
[----:B------:R-:W-:Y:S05]  /*21b0*/  BSYNC B0 ;  /* 0x0000000000007941 */ /* 0x000fea0003800000 */
.L_x_330:
        /* <DEDUP_REMOVED lines=21> */
.L_x_333:
[----:B------:R-:W-:Y:S05]  /*2310*/  BSYNC B0 ;  /* 0x0000000000007941 */ /* 0x000fea0003800000 */
.L_x_332:
        /* <DEDUP_REMOVED lines=31> */
.L_x_335:
[----:B------:R-:W-:Y:S05]  /*2510*/  BSYNC B0 ;  /* 0x0000000000007941 */ /* 0x000fea0003800000 */
.L_x_334:
[----:B------:R-:W-:Y:S05]  /*2520*/  @P4 BRA `(.L_x_336) ;  /* 0x00008ae000004947 */ /* 0x000fea0003800000 */
[----:B------:R-:W-:Y:S01]  /*2530*/  IADD3 R0, P0, R14, 0x20, RZ ;  /* 0x000000200e007810 */ /* 0x000fe20007f1e0ff */
[----:B------:R-:W-:Y:S01]  /*2540*/  IMAD.MOV.U32 R7, RZ, RZ, R2 ;  /* 0x000000ffff077224 */ /* 0x000fe200078e0002 */
[----:B------:R-:W-:-:S02]  /*2550*/  ISETP.GE.AND P1, PT, R251, c[0x0][0x220], PT ;  /* 0x00008800fb007a0c */ /* 0x000fc40003f26270 */
[----:B------:R-:W-:Y:S01]  /*2560*/  ISETP.GE.AND P2, PT, R244, c[0x0][0x220], PT ;  /* 0x00008800f4007a0c */ /* 0x000fe20003f46270 */
[----:B-1----:R-:W-:Y:S01]  /*2570*/  IMAD.X R4, RZ, RZ, R24, P0 ;  /* 0x000000ffff047224 */ /* 0x002fe200000e0618 */
        /* <DEDUP_REMOVED lines=14> */
.L_x_327:
[----:B------:R-:W2:Y:S01]  /*2660*/  LDL R28, [R1+0x58] ;  /* 0x00005800011c7983 */ /* 0x000ea20000100800 */
[----:B------:R-:W-:Y:S01]  /*2670*/  PLOP3.LUT P0, PT, PT, PT, UP6, 0x80, 0x0 ;  /* 0x000000000000781c */ /* 0x000fe20003f0f068 */
[----:B------:R-:W-:Y:S01]  /*2680*/  ULEA.HI UR7, UR6, UR6, URZ, 0x1 ;  /* 0x0000000606077291 */ /* 0x000fe2000f8f083f */
[----:B------:R-:W-:Y:S03]  /*2690*/  BSSY B0, `(.L_x_337) ;  /* 0x0000035000007945 */ /* 0x000fe60003800000 */
[----:B------:R-:W-:-:S04]  /*26a0*/  ULOP3.LUT UR7, UR7, 0xfffffffe, URZ, 0xc0, !UPT ;  /* 0xfffffffe07077892 */ /* 0x000fc8000f8ec03f */
[----:B------:R-:W-:-:S04]  /*26b0*/  UIADD3 UR7, UR6, -UR7, URZ ;  /* 0x8000000706077290 */ /* 0x000fc8000fffe03f */
[----:B------:R-:W-:Y:S02]  /*26c0*/  UISETP.NE.AND UP0, UPT, UR7, 0x1, UPT ;  /* 0x000000010700788c */ /* 0x000fe4000bf05270 */
[----:B------:R-:W-:Y:S01]  /*26d0*/  UIMAD UR7, UR6, -0x40, UR26 ;  /* 0xffffffc0060778a4 */ /* 0x000fe2000f8e021a */
[----:B------:R-:W-:Y:S05]  /*26e0*/  @P0 BAR.SYNC.DEFER_BLOCKING 0x0 ;  /* 0x0000000000000b1d */ /* 0x000fea0000010000 */
[----:B------:R-:W-:Y:S01]  /*26f0*/  ISETP.GE.AND P6, PT, R14, UR7, PT ;  /* 0x000000070e007c0c */ /* 0x000fe2000bfc6270 */
[----:B--2---:R-:W-:-:S12]  /*2700*/  IMAD.SHL.U32 R237, R28, 0x2, RZ ;  /* 0x000000021ced7824 */ /* 0x004fd800078e00ff */
[----:B------:R1:W-:Y:S04]  /*2710*/  @P6 STS.128 [R237+0x10000], RZ ;  /* 0x010000ffed006388 */ /* 0x0003e80000000c00 */
[----:B------:R1:W-:Y:S04]  /*2720*/  @P6 STS.128 [R237+0x12000], RZ ;  /* 0x012000ffed006388 */ /* 0x0003e80000000c00 */
[----:B------:R1:W-:Y:S04]  /*2730*/  @P6 STS.128 [R237+0x14000], RZ ;  /* 0x014000ffed006388 */ /* 0x0003e80000000c00 */
[----:B------:R1:W-:Y:S01]  /*2740*/  @P6 STS.128 [R237+0x16000], RZ ;  /* 0x016000ffed006388 */ /* 0x0003e20000000c00 */
[----:B------:R-:W-:Y:S05]  /*2750*/  @P6 BRA `(.L_x_338) ;  /* 0x0000028000006947 */ /* 0x000fea0003800000 */
[----:B------:R-:W-:Y:S01]  /*2760*/  MOV R5, UR19 ;  /* 0x0000001300057c02 */ /* 0x000fe20008000f00 */
[----:B------:R-:W-:Y:S01]  /*2770*/  IMAD R0, R13, c[0x0][0x370], RZ ;  /* 0x0000dc000d007a24 */ /* 0x000fe200078e02ff */
[----:B------:R-:W-:Y:S01]  /*2780*/  MOV R8, UR35 ;  /* 0x0000002300087c02 */ /* 0x000fe20008000f00 */
[----:B------:R-:W-:Y:S01]  /*2790*/  IMAD.U32 R4, RZ, RZ, UR18 ;  /* 0x00000012ff047e24 */ /* 0x000fe2000f8e00ff */
[----:B------:R-:W-:Y:S01]  /*27a0*/  ISETP.GE.AND P4, PT, R244, c[0x0][0x220], PT ;  /* 0x00008800f4007a0c */ /* 0x000fe20003f86270 */
[C---:B------:R-:W-:Y:S01]  /*27b0*/  IMAD R0, R12.reuse, c[0x0][0x374], R0 ;  /* 0x0000dd000c007a24 */ /* 0x040fe200078e0200 */
[----:B------:R-:W-:Y:S01]  /*27c0*/  ISETP.GE.AND P3, PT, R251, c[0x0][0x220], PT ;  /* 0x00008800fb007a0c */ /* 0x000fe20003f66270 */
[----:B------:R-:W-:Y:S01]  /*27d0*/  IMAD.WIDE.U32 R4, R12, c[0x0][0x370], R4 ;  /* 0x0000dc000c047a25 */ /* 0x000fe200078e0004 */
[----:B------:R-:W-:-:S02]  /*27e0*/  ISETP.GE.AND P2, PT, R250, c[0x0][0x220], PT ;  /* 0x00008800fa007a0c */ /* 0x000fc40003f46270 */
[----:B------:R-:W-:Y:S01]  /*27f0*/  ISETP.GE.AND P1, PT, R252, c[0x0][0x220], PT ;  /* 0x00008800fc007a0c */ /* 0x000fe20003f26270 */
[----:B------:R-:W-:Y:S02]  /*2800*/  IMAD.IADD R5, R5, 0x1, R0 ;  /* 0x0000000105057824 */ /* 0x000fe400078e0200 */
[----:B------:R-:W-:Y:S02]  /*2810*/  IMAD.MOV.U32 R0, RZ, RZ, 0x2 ;  /* 0x00000002ff007424 */ /* 0x000fe400078e00ff */
[----:B------:R-:W-:Y:S02]  /*2820*/  IMAD.WIDE.U32 R8, R8, c[0x0][0x378], R4 ;  /* 0x0000de0008087a25 */ /* 0x000fe400078e0004 */
[----:B------:R2:W-:Y:S02]  /*2830*/  @P4 STS.128 [R237+0x10000], RZ ;  /* 0x010000ffed004388 */ /* 0x0005e40000000c00 */
[----:B------:R-:W-:Y:S01]  /*2840*/  IMAD.WIDE R4, R244, R0, c[0x0][0x330] ;  /* 0x0000cc00f4047625 */ /* 0x000fe200078e0200 */
[----:B------:R-:W-:-:S03]  /*2850*/  IADD3 R0, R9, UR8, RZ ;  /* 0x0000000809007c10 */ /* 0x000fc6000fffe0ff */
[----:B------:R-:W-:Y:S01]  /*2860*/  @!P4 IMAD.MOV.U32 R9, RZ, RZ, R243 ;  /* 0x000000ffff09c224 */ /* 0x000fe200078e00f3 */
[----:B------:R-:W-:-:S04]  /*2870*/  LEA R4, P0, R8, R4, 0x1 ;  /* 0x0000000408047211 */ /* 0x000fc800078008ff */
        /* <DEDUP_REMOVED lines=22> */
.L_x_338:
[----:B------:R-:W-:Y:S05]  /*29e0*/  BSYNC B0 ;  /* 0x0000000000007941 */ /* 0x000fea0003800000 */
.L_x_337:
        /* <DEDUP_REMOVED lines=10> */
[----:B--2---:R-:W-:Y:S01]  /*2a90*/  IMAD.WIDE.U32 R8, R231, c[0x0][0x370], RZ ;  /* 0x0000dc00e7087a25 */ /* 0x004fe200078e00ff */
[----:B------:R-:W-:-:S02]  /*2aa0*/  ISETP.GE.AND P3, PT, R251, c[0x0][0x220], PT ;  /* 0x00008800fb007a0c */ /* 0x000fc40003f66270 */
[----:B------:R-:W-:Y:S02]  /*2ab0*/  ISETP.GE.AND P2, PT, R250, c[0x0][0x220], PT ;  /* 0x00008800fa007a0c */ /* 0x000fe40003f46270 */
[----:B------:R-:W-:Y:S01]  /*2ac0*/  IADD3 R0, P1, R6, R8, RZ ;  /* 0x0000000806007210 */ /* 0x000fe20007f3e0ff */
[----:B------:R-:W-:-:S05]  /*2ad0*/  IMAD R6, R231, c[0x0][0x374], RZ ;  /* 0x0000dd00e7067a24 */ /* 0x000fca00078e02ff */
[----:B------:R-:W-:Y:S01]  /*2ae0*/  IADD3.X R2, R2, R9, R6, P1, !PT ;  /* 0x0000000902027210 */ /* 0x000fe20000ffe406 */
[----:B---3--:R-:W-:Y:S01]  /*2af0*/  @!P4 IMAD.MOV.U32 R4, RZ, RZ, c[0x0][0x370] ;  /* 0x0000dc00ff04c624 */ /* 0x008fe200078e00ff */
        /* <DEDUP_REMOVED lines=10> */
[--C-:B------:R-:W-:Y:S02]  /*2ba0*/  @!P3 LEA.HI.X R7, R0, c[0x0][0x334], R2.reuse, 0x1, P0 ;  /* 0x0000cd000007ba11 */ /* 0x100fe400000f0c02 */
        /* <DEDUP_REMOVED lines=20> */
.L_x_340:
[----:B------:R-:W-:Y:S05]  /*2cf0*/  BSYNC B0 ;  /* 0x0000000000007941 */ /* 0x000fea0003800000 */
.L_x_339:
[----:B------:R-:W-:Y:S01]  /*2d00*/  PLOP3.LUT P0, PT, PT, PT, UP0, 0x80, 0x0 ;  /* 0x000000000000781c */ /* 0x000fe20003f0f008 */
[----:B------:R-:W-:Y:S01]  /*2d10*/  BSSY B0, `(.L_x_341) ;  /* 0x0000048000007945 */ /* 0x000fe20003800000 */
[----:B------:R-:W-:-:S04]  /*2d20*/  IADD3 R0, R28, 0x4000, RZ ;  /* 0x000040001c007810 */ /* 0x000fc80007ffe0ff */
[----:B------:R-:W-:-:S05]  /*2d30*/  SEL R0, R0, R28, !P0 ;  /* 0x0000001c00007207 */ /* 0x000fca0004000000 */
[----:B------:R-:W-:Y:S01]  /*2d40*/  IMAD.SHL.U32 R236, R0, 0x2, RZ ;  /* 0x0000000200ec7824 */ /* 0x000fe200078e00ff */
[----:B------:R-:W-:Y:S05]  /*2d50*/  @!P6 BRA `(.L_x_342) ;  /* 0x000001100000e947 */ /* 0x000fea0003800000 */
[----:B------:R1:W-:Y:S04]  /*2d60*/  STS [R236], RZ ;  /* 0x000000ffec007388 */ /* 0x0003e80000000800 */
[----:B------:R1:W-:Y:S04]  /*2d70*/  STS [R236+0x4], RZ ;  /* 0x000004ffec007388 */ /* 0x0003e80000000800 */
        /* <DEDUP_REMOVED lines=13> */
[----:B------:R1:W-:Y:S01]  /*2e50*/  STS [R236+0x600c], RZ ;  /* 0x00600cffec007388 */ /* 0x0003e20000000800 */
[----:B------:R-:W-:Y:S05]  /*2e60*/  BRA `(.L_x_343) ;  /* 0x0000032000007947 */ /* 0x000fea0003800000 */
.L_x_342:
[----:B--23--:R-:W-:Y:S01]  /*2e70*/  IMAD.U32 R4, RZ, RZ, UR31 ;  /* 0x0000001fff047e24 */ /* 0x00cfe2000f8e00ff */
[----:B------:R-:W-:Y:S01]  /*2e80*/  ISETP.GE.AND P1, PT, R244, c[0x0][0x220], PT ;  /* 0x00008800f4007a0c */ /* 0x000fe20003f26270 */
[----:B------:R-:W-:Y:S01]  /*2e90*/  IMAD.U32 R5, RZ, RZ, UR30 ;  /* 0x0000001eff057e24 */ /* 0x000fe2000f8e00ff */
[----:B------:R-:W-:Y:S01]  /*2ea0*/  MOV R0, 0x2 ;  /* 0x0000000200007802 */ /* 0x000fe20000000f00 */
[----:B------:R-:W-:Y:S01]  /*2eb0*/  IMAD.U32 R6, RZ, RZ, UR35 ;  /* 0x00000023ff067e24 */ /* 0x000fe2000f8e00ff */
[----:B------:R-:W-:Y:S01]  /*2ec0*/  ISETP.GE.AND P3, PT, R251, c[0x0][0x220], PT ;  /* 0x00008800fb007a0c */ /* 0x000fe20003f66270 */
[----:B------:R-:W-:Y:S01]  /*2ed0*/  IMAD.WIDE.U32 R4, R12, c[0x0][0x190], R4 ;  /* 0x000064000c047a25 */ /* 0x000fe200078e0004 */
[----:B------:R-:W-:-:S04]  /*2ee0*/  ISETP.GE.AND P2, PT, R250, c[0x0][0x220], PT ;  /* 0x00008800fa007a0c */ /* 0x000fc80003f46270 */
[----:B------:R-:W-:-:S03]  /*2ef0*/  IADD3 R5, R18, R5, RZ ;  /* 0x0000000512057210 */ /* 0x000fc60007ffe0ff */
[----:B------:R-:W-:Y:S01]  /*2f00*/  @!P1 IMAD.MOV.U32 R8, RZ, RZ, R241 ;  /* 0x000000ffff089224 */ /* 0x000fe200078e00f1 */
[----:B------:R-:W-:Y:S01]  /*2f10*/  @!P1 MOV R9, R242 ;  /* 0x000000f200099202 */ /* 0x000fe20000000f00 */
[----:B------:R-:W-:Y:S01]  /*2f20*/  IMAD.WIDE.U32 R6, R6, c[0x0][0x1a8], R4 ;  /* 0x00006a0006067a25 */ /* 0x000fe200078e0004 */
[----:B------:R2:W-:Y:S03]  /*2f30*/  @P1 STS [R236], RZ ;  /* 0x000000ffec001388 */ /* 0x0005e60000000800 */
[----:B------:R-:W-:Y:S01]  /*2f40*/  IMAD.WIDE R4, R244, R0, c[0x0][0x160] ;  /* 0x00005800f4047625 */ /* 0x000fe200078e0200 */
[----:B------:R2:W-:Y:S01]  /*2f50*/  @P1 STS [R236+0x4], RZ ;  /* 0x000004ffec001388 */ /* 0x0005e20000000800 */
[----:B------:R-:W-:-:S03]  /*2f60*/  IADD3 R0, R7, UR14, RZ ;  /* 0x0000000e07007c10 */ /* 0x000fc6000fffe0ff */
[----:B------:R2:W-:Y:S01]  /*2f70*/  @P1 STS [R236+0x8], RZ ;  /* 0x000008ffec001388 */ /* 0x0005e20000000800 */
[----:B------:R-:W-:-:S03]  /*2f80*/  LEA R4, P4, R6, R4, 0x1 ;  /* 0x0000000406047211 */ /* 0x000fc600078808ff */
[----:B------:R2:W-:Y:S01]  /*2f90*/  @P1 STS [R236+0xc], RZ ;  /* 0x00000cffec001388 */ /* 0x0005e20000000800 */
[----:B------:R-:W-:-:S03]  /*2fa0*/  LEA.HI.X R5, R6, R5, R0, 0x1, P4 ;  /* 0x0000000506057211 */ /* 0x000fc600020f0c00 */
[----:B------:R-:W-:Y:S01]  /*2fb0*/  @!PT LDS RZ, [RZ] ;  /* 0x00000000fffff984 */ /* 0x000fe20000000800 */
[----:B------:R-:W-:Y:S01]  /*2fc0*/  @!PT LDS RZ, [RZ] ;  /* 0x00000000fffff984 */ /* 0x000fe20000000800 */
[----:B------:R-:W-:Y:S01]  /*2fd0*/  @!PT LDS RZ, [RZ] ;  /* 0x00000000fffff984 */ /* 0x000fe20000000800 */
[----:B------:R2:W-:Y:S01]  /*2fe0*/  @!P1 LDGSTS.E.BYPASS.LTC128B.128 [R236], [R8.64] ;  /* 0x0000000008ec9fae */ /* 0x0005e2000b901d44 */
[----:B------:R-:W-:-:S03]  /*2ff0*/  ISETP.GE.AND P1, PT, R252, c[0x0][0x220], PT ;  /* 0x00008800fc007a0c */ /* 0x000fc60003f26270 */
[----:B------:R2:W-:Y:S04]  /*3000*/  @P3 STS [R236+0x2000], RZ ;  /* 0x002000ffec003388 */ /* 0x0005e80000000800 */
[----:B------:R2:W-:Y:S04]  /*3010*/  @P3 STS [R236+0x2004], RZ ;  /* 0x002004ffec003388 */ /* 0x0005e80000000800 */
[----:B------:R2:W-:Y:S04]  /*3020*/  @P3 STS [R236+0x2008], RZ ;  /* 0x002008ffec003388 */ /* 0x0005e80000000800 */
[----:B------:R2:W-:Y:S04]  /*3030*/  @P3 STS [R236+0x200c], RZ ;  /* 0x00200cffec003388 */ /* 0x0005e80000000800 */
[----:B------:R-:W-:Y:S01]  /*3040*/  @!PT LDS RZ, [RZ] ;  /* 0x00000000fffff984 */ /* 0x000fe20000000800 */
[----:B------:R-:W-:Y:S01]  /*3050*/  @!PT LDS RZ, [RZ] ;  /* 0x00000000fffff984 */ /* 0x000fe20000000800 */
[----:B------:R-:W-:Y:S01]  /*3060*/  @!PT LDS RZ, [RZ] ;  /* 0x00000000fffff984 */ /* 0x000fe20000000800 */
[----:B------:R2:W-:Y:S04]  /*3070*/  @!P3 LDGSTS.E.BYPASS.LTC128B.128 [R236+0x2000], [R4.64+0x80] ;  /* 0x0200008004ecbfae */ /* 0x0005e8000b901d44 */
        /* <DEDUP_REMOVED lines=11> */
[----:B------:R2:W-:Y:S01]  /*3130*/  @P1 STS [R236+0x600c], RZ ;  /* 0x00600cffec001388 */ /* 0x0005e20000000800 */
[----:B------:R-:W-:Y:S05]  /*3140*/  @P1 BRA `(.L_x_343) ;  /* 0x0000004000001947 */ /* 0x000fea0003800000 */
[----:B------:R-:W-:Y:S01]  /*3150*/  @!PT LDS RZ, [RZ] ;  /* 0x00000000fffff984 */ /* 0x000fe20000000800 */
[----:B------:R-:W-:Y:S01]  /*3160*/  @!PT LDS RZ, [RZ] ;  /* 0x00000000fffff984 */ /* 0x000fe20000000800 */
[----:B------:R-:W-:Y:S01]  /*3170*/  @!PT LDS RZ, [RZ] ;  /* 0x00000000fffff984 */ /* 0x000fe20000000800 */
[----:B------:R3:W-:Y:S02]  /*3180*/  LDGSTS.E.BYPASS.LTC128B.128 [R236+0x6000], [R4.64+0x180] ;  /* 0x0600018004ec7fae */ /* 0x0007e4000b901d44 */
.L_x_343:
[----:B------:R-:W-:Y:S05]  /*3190*/  BSYNC B0 ;  /* 0x0000000000007941 */ /* 0x000fea0003800000 */
.L_x_341:
[----:B------:R-:W-:Y:S01]  /*31a0*/  BSSY B0, `(.L_x_344) ;  /* 0x0000046000007945 */ /* 0x000fe20003800000 */
[----:B------:R-:W-:-:S02]  /*31b0*/  IMAD R2, R231, c[0x0][0x194], RZ ;  /* 0x00006500e7027a24 */ /* 0x000fc400078e02ff */
[----:B--2---:R-:W-:Y:S01]  /*31c0*/  IMAD.WIDE.U32 R6, R231, c[0x0][0x190], RZ ;  /* 0x00006400e7067a25 */ /* 0x004fe200078e00ff */
[----:B------:R-:W-:Y:S05]  /*31d0*/  @!P5 BRA `(.L_x_345) ;  /* 0x000001100000d947 */ /* 0x000fea0003800000 */
        /* <DEDUP_REMOVED lines=17> */
.L_x_345:
[----:B------:R-:W-:Y:S02]  /*32f0*/  ISETP.GE.AND P4, PT, R244, c[0x0][0x220], PT ;  /* 0x00008800f4007a0c */ /* 0x000fe40003f86270 */
[----:B------:R-:W-:-:S02]  /*3300*/  ISETP.GE.AND P2, PT, R250, c[0x0][0x220], PT ;  /* 0x00008800fa007a0c */ /* 0x000fc40003f46270 */
[----:B------:R-:W-:Y:S02]  /*3310*/  ISETP.GE.AND P3, PT, R251, c[0x0][0x220], PT ;  /* 0x00008800fb007a0c */ /* 0x000fe40003f66270 */
[----:B------:R-:W-:-:S04]  /*3320*/  IADD3 R0, P5, R10, R6, RZ ;  /* 0x000000060a007210 */ /* 0x000fc80007fbe0ff */
[----:B------:R-:W-:-:S03]  /*3330*/  IADD3.X R2, R17, R7, R2, P5, !PT ;  /* 0x0000000711027210 */ /* 0x000fc60002ffe402 */
[----:B---3--:R-:W-:Y:S01]  /*3340*/  @!P4 IMAD.MOV.U32 R4, RZ, RZ, c[0x0][0x190] ;  /* 0x00006400ff04c624 */ /* 0x008fe200078e00ff */
[----:B------:R2:W-:Y:S01]  /*3350*/  @P4 STS [R236+0x1000], RZ ;  /* 0x001000ffec004388 */ /* 0x0005e20000000800 */
[----:B------:R-:W-:Y:S02]  /*3360*/  @!P4 IMAD.MOV.U32 R5, RZ, RZ, c[0x0][0x194] ;  /* 0x00006500ff05c624 */ /* 0x000fe400078e00ff */
[----:B------:R-:W-:Y:S01]  /*3370*/  @!P3 LEA R6, P5, R0, c[0x0][0x160], 0x1 ;  /* 0x000058000006ba11 */ /* 0x000fe200078a08ff */
[----:B------:R2:W-:Y:S01]  /*3380*/  @P4 STS [R236+0x1004], RZ ;  /* 0x001004ffec004388 */ /* 0x0005e20000000800 */
[----:B------:R-:W-:Y:S02]  /*3390*/  @!P4 LEA R8, P1, R4, R241, 0x6 ;  /* 0x000000f10408c211 */ /* 0x000fe400078230ff */
[----:B------:R-:W-:Y:S01]  /*33a0*/  @!P3 LEA.HI.X R7, R0, c[0x0][0x164], R2, 0x1, P5 ;  /* 0x000059000007ba11 */ /* 0x000fe200028f0c02 */
[----:B------:R2:W-:Y:S01]  /*33b0*/  @P4 STS [R236+0x1008], RZ ;  /* 0x001008ffec004388 */ /* 0x0005e20000000800 */
[----:B------:R-:W-:-:S02]  /*33c0*/  @!P4 LEA.HI.X R9, R4, R242, R5, 0x6, P1 ;  /* 0x000000f20409c211 */ /* 0x000fc400008f3405 */
[C---:B------:R-:W-:Y:S01]  /*33d0*/  @!P2 LEA R4, P1, R0.reuse, c[0x0][0x160], 0x1 ;  /* 0x000058000004aa11 */ /* 0x040fe200078208ff */
[----:B------:R2:W-:Y:S03]  /*33e0*/  @P4 STS [R236+0x100c], RZ ;  /* 0x00100cffec004388 */ /* 0x0005e60000000800 */
[----:B------:R-:W-:Y:S01]  /*33f0*/  @!P2 LEA.HI.X R5, R0, c[0x0][0x164], R2, 0x1, P1 ;  /* 0x000059000005aa11 */ /* 0x000fe200008f0c02 */
[----:B------:R-:W-:Y:S01]  /*3400*/  @!PT LDS RZ, [RZ] ;  /* 0x00000000fffff984 */ /* 0x000fe20000000800 */
[----:B------:R-:W-:Y:S01]  /*3410*/  @!PT LDS RZ, [RZ] ;  /* 0x00000000fffff984 */ /* 0x000fe20000000800 */
[----:B------:R-:W-:Y:S01]  /*3420*/  @!PT LDS RZ, [RZ] ;  /* 0x00000000fffff984 */ /* 0x000fe20000000800 */
[----:B------:R2:W-:Y:S01]  /*3430*/  @!P4 LDGSTS.E.BYPASS.LTC128B.128 [R236+0x1000], [R8.64] ;  /* 0x0100000008eccfae */ /* 0x0005e2000b901d44 */
        /* <DEDUP_REMOVED lines=22> */
[----:B--2---:R-:W-:-:S04]  /*35a0*/  LEA R4, P1, R0, c[0x0][0x160], 0x1 ;  /* 0x0000580000047a11 */ /* 0x004fc800078208ff */
[----:B------:R-:W-:-:S05]  /*35b0*/  LEA.HI.X R5, R0, c[0x0][0x164], R2, 0x1, P1 ;  /* 0x0000590000057a11 */ /* 0x000fca00008f0c02 */
[----:B------:R-:W-:Y:S01]  /*35c0*/  @!PT LDS RZ, [RZ] ;  /* 0x00000000fffff984 */ /* 0x000fe20000000800 */
[----:B------:R-:W-:Y:S01]  /*35d0*/  @!PT LDS RZ, [RZ] ;  /* 0x00000000fffff984 */ /* 0x000fe20000000800 */
[----:B------:R-:W-:Y:S01]  /*35e0*/  @!PT LDS RZ, [RZ] ;  /* 0x00000000fffff984 */ /* 0x000fe20000000800 */
[----:B------:R2:W-:Y:S04]  /*35f0*/  LDGSTS.E.BYPASS.LTC128B.128 [R236+0x7000], [R4.64+0x180] ;  /* 0x0700018004ec7fae */ /* 0x0005e8000b901d44 */
.L_x_346:
[----:B------:R-:W-:Y:S05]  /*3600*/  BSYNC B0 ;  /* 0x0000000000007941 */ /* 0x000fea0003800000 */
.L_x_344:
[----:B------:R-:W-:Y:S02]  /*3610*/  SHF.R.S32.HI R2, RZ, 0x1f, R23 ;  /* 0x0000001fff027819 */ /* 0x000fe40000011417 */
[----:B------:R-:W-:Y:S01]  /*3620*/  SHF.R.S32.HI R0, RZ, 0x1f, R15 ;  /* 0x0000001fff007819 */ /* 0x000fe2000001140f */
[----:B------:R-:W-:Y:S01]  /*3630*/  UIADD3 UR8, -UR20, UR15, URZ ;  /* 0x0000000f14087290 */ /* 0x000fe2000fffe13f */
[----:B------:R-:W-:Y:S01]  /*3640*/  LEA.HI R2, R2, R19, RZ, 0x2 ;  /* 0x0000001302027211 */ /* 0x000fe200078f10ff */
[----:B------:R-:W-:Y:S01]  /*3650*/  ULDC.64 UR18, c[0x0][0x198] ;  /* 0x0000660000127ab9 */ /* 0x000fe20000000a00 */
[----:B------:R-:W-:Y:S02]  /*3660*/  LEA.HI R0, R0, R15, RZ, 0x2 ;  /* 0x0000000f00007211 */ /* 0x000fe400078f10ff */
[----:B------:R-:W-:Y:S02]  /*3670*/  LOP3.LUT R2, R2, 0xfffffffc, RZ, 0xc0, !PT ;  /* 0xfffffffc02027812 */ /* 0x000fe400078ec0ff */
[----:B------:R-:W-:-:S03]  /*3680*/  SHF.R.S32.HI R0, RZ, 0x2, R0 ;  /* 0x00000002ff007819 */ /* 0x000fc60000011400 */
[----:B------:R-:W-:-:S04]  /*3690*/  IMAD.IADD R2, R19, 0x1, -R2 ;  /* 0x0000000113027824 */ /* 0x000fc800078e0a02 */
[----:B------:R-:W-:-:S04]  /*36a0*/  IMAD R18, R2, 0x10, R0 ;  /* 0x0000001002127824 */ /* 0x000fc800078e0200 */
[C---:B--23--:R-:W-:Y:S01]  /*36b0*/  IMAD.SHL.U32 R4, R18.reuse, 0x4, RZ ;  /* 0x0000000412047824 */ /* 0x04cfe200078e00ff */
[C---:B------:R-:W-:Y:S02]  /*36c0*/  IADD3 R2, R18.reuse, 0x8, RZ ;  /* 0x0000000812027810 */ /* 0x040fe40007ffe0ff */
[----:B------:R-:W-:Y:S02]  /*36d0*/  SHF.R.S32.HI R0, RZ, 0x1f, R18 ;  /* 0x0000001fff007819 */ /* 0x000fe40000011412 */
[----:B------:R-:W-:Y:S01]  /*36e0*/  ISETP.GE.AND P3, PT, R18, UR7, PT ;  /* 0x0000000712007c0c */ /* 0x000fe2000bf66270 */
[----:B------:R2:W-:Y:S01]  /*36f0*/  STL [R1+0x44], R4 ;  /* 0x0000440401007387 */ /* 0x0005e20000100800 */
[----:B------:R-:W-:Y:S01]  /*3700*/  ISETP.GE.AND P2, PT, R2, UR7, PT ;  /* 0x0000000702007c0c */ /* 0x000fe2000bf46270 */
[----:B------:R-:W-:Y:S01]  /*3710*/  IMAD.MOV.U32 R2, RZ, RZ, 0x7f800000 ;  /* 0x7f800000ff027424 */ /* 0x000fe200078e00ff */
[----:B------:R-:W-:Y:S01]  /*3720*/  SHF.L.U64.HI R6, R18, 0x2, R0 ;  /* 0x0000000212067819 */ /* 0x000fe20000010200 */
[----:B------:R-:W-:Y:S01]  /*3730*/  IMAD.MOV.U32 R0, RZ, RZ, 0x7f800000 ;  /* 0x7f800000ff007424 */ /* 0x000fe200078e00ff */
[----:B--2---:R-:W-:-:S02]  /*3740*/  IADD3 R4, P1, R4, UR10, RZ ;  /* 0x0000000a04047c10 */ /* 0x004fc4000ff3e0ff */
[----:B------:R-:W-:Y:S01]  /*3750*/  ISETP.GE.AND P6, PT, R14, UR8, PT ;  /* 0x000000080e007c0c */ /* 0x000fe2000bfc6270 */
[----:B------:R-:W-:Y:S01]  /*3760*/  USHF.R.S32.HI UR7, URZ, 0x1f, UR20 ;  /* 0x0000001f3f077899 */ /* 0x000fe20008011414 */
[----:B------:R-:W-:Y:S01]  /*3770*/  IADD3.X R5, R6, UR9, RZ, P1, !PT ;  /* 0x0000000906057c10 */ /* 0x000fe20008ffe4ff */
[----:B------:R-:W-:Y:S01]  /*3780*/  IMAD.U32 R19, RZ, RZ, UR20 ;  /* 0x00000014ff137e24 */ /* 0x000fe2000f8e00ff */
[----:B------:R-:W-:Y:S04]  /*3790*/  STL [R1+0x40], R6 ;  /* 0x0000400601007387 */ /* 0x000fe80000100800 */
[----:B------:R2:W3:Y:S04]  /*37a0*/  @!P3 LDG.E R2, [R4.64] ;  /* 0x000000040402b981 */ /* 0x0004e8000c1e1900 */
[----:B------:R2:W5:Y:S01]  /*37b0*/  @!P2 LDG.E R0, [R4.64+0x20] ;  /* 0x000020040400a981 */ /* 0x000562000c1e1900 */
[----:B------:R-:W-:Y:S01]  /*37c0*/  UIMAD UR14, UR7, UR18, URZ ;  /* 0x00000012070e72a4 */ /* 0x000fe2000f8e023f */
[----:B------:R-:W-:Y:S02]  /*37d0*/  BSSY B0, `(.L_x_347) ;  /* 0x000003e000007945 */ /* 0x000fe40003800000 */
[----:B------:R-:W-:Y:S01]  /*37e0*/  @P6 STS.128 [R237+0x18000], RZ ;  /* 0x018000ffed006388 */ /* 0x000fe20000000c00 */
[----:B------:R-:W-:-:S03]  /*37f0*/  UIMAD UR14, UR20, UR19, UR14 ;  /* 0x00000013140e72a4 */ /* 0x000fc6000f8e020e */
[----:B------:R-:W-:Y:S04]  /*3800*/  @P6 STS.128 [R237+0x1a000], RZ ;  /* 0x01a000ffed006388 */ /* 0x000fe80000000c00 */
[----:B------:R-:W-:Y:S04]  /*3810*/  @P6 STS.128 [R237+0x1c000], RZ ;  /* 0x01c000ffed006388 */ /* 0x000fe80000000c00 */
[----:B------:R-:W-:Y:S01]  /*3820*/  @P6 STS.128 [R237+0x1e000], RZ ;  /* 0x01e000ffed006388 */ /* 0x000fe20000000c00 */
[----:B--2---:R-:W-:-:S05]  /*3830*/  IMAD.WIDE.U32 R4, R19, c[0x0][0x198], R244 ;  /* 0x0000660013047a25 */ /* 0x004fca00078e00f4 */
[----:B------:R-:W-:Y:S01]  /*3840*/  IADD3 R4, P1, R4, UR25, RZ ;  /* 0x0000001904047c10 */ /* 0x000fe2000ff3e0ff */
[----:B---3--:R-:W-:Y:S04]  /*3850*/  STL [R1], R2 ;  /* 0x0000000201007387 */ /* 0x008fe80000100800 */
[----:B-----5:R2:W-:Y:S02]  /*3860*/  STL [R1+0x4], R0 ;  /* 0x0000040001007387 */ /* 0x0205e40000100800 */
[----:B--2---:R-:W-:-:S05]  /*3870*/  IMAD.U32 R0, RZ, RZ, UR14 ;  /* 0x0000000eff007e24 */ /* 0x004fca000f8e00ff */
        /* <DEDUP_REMOVED lines=11> */
[----:B------:R-:W-:Y:S02]  /*3930*/  IMAD R0, R21, c[0x0][0x198], RZ ;  /* 0x0000660015007a24 */ /* 0x000fe400078e02ff */
[----:B------:R-:W-:-:S04]  /*3940*/  IMAD.WIDE.U32 R4, R20, c[0x0][0x198], R4 ;  /* 0x0000660014047a25 */ /* 0x000fc800078e0004 */
[----:B------:R-:W-:Y:S02]  /*3950*/  IMAD R2, R20, c[0x0][0x19c], R0 ;  /* 0x0000670014027a24 */ /* 0x000fe400078e0200 */
[----:B------:R-:W-:Y:S01]  /*3960*/  @!P4 MOV R6, R10 ;  /* 0x0000000a0006c202 */ /* 0x000fe20000000f00 */
[----:B------:R-:W-:Y:S01]  /*3970*/  @!P4 IMAD R0, R24, c[0x0][0x198], RZ ;  /* 0x000066001800ca24 */ /* 0x000fe200078e02ff */
[----:B------:R2:W-:Y:S01]  /*3980*/  @P4 STS.128 [R237+0x18000], RZ ;  /* 0x018000ffed004388 */ /* 0x0005e20000000c00 */
[----:B------:R-:W-:Y:S01]  /*3990*/  @!P4 IMAD.MOV.U32 R7, RZ, RZ, R17 ;  /* 0x000000ffff07c224 */ /* 0x000fe200078e0011 */
[----:B------:R-:W-:Y:S01]  /*39a0*/  IADD3 R5, R5, R2, RZ ;  /* 0x0000000205057210 */ /* 0x000fe20007ffe0ff */
[C---:B------:R-:W-:Y:S02]  /*39b0*/  @!P4 IMAD R0, R14.reuse, c[0x0][0x19c], R0 ;  /* 0x000067000e00ca24 */ /* 0x040fe400078e0200 */
[----:B------:R-:W-:-:S04]  /*39c0*/  @!P4 IMAD.WIDE.U32 R8, R14, c[0x0][0x198], R6 ;  /* 0x000066000e08ca25 */ /* 0x000fc800078e0006 */
[----:B------:R-:W-:Y:S01]  /*39d0*/  IMAD.MOV.U32 R2, RZ, RZ, 0x2 ;  /* 0x00000002ff027424 */ /* 0x000fe200078e00ff */
[----:B------:R-:W-:Y:S01]  /*39e0*/  @!P4 IADD3 R0, R9, R0, RZ ;  /* 0x000000000900c210 */ /* 0x000fe20007ffe0ff */
[----:B------:R-:W-:Y:S01]  /*39f0*/  IMAD.WIDE.U32 R6, R16, c[0x0][0x1b0], R4 ;  /* 0x00006c0010067a25 */ /* 0x000fe200078e0004 */
[----:B------:R-:W-:-:S03]  /*3a00*/  @!P4 LEA R12, P1, R8, c[0x0][0x168], 0x1 ;  /* 0x00005a00080cca11 */ /* 0x000fc600078208ff */
[----:B------:R-:W-:Y:S01]  /*3a10*/  IMAD.WIDE R4, R244, R2, c[0x0][0x168] ;  /* 0x00005a00f4047625 */ /* 0x000fe200078e0202 */
[----:B------:R-:W-:Y:S02]  /*3a20*/  @!P4 LEA.HI.X R13, R8, c[0x0][0x16c], R0, 0x1, P1 ;  /* 0x00005b00080dca11 */ /* 0x000fe400008f0c00 */
[----:B------:R-:W-:Y:S02]  /*3a30*/  ISETP.GE.AND P1, PT, R252, c[0x0][0x220], PT ;  /* 0x00008800fc007a0c */ /* 0x000fe40003f26270 */
[----:B------:R-:W-:Y:S01]  /*3a40*/  IADD3 R0, R15, R7, RZ ;  /* 0x000000070f007210 */ /* 0x000fe20007ffe0ff */
[----:B------:R-:W-:Y:S01]  /*3a50*/  @!PT LDS RZ, [RZ] ;  /* 0x00000000fffff984 */ /* 0x000fe20000000800 */
[----:B------:R-:W-:Y:S01]  /*3a60*/  @!PT LDS RZ, [RZ] ;  /* 0x00000000fffff984 */ /* 0x000fe20000000800 */
[----:B------:R-:W-:Y:S01]  /*3a70*/  @!PT LDS RZ, [RZ] ;  /* 0x00000000fffff984 */ /* 0x000fe20000000800 */
[----:B------:R2:W-:Y:S01]  /*3a80*/  @!P4 LDGSTS.E.BYPASS.LTC128B.128 [R237+0x18000], [R12.64] ;  /* 0x180000000cedcfae */ /* 0x0005e2000b901d44 */
        /* <DEDUP_REMOVED lines=18> */
.L_x_348:
[----:B------:R-:W-:Y:S05]  /*3bb0*/  BSYNC B0 ;  /* 0x0000000000007941 */ /* 0x000fea0003800000 */
.L_x_347:
        /* <DEDUP_REMOVED lines=9> */
[----:B------:R-:W-:Y:S01]  /*3c50*/  MOV R4, UR25 ;  /* 0x0000001900047c02 */ /* 0x000fe20008000f00 */
[----:B------:R-:W-:Y:S01]  /*3c60*/  IMAD.MOV.U32 R11, RZ, RZ, R17 ;  /* 0x000000ffff0b7224 */ /* 0x000fe200078e0011 */
[----:B------:R-:W-:Y:S01]  /*3c70*/  ISETP.GE.AND P4, PT, R244, c[0x0][0x220], PT ;  /* 0x00008800f4007a0c */ /* 0x000fe20003f86270 */
[----:B------:R-:W-:Y:S01]  /*3c80*/  IMAD.X R2, RZ, RZ, R21, P1 ;  /* 0x000000ffff027224 */ /* 0x000fe200008e0615 */
[----:B------:R-:W-:Y:S01]  /*3c90*/  MOV R8, 0x2 ;  /* 0x0000000200087802 */ /* 0x000fe20000000f00 */
[----:B------:R-:W-:Y:S01]  /*3ca0*/  IMAD.WIDE.U32 R4, R0, c[0x0][0x198], R4 ;  /* 0x0000660000047a25 */ /* 0x000fe200078e0004 */
[----:B------:R-:W-:-:S03]  /*3cb0*/  ISETP.GE.AND P3, PT, R251, c[0x0][0x220], PT ;  /* 0x00008800fb007a0c */ /* 0x000fc60003f66270 */
[----:B------:R-:W-:-:S04]  /*3cc0*/  IMAD R2, R2, c[0x0][0x198], RZ ;  /* 0x0000660002027a24 */ /* 0x000fc800078e02ff */
[----:B------:R-:W-:Y:S01]  /*3cd0*/  IMAD R2, R0, c[0x0][0x19c], R2 ;  /* 0x0000670000027a24 */ /* 0x000fe200078e0202 */
[----:B------:R-:W-:Y:S01]  /*3ce0*/  IADD3 R0, P1, R14, 0x20, RZ ;  /* 0x000000200e007810 */ /* 0x000fe20007f3e0ff */
[----:B------:R2:W-:Y:S03]  /*3cf0*/  @P4 STS.128 [R237+0x19000], RZ ;  /* 0x019000ffed004388 */ /* 0x0005e60000000c00 */
[----:B------:R-:W-:Y:S01]  /*3d00*/  IADD3 R5, R5, R2, RZ ;  /* 0x0000000205057210 */ /* 0x000fe20007ffe0ff */
[----:B------:R-:W-:Y:S02]  /*3d10*/  IMAD.X R2, RZ, RZ, R24, P1 ;  /* 0x000000ffff027224 */ /* 0x000fe400008e0618 */
[----:B------:R-:W-:-:S04]  /*3d20*/  IMAD.WIDE.U32 R10, R0, c[0x0][0x198], R10 ;  /* 0x00006600000a7a25 */ /* 0x000fc800078e000a */
[----:B------:R-:W-:Y:S02]  /*3d30*/  IMAD R2, R2, c[0x0][0x198], RZ ;  /* 0x0000660002027a24 */ /* 0x000fe400078e02ff */
[----:B------:R-:W-:-:S04]  /*3d40*/  IMAD.WIDE.U32 R6, R16, c[0x0][0x1b0], R4 ;  /* 0x00006c0010067a25 */ /* 0x000fc800078e0004 */
[----:B------:R-:W-:Y:S01]  /*3d50*/  IMAD.WIDE R4, R244, R8, c[0x0][0x168] ;  /* 0x00005a00f4047625 */ /* 0x000fe200078e0208 */
[----:B------:R-:W-:-:S03]  /*3d60*/  @!P4 LEA R8, P1, R10, c[0x0][0x168], 0x1 ;  /* 0x00005a000a08ca11 */ /* 0x000fc600078208ff */
[----:B------:R-:W-:Y:S01]  /*3d70*/  IMAD R0, R0, c[0x0][0x19c], R2 ;  /* 0x0000670000007a24 */ /* 0x000fe200078e0202 */
[----:B------:R-:W-:Y:S02]  /*3d80*/  IADD3 R2, R15, R7, RZ ;  /* 0x000000070f027210 */ /* 0x000fe40007ffe0ff */
[----:B------:R-:W-:Y:S01]  /*3d90*/  LEA R4, P2, R6, R4, 0x1 ;  /* 0x0000000406047211 */ /* 0x000fe200078408ff */
[----:B------:R-:W-:-:S03]  /*3da0*/  IMAD.IADD R0, R11, 0x1, R0 ;  /* 0x000000010b007824 */ /* 0x000fc600078e0200 */
[----:B------:R-:W-:Y:S02]  /*3db0*/  LEA.HI.X R5, R6, R5, R2, 0x1, P2 ;  /* 0x0000000506057211 */ /* 0x000fe400010f0c02 */
[----:B------:R-:W-:Y:S02]  /*3dc0*/  ISETP.GE.AND P2, PT, R250, c[0x0][0x220], PT ;  /* 0x00008800fa007a0c */ /* 0x000fe40003f46270 */
[----:B------:R-:W-:Y:S02]  /*3dd0*/  @!P4 LEA.HI.X R9, R10, c[0x0][0x16c], R0, 0x1, P1 ;  /* 0x00005b000a09ca11 */ /* 0x000fe400008f0c00 */
[----:B------:R-:W-:-:S03]  /*3de0*/  ISETP.GE.AND P1, PT, R252, c[0x0][0x220], PT ;  /* 0x00008800fc007a0c */ /* 0x000fc60003f26270 */
        /* <DEDUP_REMOVED lines=20> */
.L_x_350:
[----:B------:R-:W-:Y:S05]  /*3f30*/  BSYNC B0 ;  /* 0x0000000000007941 */ /* 0x000fea0003800000 */
.L_x_349:
        /* <DEDUP_REMOVED lines=62> */
.L_x_352:
[----:B------:R-:W-:Y:S05]  /*4320*/  BSYNC B0 ;  /* 0x0000000000007941 */ /* 0x000fea0003800000 */
.L_x_351:
        /* <DEDUP_REMOVED lines=27> */
[----:B------:R-:W-:Y:S02]  /*44e0*/  @!P4 LEA R8, P6, R10, c[0x0][0x170], 0x1 ;  /* 0x00005c000a08ca11 */ /* 0x000fe400078c08ff */
[----:B------:R-:W-:Y:S01]  /*44f0*/  IADD3 R0, R11, R0, RZ ;  /* 0x000000000b007210 */ /* 0x000fe20007ffe0ff */
        /* <DEDUP_REMOVED lines=25> */
.L_x_354:
[----:B------:R-:W-:Y:S05]  /*4690*/  BSYNC B0 ;  /* 0x0000000000007941 */ /* 0x000fea0003800000 */
.L_x_353:
[----:B------:R-:W-:Y:S01]  /*46a0*/  LEA.HI R0, R26, R27, RZ, 0x4 ;  /* 0x0000001b1a007211 */ /* 0x000fe200078f20ff */
[----:B--23--:R-:W-:Y:S01]  /*46b0*/  IMAD.U32 R4, RZ, RZ, UR26 ;  /* 0x0000001aff047e24 */ /* 0x00cfe2000f8e00ff */
[----:B------:R-:W-:Y:S01]  /*46c0*/  IADD3 R5, R18, 0x1, RZ ;  /* 0x0000000112057810 */ /* 0x000fe20007ffe0ff */
[----:B------:R-:W0:Y:S01]  /*46d0*/  LDGDEPBAR ;  /* 0x00000000000079af */ /* 0x000e220000000000 */
[----:B------:R-:W-:Y:S01]  /*46e0*/  LOP3.LUT R0, R0, 0xfffffff0, RZ, 0xc0, !PT ;  /* 0xfffffff000007812 */ /* 0x000fe200078ec0ff */
[----:B------:R-:W-:Y:S01]  /*46f0*/  IMAD.SHL.U32 R222, R233, 0x2, RZ ;  /* 0x00000002e9de7824 */ /* 0x000fe200078e00ff */
[----:B------:R-:W-:Y:S01]  /*4700*/  MOV R226, 0x40 ;  /* 0x0000004000e27802 */ /* 0x000fe20000000f00 */
[----:B------:R-:W-:Y:S01]  /*4710*/  UIADD3 UR14, UR26, 0x40, UR20 ;  /* 0x000000401a0e7890 */ /* 0x000fe2000fffe014 */
[----:B------:R-:W-:Y:S01]  /*4720*/  IMAD.MOV.U32 R238, RZ, RZ, R236 ;  /* 0x000000ffffee7224 */ /* 0x000fe200078e00ec */
[----:B------:R-:W-:Y:S01]  /*4730*/  CS2R R190, SRZ ;  /* 0x0000000000be7805 */ /* 0x000fe2000001ff00 */
[----:B------:R-:W-:Y:S01]  /*4740*/  IMAD.IADD R0, R27, 0x1, -R0 ;  /* 0x000000011b007824 */ /* 0x000fe200078e0a00 */
[----:B------:R-:W-:Y:S01]  /*4750*/  CS2R R188, SRZ ;  /* 0x0000000000bc7805 */ /* 0x000fe2000001ff00 */
[----:B------:R-:W-:Y:S01]  /*4760*/  CS2R R194, SRZ ;  /* 0x0000000000c27805 */ /* 0x000fe2000001ff00 */
[----:B------:R-:W-:Y:S01]  /*4770*/  CS2R R192, SRZ ;  /* 0x0000000000c07805 */ /* 0x000fe2000001ff00 */
[----:B------:R-:W-:Y:S01]  /*4780*/  CS2R R186, SRZ ;  /* 0x0000000000ba7805 */ /* 0x000fe2000001ff00 */
[----:B------:R-:W-:Y:S01]  /*4790*/  SHF.R.S32.HI R2, RZ, 0x1f, R0 ;  /* 0x0000001fff027819 */ /* 0x000fe20000011400 */
[----:B------:R-:W-:Y:S01]  /*47a0*/  CS2R R184, SRZ ;  /* 0x0000000000b87805 */ /* 0x000fe2000001ff00 */
[----:B------:R-:W-:Y:S01]  /*47b0*/  CS2R R182, SRZ ;  /* 0x0000000000b67805 */ /* 0x000fe2000001ff00 */
[----:B------:R-:W-:Y:S01]  /*47c0*/  CS2R R180, SRZ ;  /* 0x0000000000b47805 */ /* 0x000fe2000001ff00 */
[----:B------:R-:W-:Y:S01]  /*47d0*/  LEA.HI R2, R2, R0, RZ, 0x3 ;  /* 0x0000000002027211 */ /* 0x000fe200078f18ff */
[----:B------:R-:W-:Y:S01]  /*47e0*/  CS2R R174, SRZ ;  /* 0x0000000000ae7805 */ /* 0x000fe2000001ff00 */
[----:B------:R-:W-:Y:S01]  /*47f0*/  CS2R R172, SRZ ;  /* 0x0000000000ac7805 */ /* 0x000fe2000001ff00 */
[----:B------:R-:W-:Y:S01]  /*4800*/  CS2R R178, SRZ ;  /* 0x0000000000b27805 */ /* 0x000fe2000001ff00 */
[----:B------:R-:W-:Y:S01]  /*4810*/  LOP3.LUT R2, R2, 0xfffffff8, RZ, 0xc0, !PT ;  /* 0xfffffff802027812 */ /* 0x000fe200078ec0ff */
[----:B------:R-:W-:Y:S01]  /*4820*/  CS2R R176, SRZ ;  /* 0x0000000000b07805 */ /* 0x000fe2000001ff00 */
[----:B------:R-:W-:Y:S01]  /*4830*/  CS2R R170, SRZ ;  /* 0x0000000000aa7805 */ /* 0x000fe2000001ff00 */
[----:B------:R-:W-:Y:S01]  /*4840*/  CS2R R168, SRZ ;  /* 0x0000000000a87805 */ /* 0x000fe2000001ff00 */
[----:B------:R-:W-:Y:S01]  /*4850*/  CS2R R166, SRZ ;  /* 0x0000000000a67805 */ /* 0x000fe2000001ff00 */
[----:B------:R-:W-:Y:S01]  /*4860*/  IMAD.IADD R0, R0, 0x1, -R2 ;  /* 0x0000000100007824 */ /* 0x000fe200078e0a02 */
[----:B------:R-:W-:Y:S01]  /*4870*/  IADD3 R2, R5, UR15, -R4 ;  /* 0x0000000f05027c10 */ /* 0x000fe2000fffe804 */
[----:B------:R-:W-:Y:S01]  /*4880*/  CS2R R164, SRZ ;  /* 0x0000000000a47805 */ /* 0x000fe2000001ff00 */
[----:B------:R-:W-:Y:S01]  /*4890*/  CS2R R158, SRZ ;  /* 0x00000000009e7805 */ /* 0x000fe2000001ff00 */
[----:B------:R-:W-:Y:S01]  /*48a0*/  CS2R R156, SRZ ;  /* 0x00000000009c7805 */ /* 0x000fe2000001ff00 */
[----:B------:R-:W-:Y:S01]  /*48b0*/  R2P PR, R0, 0x6 ;  /* 0x0000000600007804 */ /* 0x000fe20000000000 */
[----:B------:R2:W-:Y:S01]  /*48c0*/  STL [R1+0x50], R2 ;  /* 0x0000500201007387 */ /* 0x0005e20000100800 */
[----:B------:R-:W-:Y:S01]  /*48d0*/  IADD3 R0, R232, 0x4000, RZ ;  /* 0x00004000e8007810 */ /* 0x000fe20007ffe0ff */
[----:B------:R-:W-:Y:S01]  /*48e0*/  CS2R R162, SRZ ;  /* 0x0000000000a27805 */ /* 0x000fe2000001ff00 */
[----:B------:R-:W-:Y:S01]  /*48f0*/  CS2R R160, SRZ ;  /* 0x0000000000a07805 */ /* 0x000fe2000001ff00 */
[----:B------:R-:W-:Y:S01]  /*4900*/  SEL R231, R231, 0xffffffe0, !P1 ;  /* 0xffffffe0e7e77807 */ /* 0x000fe20004800000 */
[----:B------:R-:W-:Y:S01]  /*4910*/  CS2R R154, SRZ ;  /* 0x00000000009a7805 */ /* 0x000fe2000001ff00 */
[----:B------:R-:W-:Y:S01]  /*4920*/  SEL R0, R0, R232, !P0 ;  /* 0x000000e800007207 */ /* 0x000fe20004000000 */
[----:B------:R-:W-:Y:S01]  /*4930*/  CS2R R152, SRZ ;  /* 0x0000000000987805 */ /* 0x000fe2000001ff00 */
[----:B------:R-:W-:Y:S01]  /*4940*/  SEL R226, R226, 0xffffffc0, !P2 ;  /* 0xffffffc0e2e27807 */ /* 0x000fe20005000000 */
[----:B------:R-:W-:Y:S01]  /*4950*/  IMAD.IADD R223, R231, 0x1, R222 ;  /* 0x00000001e7df7824 */ /* 0x000fe200078e02de */
[----:B------:R-:W-:Y:S01]  /*4960*/  IADD3 R228, R227, R231, RZ ;  /* 0x000000e7e3e47210 */ /* 0x000fe20007ffe0ff */
        /* <DEDUP_REMOVED lines=18> */
[----:B------:R-:W-:Y:S01]  /*4a90*/  SEL R2, R2, R233, !P0 ;  /* 0x000000e902027207 */ /* 0x000fe20004000000 */
[----:B------:R-:W-:Y:S01]  /*4aa0*/  CS2R R68, SRZ ;  /* 0x0000000000447805 */ /* 0x000fe2000001ff00 */
[----:B------:R-:W-:Y:S01]  /*4ab0*/  CS2R R62, SRZ ;  /* 0x00000000003e7805 */ /* 0x000fe2000001ff00 */
[----:B------:R-:W-:Y:S01]  /*4ac0*/  CS2R R60, SRZ ;  /* 0x00000000003c7805 */ /* 0x000fe2000001ff00 */
[----:B------:R-:W-:Y:S01]  /*4ad0*/  CS2R R66, SRZ ;  /* 0x0000000000427805 */ /* 0x000fe2000001ff00 */
[----:B------:R-:W-:Y:S01]  /*4ae0*/  IMAD.SHL.U32 R219, R2, 0x2, RZ ;  /* 0x0000000202db7824 */ /* 0x000fe200078e00ff */
[----:B------:R-:W-:Y:S01]  /*4af0*/  SHF.L.U32 R2, R0, 0x1, RZ ;  /* 0x0000000100027819 */ /* 0x000fe200000006ff */
[----:B------:R-:W-:Y:S01]  /*4b00*/  IMAD.MOV.U32 R0, RZ, RZ, c[0x0][0x22c] ;  /* 0x00008b00ff007624 */ /* 0x000fe200078e00ff */
[----:B------:R-:W-:Y:S01]  /*4b10*/  CS2R R64, SRZ ;  /* 0x0000000000407805 */ /* 0x000fe2000001ff00 */
[----:B------:R-:W-:Y:S01]  /*4b20*/  CS2R R58, SRZ ;  /* 0x00000000003a7805 */ /* 0x000fe2000001ff00 */
[----:B------:R-:W-:Y:S01]  /*4b30*/  CS2R R56, SRZ ;  /* 0x0000000000387805 */ /* 0x000fe2000001ff00 */
[----:B------:R-:W-:Y:S01]  /*4b40*/  IMAD R0, R0, c[0x0][0x1c0], RZ ;  /* 0x0000700000007a24 */ /* 0x000fe200078e02ff */
[----:B------:R-:W-:Y:S01]  /*4b50*/  CS2R R54, SRZ ;  /* 0x0000000000367805 */ /* 0x000fe2000001ff00 */
[----:B------:R-:W-:Y:S01]  /*4b60*/  CS2R R52, SRZ ;  /* 0x0000000000347805 */ /* 0x000fe2000001ff00 */
[----:B------:R-:W-:Y:S01]  /*4b70*/  CS2R R46, SRZ ;  /* 0x00000000002e7805 */ /* 0x000fe2000001ff00 */
[C---:B------:R-:W-:Y:S01]  /*4b80*/  IMAD.SHL.U32 R239, R0.reuse, 0x8, RZ ;  /* 0x0000000800ef7824 */ /* 0x040fe200078e00ff */
[----:B------:R-:W-:Y:S01]  /*4b90*/  SHF.L.U32 R10, R0, 0x4, RZ ;  /* 0x00000004000a7819 */ /* 0x000fe200000006ff */
[----:B------:R-:W-:Y:S01]  /*4ba0*/  CS2R R44, SRZ ;  /* 0x00000000002c7805 */ /* 0x000fe2000001ff00 */
[----:B------:R-:W-:Y:S01]  /*4bb0*/  CS2R R50, SRZ ;  /* 0x0000000000327805 */ /* 0x000fe2000001ff00 */
[----:B------:R-:W-:Y:S01]  /*4bc0*/  CS2R R48, SRZ ;  /* 0x0000000000307805 */ /* 0x000fe2000001ff00 */
[C---:B------:R-:W-:Y:S01]  /*4bd0*/  IADD3 R9, R10.reuse, 0x20, RZ ;  /* 0x000000200a097810 */ /* 0x040fe20007ffe0ff */
[----:B------:R-:W-:Y:S01]  /*4be0*/  CS2R R42, SRZ ;  /* 0x00000000002a7805 */ /* 0x000fe2000001ff00 */
[C---:B------:R-:W-:Y:S01]  /*4bf0*/  IADD3 R8, R10.reuse, 0x40, RZ ;  /* 0x000000400a087810 */ /* 0x040fe20007ffe0ff */
[----:B------:R-:W-:Y:S01]  /*4c00*/  CS2R R40, SRZ ;  /* 0x0000000000287805 */ /* 0x000fe2000001ff00 */
[C---:B------:R-:W-:Y:S01]  /*4c10*/  IADD3 R7, R10.reuse, 0x60, RZ ;  /* 0x000000600a077810 */ /* 0x040fe20007ffe0ff */
[C---:B------:R-:W-:Y:S01]  /*4c20*/  IMAD.IADD R9, R239.reuse, 0x1, R9 ;  /* 0x00000001ef097824 */ /* 0x040fe200078e0209 */
[C---:B------:R-:W-:Y:S01]  /*4c30*/  IADD3 R6, R10.reuse, 0x80, RZ ;  /* 0x000000800a067810 */ /* 0x040fe20007ffe0ff */
[----:B------:R-:W-:Y:S01]  /*4c40*/  CS2R R38, SRZ ;  /* 0x0000000000267805 */ /* 0x000fe2000001ff00 */
[C---:B------:R-:W-:Y:S01]  /*4c50*/  IADD3 R5, R10.reuse, 0xa0, RZ ;  /* 0x000000a00a057810 */ /* 0x040fe20007ffe0ff */
[C---:B------:R-:W-:Y:S01]  /*4c60*/  IMAD.IADD R7, R239.reuse, 0x1, R7 ;  /* 0x00000001ef077824 */ /* 0x040fe200078e0207 */
[C---:B------:R-:W-:Y:S01]  /*4c70*/  IADD3 R4, R10.reuse, 0xc0, RZ ;  /* 0x000000c00a047810 */ /* 0x040fe20007ffe0ff */
[C---:B------:R-:W-:Y:S01]  /*4c80*/  IMAD.IADD R6, R239.reuse, 0x1, R6 ;  /* 0x00000001ef067824 */ /* 0x040fe200078e0206 */
[C---:B------:R-:W-:Y:S01]  /*4c90*/  IADD3 R8, R239.reuse, R8, RZ ;  /* 0x00000008ef087210 */ /* 0x040fe20007ffe0ff */
[C---:B------:R-:W-:Y:S01]  /*4ca0*/  IMAD.IADD R7, R239.reuse, 0x1, R7 ;  /* 0x00000001ef077824 */ /* 0x040fe200078e0207 */
[----:B------:R-:W-:Y:S01]  /*4cb0*/  IADD3 R0, R10, 0xe0, RZ ;  /* 0x000000e00a007810 */ /* 0x000fe20007ffe0ff */
[C---:B------:R-:W-:Y:S01]  /*4cc0*/  IMAD.IADD R4, R239.reuse, 0x1, R4 ;  /* 0x00000001ef047824 */ /* 0x040fe200078e0204 */
[C---:B------:R-:W-:Y:S01]  /*4cd0*/  IADD3 R5, R239.reuse, R5, RZ ;  /* 0x00000005ef057210 */ /* 0x040fe20007ffe0ff */
        /* <DEDUP_REMOVED lines=9> */
[----:B------:R-:W-:Y:S01]  /*4d70*/  CS2R R36, SRZ ;  /* 0x0000000000247805 */ /* 0x000fe2000001ff00 */
[C---:B------:R-:W-:Y:S01]  /*4d80*/  IMAD.IADD R8, R239.reuse, 0x1, R8 ;  /* 0x00000001ef087824 */ /* 0x040fe200078e0208 */
[----:B------:R-:W-:Y:S01]  /*4d90*/  CS2R R30, SRZ ;  /* 0x00000000001e7805 */ /* 0x000fe2000001ff00 */
[C---:B------:R-:W-:Y:S01]  /*4da0*/  IMAD.IADD R6, R239.reuse, 0x1, R6 ;  /* 0x00000001ef067824 */ /* 0x040fe200078e0206 */
[C---:B------:R-:W-:Y:S01]  /*4db0*/  IADD3 R4, R239.reuse, R4, RZ ;  /* 0x00000004ef047210 */ /* 0x040fe20007ffe0ff */
[C---:B------:R-:W-:Y:S01]  /*4dc0*/  IMAD.IADD R5, R239.reuse, 0x1, R5 ;  /* 0x00000001ef057824 */ /* 0x040fe200078e0205 */
[C---:B------:R-:W-:Y:S01]  /*4dd0*/  IADD3 R8, R239.reuse, R8, RZ ;  /* 0x00000008ef087210 */ /* 0x040fe20007ffe0ff */
[C---:B------:R-:W-:Y:S01]  /*4de0*/  IMAD.IADD R9, R239.reuse, 0x1, R9 ;  /* 0x00000001ef097824 */ /* 0x040fe200078e0209 */
[----:B------:R-:W-:Y:S01]  /*4df0*/  CS2R R28, SRZ ;  /* 0x00000000001c7805 */ /* 0x000fe2000001ff00 */
[C---:B------:R-:W-:Y:S01]  /*4e00*/  IMAD.IADD R7, R239.reuse, 0x1, R7 ;  /* 0x00000001ef077824 */ /* 0x040fe200078e0207 */
[C---:B------:R-:W-:Y:S01]  /*4e10*/  IADD3 R5, R239.reuse, R5, RZ ;  /* 0x00000005ef057210 */ /* 0x040fe20007ffe0ff */
[C---:B------:R-:W-:Y:S01]  /*4e20*/  IMAD.IADD R6, R239.reuse, 0x1, R6 ;  /* 0x00000001ef067824 */ /* 0x040fe200078e0206 */
[----:B------:R2:W-:Y:S01]  /*4e30*/  STL [R1+0x20], R9 ;  /* 0x0000200901007387 */ /* 0x0005e20000100800 */
[C---:B------:R-:W-:Y:S01]  /*4e40*/  IMAD.IADD R0, R239.reuse, 0x1, R0 ;  /* 0x00000001ef007824 */ /* 0x040fe200078e0200 */
[----:B------:R-:W-:Y:S01]  /*4e50*/  CS2R R34, SRZ ;  /* 0x0000000000227805 */ /* 0x000fe2000001ff00 */
[C---:B------:R-:W-:Y:S01]  /*4e60*/  IMAD.IADD R4, R239.reuse, 0x1, R4 ;  /* 0x00000001ef047824 */ /* 0x040fe200078e0204 */
[----:B------:R3:W-:Y:S01]  /*4e70*/  STL [R1+0x1c], R8 ;  /* 0x00001c0801007387 */ /* 0x0007e20000100800 */
[----:B------:R-:W-:Y:S01]  /*4e80*/  IMAD.IADD R0, R239, 0x1, R0 ;  /* 0x00000001ef007824 */ /* 0x000fe200078e0200 */
[----:B------:R-:W-:Y:S01]  /*4e90*/  CS2R R32, SRZ ;  /* 0x0000000000207805 */ /* 0x000fe2000001ff00 */
[----:B------:R-:W-:Y:S01]  /*4ea0*/  CS2R R26, SRZ ;  /* 0x00000000001a7805 */ /* 0x000fe2000001ff00 */
[----:B------:R5:W-:Y:S01]  /*4eb0*/  STL [R1+0x18], R7 ;  /* 0x0000180701007387 */ /* 0x000be20000100800 */
[----:B------:R-:W-:Y:S01]  /*4ec0*/  CS2R R24, SRZ ;  /* 0x0000000000187805 */ /* 0x000fe2000001ff00 */
[----:B------:R-:W-:Y:S01]  /*4ed0*/  CS2R R22, SRZ ;  /* 0x0000000000167805 */ /* 0x000fe2000001ff00 */
[----:B------:R-:W-:Y:S01]  /*4ee0*/  CS2R R20, SRZ ;  /* 0x0000000000147805 */ /* 0x000fe2000001ff00 */
[----:B------:R1:W-:Y:S01]  /*4ef0*/  STL [R1+0x14], R6 ;  /* 0x0000140601007387 */ /* 0x0003e20000100800 */
[----:B------:R-:W-:Y:S01]  /*4f00*/  IMAD.IADD R229, R227, 0x1, R226 ;  /* 0x00000001e3e57824 */ /* 0x000fe200078e02e2 */
[C---:B------:R-:W-:Y:S01]  /*4f10*/  IADD3 R225, R226.reuse, R222, RZ ;  /* 0x000000dee2e17210 */ /* 0x040fe20007ffe0ff */
[C---:B------:R-:W-:Y:S01]  /*4f20*/  IMAD.IADD R230, R226.reuse, 0x1, R228 ;  /* 0x00000001e2e67824 */ /* 0x040fe200078e02e4 */
[----:B------:R4:W-:Y:S01]  /*4f30*/  STL [R1+0x10], R5 ;  /* 0x0000100501007387 */ /* 0x0009e20000100800 */
[----:B------:R-:W-:Y:S01]  /*4f40*/  IMAD.IADD R224, R226, 0x1, R223 ;  /* 0x00000001e2e07824 */ /* 0x000fe200078e02df */
[----:B------:R-:W-:Y:S01]  /*4f50*/  UIADD3 UR14, UR14, -UR15, URZ ;  /* 0x8000000f0e0e7290 */ /* 0x000fe2000fffe03f */
[C---:B--2---:R-:W-:Y:S01]  /*4f60*/  IADD3 R9, R239.reuse, R9, RZ ;  /* 0x00000009ef097210 */ /* 0x044fe20007ffe0ff */
[----:B---3--:R-:W-:-:S04]  /*4f70*/  IMAD.IADD R8, R239, 0x1, R8 ;  /* 0x00000001ef087824 */ /* 0x008fc800078e0208 */
[----:B------:R-:W-:Y:S01]  /*4f80*/  STL [R1+0x3c], R9 ;  /* 0x00003c0901007387 */ /* 0x000fe20000100800 */
[----:B-----5:R-:W-:-:S03]  /*4f90*/  IMAD.IADD R7, R239, 0x1, R7 ;  /* 0x00000001ef077824 */ /* 0x020fc600078e0207 */
[----:B------:R2:W-:Y:S01]  /*4fa0*/  STL [R1+0xc], R4 ;  /* 0x00000c0401007387 */ /* 0x0005e20000100800 */
[----:B-1----:R-:W-:-:S03]  /*4fb0*/  IADD3 R6, R239, R6, RZ ;  /* 0x00000006ef067210 */ /* 0x002fc60007ffe0ff */
[----:B------:R-:W-:Y:S01]  /*4fc0*/  STL [R1+0x38], R8 ;  /* 0x0000380801007387 */ /* 0x000fe20000100800 */
[----:B----4-:R-:W-:-:S03]  /*4fd0*/  IMAD.IADD R5, R239, 0x1, R5 ;  /* 0x00000001ef057824 */ /* 0x010fc600078e0205 */
[----:B------:R1:W-:Y:S04]  /*4fe0*/  STL [R1+0x8], R0 ;  /* 0x0000080001007387 */ /* 0x0003e80000100800 */
[----:B------:R3:W-:Y:S04]  /*4ff0*/  STL [R1+0x34], R7 ;  /* 0x0000340701007387 */ /* 0x0007e80000100800 */
[----:B------:R3:W-:Y:S04]  /*5000*/  STL [R1+0x30], R6 ;  /* 0x0000300601007387 */ /* 0x0007e80000100800 */
[----:B------:R3:W-:Y:S01]  /*5010*/  STL [R1+0x2c], R5 ;  /* 0x00002c0501007387 */ /* 0x0007e20000100800 */
[C---:B--2---:R-:W-:Y:S01]  /*5020*/  IMAD.IADD R4, R239.reuse, 0x1, R4 ;  /* 0x00000001ef047824 */ /* 0x044fe200078e0204 */
[----:B-1----:R-:W-:-:S05]  /*5030*/  IADD3 R0, R239, R0, RZ ;  /* 0x00000000ef007210 */ /* 0x002fca0007ffe0ff */
[----:B------:R3:W-:Y:S04]  /*5040*/  STL [R1+0x24], R0 ;  /* 0x0000240001007387 */ /* 0x0007e80000100800 */
[----:B------:R3:W-:Y:S02]  /*5050*/  STL [R1+0x28], R4 ;  /* 0x0000280401007387 */ /* 0x0007e40000100800 */
.L_x_357:
[----:B------:R-:W0:Y:S01]  /*5060*/  LDGDEPBAR ;  /* 0x00000000000079af */ /* 0x000e220000000000 */
[C---:B------:R-:W-:Y:S01]  /*5070*/  IMAD.IADD R109, R219.reuse, 0x1, R231 ;  /* 0x00000001db6d7824 */ /* 0x040fe200078e02e7 */
[----:B------:R-:W-:Y:S01]  /*5080*/  USHF.L.U32 UR7, UR6, 0x6, URZ ;  /* 0x0000000606077899 */ /* 0x000fe2000800063f */
[--C-:B------:R-:W-:Y:S01]  /*5090*/  IMAD.IADD R108, R219, 0x1, R226.reuse ;  /* 0x00000001db6c7824 */ /* 0x100fe200078e02e2 */
[----:B------:R-:W-:Y:S01]  /*50a0*/  USHF.L.U32 UR8, UR16, 0x6, URZ ;  /* 0x0000000610087899 */ /* 0x000fe2000800063f */
[----:B---3--:R-:W-:Y:S01]  /*50b0*/  IMAD.IADD R0, R109, 0x1, R226 ;  /* 0x000000016d007824 */ /* 0x008fe200078e02e2 */
[----:B------:R-:W2:Y:S01]  /*50c0*/  LDL R113, [R1+0x50] ;  /* 0x0000500001717983 */ /* 0x000ea20000100800 */
[----:B------:R-:W-:Y:S02]  /*50d0*/  UISETP.GE.AND UP0, UPT, UR7, UR14, UPT ;  /* 0x0000000e0700728c */ /* 0x000fe4000bf06270 */
[----:B------:R-:W-:Y:S02]  /*50e0*/  UIADD3 UR8, UR8, 0x40, URZ ;  /* 0x0000004008087890 */ /* 0x000fe4000fffe03f */
[----:B------:R-:W3:Y:S01]  /*50f0*/  LDL R112, [R1+0x54] ;  /* 0x0000540001707983 */ /* 0x000ee20000100800 */
[----:B------:R-:W-:Y:S02]  /*5100*/  UISETP.GT.AND UP3, UPT, UR6, UR13, UPT ;  /* 0x0000000d0600728c */ /* 0x000fe4000bf64270 */
[----:B------:R-:W-:Y:S02]  /*5110*/  UISETP.LT.AND UP0, UPT, UR8, UR15, UP0 ;  /* 0x0000000f0800728c */ /* 0x000fe40008701270 */
[----:B------:R-:W4:Y:S04]  /*5120*/  LDL R111, [R1] ;  /* 0x00000000016f7983 */ /* 0x000f280000100800 */
[----:B------:R-:W-:Y:S01]  /*5130*/  PLOP3.LUT P0, PT, PT, PT, UP0, 0x80, 0x0 ;  /* 0x000000000000781c */ /* 0x000fe20003f0f008 */
[----:B------:R-:W5:Y:S01]  /*5140*/  LDL R110, [R1+0x4] ;  /* 0x00000400016e7983 */ /* 0x000f620000100800 */
[----:B------:R-:W-:Y:S04]  /*5150*/  DEPBAR.LE SB0, 0x0 ;  /* 0x000080000000791a */ /* 0x000fe80000000000 */
[----:B------:R-:W-:Y:S06]  /*5160*/  BAR.SYNC.DEFER_BLOCKING 0x0 ;  /* 0x0000000000007b1d */ /* 0x000fec0000010000 */
[----:B------:R-:W-:Y:S05]  /*5170*/  LDSM.16.M88.4 R16, [R219] ;  /* 0x00000000db10783b */ /* 0x000fea0000000200 */
[----:B------:R-:W1:Y:S05]  /*5180*/  LDSM.16.M88.4 R8, [R3+0x18000] ;  /* 0x018000000308783b */ /* 0x000e6a0000000200 */
[----:B------:R-:W1:Y:S05]  /*5190*/  LDSM.16.M88.4 R84, [R3+0x18800] ;  /* 0x018800000354783b */ /* 0x000e6a0000000200 */
[----:B------:R-:W-:Y:S05]  /*51a0*/  LDSM.16.M88.4 R88, [R109] ;  /* 0x000000006d58783b */ /* 0x000fea0000000200 */
[----:B------:R-:W1:Y:S05]  /*51b0*/  LDSM.16.M88.4 R92, [R216+0x18000] ;  /* 0x01800000d85c783b */ /* 0x000e6a0000000200 */
[----:B------:R-:W1:Y:S05]  /*51c0*/  LDSM.16.M88.4 R96, [R216+0x18800] ;  /* 0x01880000d860783b */ /* 0x000e6a0000000200 */
[----:B------:R-:W-:Y:S05]  /*51d0*/  LDSM.16.M88.4 R100, [R218+0x18000] ;  /* 0x01800000da64783b */ /* 0x000fea0000000200 */
[----:B------:R-:W-:Y:S01]  /*51e0*/  LDSM.16.M88.4 R104, [R218+0x18800] ;  /* 0x01880000da68783b */ /* 0x000fe20000000200 */
[C---:B-1----:R-:W-:Y:S08]  /*51f0*/  HMMA.16816.F32 R4, R16.reuse, R8, RZ ;  /* 0x000000081004723c */ /* 0x042ff000000018ff */
[C---:B------:R-:W-:Y:S08]  /*5200*/  HMMA.16816.F32 R8, R16.reuse, R10, RZ ;  /* 0x0000000a1008723c */ /* 0x040ff000000018ff */
[C---:B------:R-:W-:Y:S08]  /*5210*/  HMMA.16816.F32 R12, R16.reuse, R84, RZ ;  /* 0x00000054100c723c */ /* 0x040ff000000018ff */
[----:B------:R-:W-:Y:S01]  /*5220*/  HMMA.16816.F32 R16, R16, R86, RZ ;  /* 0x000000561010723c */ /* 0x000fe200000018ff */
[----:B------:R-:W1:Y:S07]  /*5230*/  LDSM.16.M88.4 R84, [R108] ;  /* 0x000000006c54783b */ /* 0x000e6e0000000200 */
[C---:B------:R-:W-:Y:S08]  /*5240*/  HMMA.16816.F32 R4, R88.reuse, R92, R4 ;  /* 0x0000005c5804723c */ /* 0x040ff00000001804 */
[C---:B------:R-:W-:Y:S01]  /*5250*/  HMMA.16816.F32 R8, R88.reuse, R94, R8 ;  /* 0x0000005e5808723c */ /* 0x040fe20000001808 */
[----:B------:R-:W-:Y:S07]  /*5260*/  LDSM.16.M88.4 R92, [R217+0x18000] ;  /* 0x01800000d95c783b */ /* 0x000fee0000000200 */
[C---:B------:R-:W-:Y:S08]  /*5270*/  HMMA.16816.F32 R12, R88.reuse, R96, R12 ;  /* 0x00000060580c723c */ /* 0x040ff0000000180c */
[----:B------:R-:W-:Y:S01]  /*5280*/  HMMA.16816.F32 R16, R88, R98, R16 ;  /* 0x000000625810723c */ /* 0x000fe20000001810 */
[----:B------:R-:W1:Y:S05]  /*5290*/  LDSM.16.M88.4 R88, [R0] ;  /* 0x000000000058783b */ /* 0x000e6a0000000200 */
[----:B------:R-:W1:Y:S02]  /*52a0*/  LDSM.16.M88.4 R96, [R217+0x18800] ;  /* 0x01880000d960783b */ /* 0x000e640000000200 */
[C---:B-1----:R-:W-:Y:S08]  /*52b0*/  HMMA.16816.F32 R4, R84.reuse, R100, R4 ;  /* 0x000000645404723c */ /* 0x042ff00000001804 */
[C---:B------:R-:W-:Y:S01]  /*52c0*/  HMMA.16816.F32 R8, R84.reuse, R102, R8 ;  /* 0x000000665408723c */ /* 0x040fe20000001808 */
[----:B------:R-:W-:Y:S07]  /*52d0*/  LDSM.16.M88.4 R100, [R3+0x1a000] ;  /* 0x01a000000364783b */ /* 0x000fee0000000200 */
[C---:B------:R-:W-:Y:S08]  /*52e0*/  HMMA.16816.F32 R12, R84.reuse, R104, R12 ;  /* 0x00000068540c723c */ /* 0x040ff0000000180c */
[----:B------:R-:W-:Y:S01]  /*52f0*/  HMMA.16816.F32 R16, R84, R106, R16 ;  /* 0x0000006a5410723c */ /* 0x000fe20000001810 */
[----:B------:R-:W1:Y:S05]  /*5300*/  LDSM.16.M88.4 R84, [R219+0x2000] ;  /* 0x00200000db54783b */ /* 0x000e6a0000000200 */
[----:B------:R-:W1:Y:S02]  /*5310*/  LDSM.16.M88.4 R104, [R3+0x1a800] ;  /* 0x01a800000368783b */ /* 0x000e640000000200 */
[C---:B------:R-:W-:Y:S08]  /*5320*/  HMMA.16816.F32 R4, R88.reuse, R92, R4 ;  /* 0x0000005c5804723c */ /* 0x040ff00000001804 */
[C---:B------:R-:W-:Y:S01]  /*5330*/  HMMA.16816.F32 R8, R88.reuse, R94, R8 ;  /* 0x0000005e5808723c */ /* 0x040fe20000001808 */
[----:B------:R-:W-:Y:S07]  /*5340*/  LDSM.16.M88.4 R92, [R216+0x1a000] ;  /* 0x01a00000d85c783b */ /* 0x000fee0000000200 */
[C---:B------:R-:W-:Y:S08]  /*5350*/  HMMA.16816.F32 R12, R88.reuse, R96, R12 ;  /* 0x00000060580c723c */ /* 0x040ff0000000180c */
[----:B------:R-:W-:Y:S01]  /*5360*/  HMMA.16816.F32 R16, R88, R98, R16 ;  /* 0x000000625810723c */ /* 0x000fe20000001810 */
[----:B------:R-:W1:Y:S05]  /*5370*/  LDSM.16.M88.4 R88, [R109+0x2000] ;  /* 0x002000006d58783b */ /* 0x000e6a0000000200 */
[----:B------:R-:W1:Y:S02]  /*5380*/  LDSM.16.M88.4 R96, [R216+0x1a800] ;  /* 0x01a80000d860783b */ /* 0x000e640000000200 */
[C---:B-1----:R-:W-:Y:S08]  /*5390*/  HMMA.16816.F32 R4, R84.reuse, R100, R4 ;  /* 0x000000645404723c */ /* 0x042ff00000001804 */
[C---:B------:R-:W-:Y:S01]  /*53a0*/  HMMA.16816.F32 R8, R84.reuse, R102, R8 ;  /* 0x000000665408723c */ /* 0x040fe20000001808 */
[----:B------:R-:W-:Y:S07]  /*53b0*/  LDSM.16.M88.4 R100, [R218+0x1a000] ;  /* 0x01a00000da64783b */ /* 0x000fee0000000200 */
[C---:B------:R-:W-:Y:S08]  /*53c0*/  HMMA.16816.F32 R12, R84.reuse, R104, R12 ;  /* 0x00000068540c723c */ /* 0x040ff0000000180c */
[----:B------:R-:W-:Y:S01]  /*53d0*/  HMMA.16816.F32 R16, R84, R106, R16 ;  /* 0x0000006a5410723c */ /* 0x000fe20000001810 */
[----:B------:R-:W1:Y:S05]  /*53e0*/  LDSM.16.M88.4 R84, [R108+0x2000] ;  /* 0x002000006c54783b */ /* 0x000e6a0000000200 */
[----:B------:R-:W2:Y:S02]  /*53f0*/  LDSM.16.M88.4 R104, [R218+0x1a800] ;  /* 0x01a80000da68783b */ /* 0x000ea40000000200 */
[C---:B------:R-:W-:Y:S08]  /*5400*/  HMMA.16816.F32 R4, R88.reuse, R92, R4 ;  /* 0x0000005c5804723c */ /* 0x040ff00000001804 */
[C---:B------:R-:W-:Y:S01]  /*5410*/  HMMA.16816.F32 R8, R88.reuse, R94, R8 ;  /* 0x0000005e5808723c */ /* 0x040fe20000001808 */
[----:B------:R-:W-:Y:S07]  /*5420*/  LDSM.16.M88.4 R92, [R217+0x1a000] ;  /* 0x01a00000d95c783b */ /* 0x000fee0000000200 */
[C---:B------:R-:W-:Y:S08]  /*5430*/  HMMA.16816.F32 R12, R88.reuse, R96, R12 ;  /* 0x00000060580c723c */ /* 0x040ff0000000180c */
[----:B------:R-:W-:Y:S01]  /*5440*/  HMMA.16816.F32 R16, R88, R98, R16 ;  /* 0x000000625810723c */ /* 0x000fe20000001810 */
[----:B------:R-:W3:Y:S05]  /*5450*/  LDSM.16.M88.4 R88, [R0+0x2000] ;  /* 0x002000000058783b */ /* 0x000eea0000000200 */
[----:B------:R-:W5:Y:S02]  /*5460*/  LDSM.16.M88.4 R96, [R217+0x1a800] ;  /* 0x01a80000d960783b */ /* 0x000f640000000200 */
[C---:B-1----:R-:W-:Y:S08]  /*5470*/  HMMA.16816.F32 R4, R84.reuse, R100, R4 ;  /* 0x000000645404723c */ /* 0x042ff00000001804 */
[C---:B------:R-:W-:Y:S01]  /*5480*/  HMMA.16816.F32 R8, R84.reuse, R102, R8 ;  /* 0x000000665408723c */ /* 0x040fe20000001808 */
[----:B------:R-:W-:Y:S07]  /*5490*/  LDSM.16.M88.4 R100, [R3+0x1c000] ;  /* 0x01c000000364783b */ /* 0x000fee0000000200 */
[C---:B--2---:R-:W-:Y:S08]  /*54a0*/  HMMA.16816.F32 R12, R84.reuse, R104, R12 ;  /* 0x00000068540c723c */ /* 0x044ff0000000180c */
[----:B------:R-:W-:Y:S01]  /*54b0*/  HMMA.16816.F32 R16, R84, R106, R16 ;  /* 0x0000006a5410723c */ /* 0x000fe20000001810 */
[----:B------:R-:W1:Y:S02]  /*54c0*/  LDSM.16.M88.4 R84, [R219+0x4000] ;  /* 0x00400000db54783b */ /* 0x000e640000000200 */
[----:B----4-:R-:W-:Y:S03]  /*54d0*/  FSETP.NEU.FTZ.AND P1, PT, R111, -INF , PT ;  /* 0xff8000006f00780b */ /* 0x010fe60003f3d000 */
[----:B------:R-:W2:Y:S02]  /*54e0*/  LDSM.16.M88.4 R104, [R3+0x1c800] ;  /* 0x01c800000368783b */ /* 0x000ea40000000200 */
[C---:B---3--:R-:W-:Y:S08]  /*54f0*/  HMMA.16816.F32 R4, R88.reuse, R92, R4 ;  /* 0x0000005c5804723c */ /* 0x048ff00000001804 */
[C---:B------:R-:W-:Y:S01]  /*5500*/  HMMA.16816.F32 R8, R88.reuse, R94, R8 ;  /* 0x0000005e5808723c */ /* 0x040fe20000001808 */
[----:B------:R-:W-:Y:S07]  /*5510*/  LDSM.16.M88.4 R92, [R216+0x1c000] ;  /* 0x01c00000d85c783b */ /* 0x000fee0000000200 */
[C---:B-----5:R-:W-:Y:S08]  /*5520*/  HMMA.16816.F32 R12, R88.reuse, R96, R12 ;  /* 0x00000060580c723c */ /* 0x060ff0000000180c */
[----:B------:R-:W-:Y:S01]  /*5530*/  HMMA.16816.F32 R16, R88, R98, R16 ;  /* 0x000000625810723c */ /* 0x000fe20000001810 */
[----:B------:R-:W3:Y:S05]  /*5540*/  LDSM.16.M88.4 R88, [R109+0x4000] ;  /* 0x004000006d58783b */ /* 0x000eea0000000200 */
[----:B------:R-:W4:Y:S02]  /*5550*/  LDSM.16.M88.4 R96, [R216+0x1c800] ;  /* 0x01c80000d860783b */ /* 0x000f240000000200 */
[C---:B-1----:R-:W-:Y:S08]  /*5560*/  HMMA.16816.F32 R4, R84.reuse, R100, R4 ;  /* 0x000000645404723c */ /* 0x042ff00000001804 */
[C---:B------:R-:W-:Y:S01]  /*5570*/  HMMA.16816.F32 R8, R84.reuse, R102, R8 ;  /* 0x000000665408723c */ /* 0x040fe20000001808 */
[----:B------:R-:W-:Y:S07]  /*5580*/  LDSM.16.M88.4 R100, [R218+0x1c000] ;  /* 0x01c00000da64783b */ /* 0x000fee0000000200 */
[C---:B--2---:R-:W-:Y:S08]  /*5590*/  HMMA.16816.F32 R12, R84.reuse, R104, R12 ;  /* 0x00000068540c723c */ /* 0x044ff0000000180c */
[----:B------:R-:W-:Y:S01]  /*55a0*/  HMMA.16816.F32 R16, R84, R106, R16 ;  /* 0x0000006a5410723c */ /* 0x000fe20000001810 */
[----:B------:R-:W1:Y:S05]  /*55b0*/  LDSM.16.M88.4 R84, [R108+0x4000] ;  /* 0x004000006c54783b */ /* 0x000e6a0000000200 */
[----:B------:R-:W2:Y:S02]  /*55c0*/  LDSM.16.M88.4 R104, [R218+0x1c800] ;  /* 0x01c80000da68783b */ /* 0x000ea40000000200 */
[C---:B---3--:R-:W-:Y:S08]  /*55d0*/  HMMA.16816.F32 R4, R88.reuse, R92, R4 ;  /* 0x0000005c5804723c */ /* 0x048ff00000001804 */
[C---:B------:R-:W-:Y:S01]  /*55e0*/  HMMA.16816.F32 R8, R88.reuse, R94, R8 ;  /* 0x0000005e5808723c */ /* 0x040fe20000001808 */
[----:B------:R-:W-:Y:S07]  /*55f0*/  LDSM.16.M88.4 R92, [R217+0x1c000] ;  /* 0x01c00000d95c783b */ /* 0x000fee0000000200 */
[C---:B----4-:R-:W-:Y:S08]  /*5600*/  HMMA.16816.F32 R12, R88.reuse, R96, R12 ;  /* 0x00000060580c723c */ /* 0x050ff0000000180c */
        /* <DEDUP_REMOVED lines=29> */
[----:B------:R3:W4:Y:S07]  /*57e0*/  LDSM.16.M88.4 R88, [R0+0x6000] ;  /* 0x006000000058783b */ /* 0x00072e0000000200 */
[C---:B-1----:R-:W-:Y:S08]  /*57f0*/  HMMA.16816.F32 R4, R84.reuse, R100, R4 ;  /* 0x000000645404723c */ /* 0x042ff00000001804 */
[C---:B------:R-:W-:Y:S01]  /*5800*/  HMMA.16816.F32 R8, R84.reuse, R102, R8 ;  /* 0x000000665408723c */ /* 0x040fe20000001808 */
[----:B---3--:R-:W-:Y:S07]  /*5810*/  IMAD.U32 R0, RZ, RZ, UR16 ;  /* 0x00000010ff007e24 */ /* 0x008fee000f8e00ff */
[C---:B--2---:R-:W-:Y:S04]  /*5820*/  HMMA.16816.F32 R12, R84.reuse, R104, R12 ;  /* 0x00000068540c723c */ /* 0x044fe8000000180c */
[----:B------:R-:W-:Y:S02]  /*5830*/  @!P0 IMAD R0, R0, 0x40, R112 ;  /* 0x0000004000008824 */ /* 0x000fe400078e0270 */
[----:B------:R-:W2:Y:S02]  /*5840*/  LDL R112, [R1+0x40] ;  /* 0x0000400001707983 */ /* 0x000ea40000100800 */
[----:B------:R-:W-:Y:S04]  /*5850*/  HMMA.16816.F32 R16, R84, R106, R16 ;  /* 0x0000006a5410723c */ /* 0x000fe80000001810 */
[----:B------:R-:W-:Y:S03]  /*5860*/  @!P0 IADD3 R97, R0, 0x1, RZ ;  /* 0x0000000100618810 */ /* 0x000fe60007ffe0ff */
[----:B------:R-:W-:Y:S01]  /*5870*/  @!P0 IADD3 R84, R113, UR7, RZ ;  /* 0x0000000771548c10 */ /* 0x000fe2000fffe0ff */
[C---:B----4-:R-:W-:Y:S05]  /*5880*/  HMMA.16816.F32 R4, R88.reuse, R92, R4 ;  /* 0x0000005c5804723c */ /* 0x050fea0000001804 */
[----:B------:R-:W-:Y:S02]  /*5890*/  @!P0 IMNMX R96, R84, UR15, PT ;  /* 0x0000000f54608c17 */ /* 0x000fe4000b800200 */
[----:B------:R-:W-:Y:S01]  /*58a0*/  FMUL.FTZ R93, R111, 1.4426950216293334961 ;  /* 0x3fb8aa3b6f5d7820 */ /* 0x000fe20000410000 */
[C---:B------:R-:W-:Y:S01]  /*58b0*/  HMMA.16816.F32 R8, R88.reuse, R94, R8 ;  /* 0x0000005e5808723c */ /* 0x040fe20000001808 */
[----:B------:R-:W3:Y:S02]  /*58c0*/  LDL R94, [R1+0x44] ;  /* 0x00004400015e7983 */ /* 0x000ee40000100800 */
[-C--:B------:R-:W-:Y:S02]  /*58d0*/  @!P0 ISETP.GE.AND P2, PT, R0, R96.reuse, PT ;  /* 0x000000600000820c */ /* 0x080fe40003f46270 */
[----:B------:R-:W-:Y:S02]  /*58e0*/  FSEL R93, R93, RZ, P1 ;  /* 0x000000ff5d5d7208 */ /* 0x000fe40000800000 */
[----:B------:R-:W-:Y:S02]  /*58f0*/  @!P0 IADD3 R92, R84, 0x8, RZ ;  /* 0x00000008545c8810 */ /* 0x000fe40007ffe0ff */
[----:B------:R-:W1:Y:S01]  /*5900*/  LDSM.16.M88.4 R84, [R217+0x1e800] ;  /* 0x01e80000d954783b */ /* 0x000e620000000200 */
[----:B------:R-:W-:Y:S02]  /*5910*/  @!P0 ISETP.GE.AND P1, PT, R97, R96, PT ;  /* 0x000000606100820c */ /* 0x000fe40003f26270 */
[----:B------:R-:W-:Y:S04]  /*5920*/  @!P0 IMNMX R92, R92, UR15, PT ;  /* 0x0000000f5c5c8c17 */ /* 0x000fe8000b800200 */
[----:B------:R-:W-:Y:S02]  /*5930*/  @!P0 FSEL R4, R4, -INF , !P2 ;  /* 0xff80000004048808 */ /* 0x000fe40005000000 */
[-C--:B------:R-:W-:Y:S02]  /*5940*/  @!P0 ISETP.GE.AND P2, PT, R0, R92.reuse, PT ;  /* 0x0000005c0000820c */ /* 0x080fe40003f46270 */
[----:B------:R-:W-:Y:S01]  /*5950*/  @!P0 FSEL R5, R5, -INF , !P1 ;  /* 0xff80000005058808 */ /* 0x000fe20004800000 */
[--C-:B------:R-:W-:Y:S01]  /*5960*/  FFMA.FTZ R4, R4, c[0x0][0x23c], -R93.reuse ;  /* 0x00008f0004047a23 */ /* 0x100fe2000001085d */
[----:B------:R-:W-:Y:S02]  /*5970*/  FSETP.NEU.FTZ.AND P1, PT, R110, -INF , PT ;  /* 0xff8000006e00780b */ /* 0x000fe40003f3d000 */
[----:B------:R-:W-:Y:S01]  /*5980*/  @!P0 FSEL R6, R6, -INF , !P2 ;  /* 0xff80000006068808 */ /* 0x000fe20005000000 */
[----:B------:R4:W-:Y:S01]  /*5990*/  MUFU.EX2 R105, R4 ;  /* 0x0000000400697308 */ /* 0x0009e20000000800 */
[--C-:B------:R-:W-:Y:S09]  /*59a0*/  FFMA.FTZ R5, R5, c[0x0][0x23c], -R93.reuse ;  /* 0x00008f0005057a23 */ /* 0x100ff2000001085d */
[----:B------:R5:W5:Y:S01]  /*59b0*/  MUFU.EX2 R109, R5 ;  /* 0x00000005006d7308 */ /* 0x000b620000000800 */
[C---:B-1----:R-:W-:Y:S03]  /*59c0*/  HMMA.16816.F32 R12, R88.reuse, R84, R12 ;  /* 0x00000054580c723c */ /* 0x042fe6000000180c */
[----:B----4-:R-:W-:Y:S05]  /*59d0*/  FMUL.FTZ R4, R110, 1.4426950216293334961 ;  /* 0x3fb8aa3b6e047820 */ /* 0x010fea0000410000 */
[----:B------:R-:W-:Y:S04]  /*59e0*/  HMMA.16816.F32 R16, R88, R86, R16 ;  /* 0x000000565810723c */ /* 0x000fe80000001810 */
[----:B------:R-:W-:Y:S02]  /*59f0*/  FSEL R4, R4, RZ, P1 ;  /* 0x000000ff04047208 */ /* 0x000fe40000800000 */
[----:B------:R-:W-:Y:S02]  /*5a00*/  @!P0 ISETP.GE.AND P1, PT, R97, R92, PT ;  /* 0x0000005c6100820c */ /* 0x000fe40003f26270 */
[----:B-----5:R-:W-:Y:S01]  /*5a10*/  @!P0 IADD3 R5, R0, 0x8, RZ ;  /* 0x0000000800058810 */ /* 0x020fe20007ffe0ff */
[--C-:B------:R-:W-:Y:S03]  /*5a20*/  FFMA.FTZ R6, R6, c[0x0][0x23c], -R4.reuse ;  /* 0x00008f0006067a23 */ /* 0x100fe60000010804 */
[----:B------:R-:W-:Y:S01]  /*5a30*/  @!P0 FSEL R7, R7, -INF , !P1 ;  /* 0xff80000007078808 */ /* 0x000fe20004800000 */
[----:B------:R1:W-:Y:S01]  /*5a40*/  MUFU.EX2 R110, R6 ;  /* 0x00000006006e7308 */ /* 0x0003e20000000800 */
[-C--:B------:R-:W-:Y:S03]  /*5a50*/  @!P0 ISETP.GE.AND P1, PT, R5, R96.reuse, PT ;  /* 0x000000600500820c */ /* 0x080fe60003f26270 */
[--C-:B------:R-:W-:Y:S01]  /*5a60*/  FFMA.FTZ R7, R7, c[0x0][0x23c], -R4.reuse ;  /* 0x00008f0007077a23 */ /* 0x100fe20000010804 */
[----:B------:R-:W-:Y:S05]  /*5a70*/  @!P0 FSEL R8, R8, -INF , !P1 ;  /* 0xff80000008088808 */ /* 0x000fea0004800000 */
[----:B------:R-:W-:Y:S01]  /*5a80*/  MUFU.EX2 R111, R7 ;  /* 0x00000007006f7308 */ /* 0x000fe20000000800 */
[--C-:B------:R-:W-:Y:S09]  /*5a90*/  FFMA.FTZ R8, R8, c[0x0][0x23c], -R93.reuse ;  /* 0x00008f0008087a23 */ /* 0x100ff2000001085d */
[----:B------:R-:W-:Y:S01]  /*5aa0*/  MUFU.EX2 R106, R8 ;  /* 0x00000008006a7308 */ /* 0x000fe20000000800 */
[----:B-1----:R-:W-:Y:S04]  /*5ab0*/  @!P0 IADD3 R6, R0, 0x9, RZ ;  /* 0x0000000900068810 */ /* 0x002fe80007ffe0ff */
[----:B------:R-:W-:Y:S04]  /*5ac0*/  @!P0 ISETP.GE.AND P1, PT, R6, R96, PT ;  /* 0x000000600600820c */ /* 0x000fe80003f26270 */
[----:B------:R-:W-:Y:S02]  /*5ad0*/  @!P0 FSEL R9, R9, -INF , !P1 ;  /* 0xff80000009098808 */ /* 0x000fe40004800000 */
[-C--:B------:R-:W-:Y:S02]  /*5ae0*/  @!P0 ISETP.GE.AND P1, PT, R5, R92.reuse, PT ;  /* 0x0000005c0500820c */ /* 0x080fe40003f26270 */
[----:B------:R-:W-:Y:S01]  /*5af0*/  @!P0 IADD3 R5, R0, 0x10, RZ ;  /* 0x0000001000058810 */ /* 0x000fe20007ffe0ff */
[--C-:B------:R-:W-:Y:S01]  /*5b00*/  FFMA.FTZ R9, R9, c[0x0][0x23c], -R93.reuse ;  /* 0x00008f0009097a23 */ /* 0x100fe2000001085d */
[----:B------:R-:W-:Y:S02]  /*5b10*/  @!P0 FSEL R10, R10, -INF , !P1 ;  /* 0xff8000000a0a8808 */ /* 0x000fe40004800000 */
[----:B------:R-:W-:Y:S01]  /*5b20*/  @!P0 ISETP.GE.AND P1, PT, R6, R92, PT ;  /* 0x0000005c0600820c */ /* 0x000fe20003f26270 */
[----:B------:R-:W1:Y:S01]  /*5b30*/  MUFU.EX2 R104, R9 ;  /* 0x0000000900687308 */ /* 0x000e620000000800 */
[----:B------:R-:W-:Y:S01]  /*5b40*/  @!P0 IADD3 R6, R0, 0x11, RZ ;  /* 0x0000001100068810 */ /* 0x000fe20007ffe0ff */
        /* <DEDUP_REMOVED lines=9> */
[-C--:B------:R-:W-:Y:S02]  /*5be0*/  @!P0 ISETP.GE.AND P1, PT, R5, R92.reuse, PT ;  /* 0x0000005c0500820c */ /* 0x080fe40003f26270 */
[----:B------:R-:W-:Y:S01]  /*5bf0*/  @!P0 IADD3 R5, R0, 0x18, RZ ;  /* 0x0000001800058810 */ /* 0x000fe20007ffe0ff */
[----:B------:R-:W4:Y:S01]  /*5c00*/  MUFU.EX2 R107, R11 ;  /* 0x0000000b006b7308 */ /* 0x000f220000000800 */
[----:B------:R-:W-:Y:S01]  /*5c10*/  @!P0 FSEL R14, R14, -INF , !P1 ;  /* 0xff8000000e0e8808 */ /* 0x000fe20004800000 */
[--C-:B------:R-:W-:Y:S01]  /*5c20*/  FFMA.FTZ R13, R13, c[0x0][0x23c], -R93.reuse ;  /* 0x00008f000d0d7a23 */ /* 0x100fe2000001085d */
[----:B------:R-:W-:Y:S02]  /*5c30*/  @!P0 ISETP.GE.AND P1, PT, R6, R92, PT ;  /* 0x0000005c0600820c */ /* 0x000fe40003f26270 */
[----:B------:R-:W-:Y:S01]  /*5c40*/  @!P0 IADD3 R0, R0, 0x19, RZ ;  /* 0x0000001900008810 */ /* 0x000fe20007ffe0ff */
[--C-:B------:R-:W-:Y:S01]  /*5c50*/  FFMA.FTZ R14, R14, c[0x0][0x23c], -R4.reuse ;  /* 0x00008f000e0e7a23 */ /* 0x100fe20000010804 */
[----:B------:R-:W-:Y:S02]  /*5c60*/  @!P0 FSEL R15, R15, -INF , !P1 ;  /* 0xff8000000f0f8808 */ /* 0x000fe40004800000 */
[-C--:B------:R-:W-:Y:S01]  /*5c70*/  @!P0 ISETP.GE.AND P1, PT, R5, R96.reuse, PT ;  /* 0x000000600500820c */ /* 0x080fe20003f26270 */
[----:B------:R-:W-:Y:S02]  /*5c80*/  MUFU.EX2 R103, R12 ;  /* 0x0000000c00677308 */ /* 0x000fe40000000800 */
[--C-:B------:R-:W-:Y:S01]  /*5c90*/  FFMA.FTZ R15, R15, c[0x0][0x23c], -R4.reuse ;  /* 0x00008f000f0f7a23 */ /* 0x100fe20000010804 */
[----:B------:R-:W-:Y:S02]  /*5ca0*/  @!P0 FSEL R16, R16, -INF , !P1 ;  /* 0xff80000010108808 */ /* 0x000fe40004800000 */
[----:B------:R-:W-:Y:S03]  /*5cb0*/  @!P0 ISETP.GE.AND P1, PT, R0, R96, PT ;  /* 0x000000600000820c */ /* 0x000fe60003f26270 */
[--C-:B------:R-:W-:Y:S01]  /*5cc0*/  FFMA.FTZ R16, R16, c[0x0][0x23c], -R93.reuse ;  /* 0x00008f0010107a23 */ /* 0x100fe2000001085d */
[----:B------:R-:W-:Y:S01]  /*5cd0*/  @!P0 FSEL R17, R17, -INF , !P1 ;  /* 0xff80000011118808 */ /* 0x000fe20004800000 */
[----:B------:R-:W5:Y:S01]  /*5ce0*/  MUFU.EX2 R100, R13 ;  /* 0x0000000d00647308 */ /* 0x000f620000000800 */
[-C--:B------:R-:W-:Y:S02]  /*5cf0*/  @!P0 ISETP.GE.AND P1, PT, R5, R92.reuse, PT ;  /* 0x0000005c0500820c */ /* 0x080fe40003f26270 */
[----:B------:R-:W-:Y:S01]  /*5d00*/  F2FP.PACK_AB R5, R109, R105 ;  /* 0x000000696d05723e */ /* 0x000fe200000000ff */
[----:B------:R-:W-:Y:S01]  /*5d10*/  FFMA.FTZ R93, R17, c[0x0][0x23c], -R93 ;  /* 0x00008f00115d7a23 */ /* 0x000fe2000001085d */
[----:B------:R-:W-:Y:S02]  /*5d20*/  @!P0 FSEL R18, R18, -INF , !P1 ;  /* 0xff80000012128808 */ /* 0x000fe40004800000 */
[----:B------:R-:W-:Y:S01]  /*5d30*/  @!P0 ISETP.GE.AND P1, PT, R0, R92, PT ;  /* 0x0000005c0000820c */ /* 0x000fe20003f26270 */
[----:B------:R5:W-:Y:S01]  /*5d40*/  STS [R246+0x2a000], R5 ;  /* 0x02a00005f6007388 */ /* 0x000be20000000800 */
[----:B-1----:R-:W-:Y:S01]  /*5d50*/  F2FP.PACK_AB R0, R104, R106 ;  /* 0x0000006a6800723e */ /* 0x002fe200000000ff */
[--C-:B------:R-:W-:Y:S01]  /*5d60*/  FFMA.FTZ R18, R18, c[0x0][0x23c], -R4.reuse ;  /* 0x00008f0012127a23 */ /* 0x100fe20000010804 */
[----:B------:R-:W-:Y:S01]  /*5d70*/  @!P0 FSEL R19, R19, -INF , !P1 ;  /* 0xff80000013138808 */ /* 0x000fe20004800000 */
[----:B------:R-:W-:Y:S01]  /*5d80*/  MUFU.EX2 R102, R14 ;  /* 0x0000000e00667308 */ /* 0x000fe20000000800 */
[----:B----4-:R-:W-:Y:S02]  /*5d90*/  F2FP.PACK_AB R7, R107, R108 ;  /* 0x0000006c6b07723e */ /* 0x010fe400000000ff */
[----:B------:R-:W-:Y:S01]  /*5da0*/  PLOP3.LUT P1, PT, PT, PT, UP3, 0x80, 0x0 ;  /* 0x000000000000781c */ /* 0x000fe20003f2f038 */
[----:B------:R-:W-:Y:S06]  /*5db0*/  FFMA.FTZ R4, R19, c[0x0][0x23c], -R4 ;  /* 0x00008f0013047a23 */ /* 0x000fec0000010804 */
[----:B------:R1:W-:Y:S01]  /*5dc0*/  MUFU.EX2 R98, R4 ;  /* 0x0000000400627308 */ /* 0x0003e20000000800 */
[----:B-----5:R-:W-:Y:S09]  /*5dd0*/  F2FP.PACK_AB R6, R100, R103 ;  /* 0x000000676406723e */ /* 0x020ff200000000ff */
[----:B------:R-:W4:Y:S10]  /*5de0*/  MUFU.EX2 R101, R15 ;  /* 0x0000000f00657308 */ /* 0x000f340000000800 */
[----:B------:R-:W-:Y:S01]  /*5df0*/  MUFU.EX2 R97, R16 ;  /* 0x0000001000617308 */ /* 0x000fe20000000800 */
[----:B-1----:R-:W-:Y:S05]  /*5e00*/  F2FP.PACK_AB R4, R111, R110 ;  /* 0x0000006e6f04723e */ /* 0x002fea00000000ff */
[----:B------:R-:W-:Y:S04]  /*5e10*/  STS [R246+0x2a400], R4 ;  /* 0x02a40004f6007388 */ /* 0x000fe80000000800 */
[----:B------:R-:W1:Y:S01]  /*5e20*/  MUFU.EX2 R99, R18 ;  /* 0x0000001200637308 */ /* 0x000e620000000800 */
[----:B------:R1:W-:Y:S01]  /*5e30*/  STS [R249+0x2a000], R0 ;  /* 0x02a00000f9007388 */ /* 0x0003e20000000800 */
[----:B----4-:R-:W-:Y:S04]  /*5e40*/  F2FP.PACK_AB R5, R101, R102 ;  /* 0x000000666505723e */ /* 0x010fe800000000ff */
[----:B------:R-:W-:Y:S04]  /*5e50*/  STS [R249+0x2a400], R7 ;  /* 0x02a40007f9007388 */ /* 0x000fe80000000800 */
[----:B------:R-:W4:Y:S01]  /*5e60*/  MUFU.EX2 R96, R93 ;  /* 0x0000005d00607308 */ /* 0x000f220000000800 */
[----:B------:R-:W-:Y:S05]  /*5e70*/  STS [R247+0x2a000], R6 ;  /* 0x02a00006f7007388 */ /* 0x000fea0000000800 */
[----:B------:R-:W-:Y:S01]  /*5e80*/  STS [R247+0x2a400], R5 ;  /* 0x02a40005f7007388 */ /* 0x000fe20000000800 */
[----:B-1----:R-:W-:Y:S02]  /*5e90*/  F2FP.PACK_AB R0, R98, R99 ;  /* 0x000000636200723e */ /* 0x002fe400000000ff */
[----:B----4-:R-:W-:Y:S03]  /*5ea0*/  F2FP.PACK_AB R4, R96, R97 ;  /* 0x000000616004723e */ /* 0x010fe600000000ff */
[----:B------:R-:W-:Y:S05]  /*5eb0*/  STS [R248+0x2a400], R0 ;  /* 0x02a40000f8007388 */ /* 0x000fea0000000800 */
[----:B------:R-:W-:Y:S05]  /*5ec0*/  STS [R248+0x2a000], R4 ;  /* 0x02a00004f8007388 */ /* 0x000fea0000000800 */
[----:B------:R-:W-:Y:S05]  /*5ed0*/  LDSM.16.M88.4 R16, [R222+0x10000] ;  /* 0x01000000de10783b */ /* 0x000fea0000000200 */
[----:B------:R-:W1:Y:S05]  /*5ee0*/  LDSM.16.M88.4 R8, [R3+0x20000] ;  /* 0x020000000308783b */ /* 0x000e6a0000000200 */
[----:B------:R-:W4:Y:S05]  /*5ef0*/  LDSM.16.M88.4 R84, [R3+0x20800] ;  /* 0x020800000354783b */ /* 0x000f2a0000000200 */
[----:B------:R-:W-:Y:S01]  /*5f00*/  LDSM.16.M88.4 R88, [R223+0x10000] ;  /* 0x01000000df58783b */ /* 0x000fe20000000200 */
[C---:B-1----:R-:W-:Y:S08]  /*5f10*/  HMMA.16816.F32 R4, R16.reuse, R8, RZ ;  /* 0x000000081004723c */ /* 0x042ff000000018ff */
[C---:B------:R-:W-:Y:S01]  /*5f20*/  HMMA.16816.F32 R8, R16.reuse, R10, RZ ;  /* 0x0000000a1008723c */ /* 0x040fe200000018ff */
[----:B---3--:R-:W-:Y:S04]  /*5f30*/  IADD3 R94, P0, R94, UR12, RZ ;  /* 0x0000000c5e5e7c10 */ /* 0x008fe8000ff1e0ff */
[----:B--2---:R-:W-:Y:S01]  /*5f40*/  IADD3.X R95, R112, UR11, RZ, P0, !PT ;  /* 0x0000000b705f7c10 */ /* 0x004fe200087fe4ff */
[----:B------:R-:W-:Y:S02]  /*5f50*/  IMAD.MOV.U32 R112, RZ, RZ, c[0x0][0x22c] ;  /* 0x00008b00ff707624 */ /* 0x000fe400078e00ff */
[C---:B----4-:R-:W-:Y:S02]  /*5f60*/  HMMA.16816.F32 R12, R16.reuse, R84, RZ ;  /* 0x00000054100c723c */ /* 0x050fe400000018ff */
[----:B------:R-:W2:Y:S02]  /*5f70*/  LDG.E R92, [R94.64] ;  /* 0x000000045e5c7981 */ /* 0x000ea4000c1e1900 */
[----:B------:R-:W-:Y:S03]  /*5f80*/  IMAD R112, R112, c[0x0][0x1c0], RZ ;  /* 0x0000700070707a24 */ /* 0x000fe600078e02ff */
[----:B------:R1:W3:Y:S01]  /*5f90*/  LDG.E R0, [R94.64+0x20] ;  /* 0x000020045e007981 */ /* 0x0002e2000c1e1900 */
[----:B------:R-:W-:Y:S01]  /*5fa0*/  HMMA.16816.F32 R16, R16, R86, RZ ;  /* 0x000000561010723c */ /* 0x000fe200000018ff */
[----:B------:R-:W-:Y:S03]  /*5fb0*/  IMAD.U32 R112, R112, -0x40, RZ ;  /* 0xffffffc070707824 */ /* 0x000fe600078e00ff */
[----:B------:R-:W4:Y:S02]  /*5fc0*/  LDSM.16.M88.4 R84, [R216+0x20000] ;  /* 0x02000000d854783b */ /* 0x000f240000000200 */
[C---:B------:R-:W-:Y:S06]  /*5fd0*/  LEA R234, P0, R112.reuse, R234, 0x2 ;  /* 0x000000ea70ea7211 */ /* 0x040fec00078010ff */
[----:B------:R-:W-:Y:S01]  /*5fe0*/  LEA.HI.X.SX32 R235, R112, R235, 0x2, P0 ;  /* 0x000000eb70eb7211 */ /* 0x000fe200000f16ff */
[C---:B----4-:R-:W-:Y:S08]  /*5ff0*/  HMMA.16816.F32 R4, R88.reuse, R84, R4 ;  /* 0x000000545804723c */ /* 0x050ff00000001804 */
[C---:B------:R-:W-:Y:S01]  /*6000*/  HMMA.16816.F32 R8, R88.reuse, R86, R8 ;  /* 0x000000565808723c */ /* 0x040fe20000001808 */
[----:B------:R-:W4:Y:S07]  /*6010*/  LDSM.16.M88.4 R84, [R216+0x20800] ;  /* 0x02080000d854783b */ /* 0x000f2e0000000200 */
[C---:B----4-:R-:W-:Y:S08]  /*6020*/  HMMA.16816.F32 R12, R88.reuse, R84, R12 ;  /* 0x00000054580c723c */ /* 0x050ff0000000180c */
[----:B------:R-:W-:Y:S01]  /*6030*/  HMMA.16816.F32 R16, R88, R86, R16 ;  /* 0x000000565810723c */ /* 0x000fe20000001810 */
[----:B------:R-:W-:Y:S05]  /*6040*/  LDSM.16.M88.4 R84, [R225+0x10000] ;  /* 0x01000000e154783b */ /* 0x000fea0000000200 */
[----:B------:R-:W4:Y:S02]  /*6050*/  LDSM.16.M88.4 R88, [R218+0x20000] ;  /* 0x02000000da58783b */ /* 0x000f240000000200 */
        /* <DEDUP_REMOVED lines=93> */
[----:B------:R-:W4:Y:S11]  /*6630*/  LDSM.16.M88.4 R88, [R217+0x26800] ;  /* 0x02680000d958783b */ /* 0x000f360000000200 */
[----:B------:R-:W-:Y:S04]  /*6640*/  @!UPT UIADD3 URZ, URZ, URZ, URZ ;  /* 0x0000003f3f3ff290 */ /* 0x000fe8000fffe03f */
[C---:B--2---:R-:W-:Y:S02]  /*6650*/  FADD.FTZ R4, -R92.reuse, R4 ;  /* 0x000000045c047221 */ /* 0x044fe40000010100 */
[----:B------:R-:W-:Y:S02]  /*6660*/  FADD.FTZ R5, -R92, R5 ;  /* 0x000000055c057221 */ /* 0x000fe40000010100 */
[----:B-1----:R-:W-:Y:S02]  /*6670*/  FMUL.FTZ R95, R105, R4 ;  /* 0x00000004695f7220 */ /* 0x002fe40000410000 */
[----:B---3--:R-:W-:Y:S02]  /*6680*/  FADD.FTZ R6, -R0, R6 ;  /* 0x0000000600067221 */ /* 0x008fe40000010100 */
[C---:B------:R-:W-:Y:S02]  /*6690*/  FADD.FTZ R8, -R92.reuse, R8 ;  /* 0x000000085c087221 */ /* 0x040fe40000010100 */
[----:B------:R-:W-:Y:S02]  /*66a0*/  FADD.FTZ R9, -R92, R9 ;  /* 0x000000095c097221 */ /* 0x000fe40000010100 */
[C---:B------:R-:W-:Y:S02]  /*66b0*/  FADD.FTZ R7, -R0.reuse, R7 ;  /* 0x0000000700077221 */ /* 0x040fe40000010100 */
[C---:B------:R-:W-:Y:S02]  /*66c0*/  FADD.FTZ R10, -R0.reuse, R10 ;  /* 0x0000000a000a7221 */ /* 0x040fe40000010100 */
[----:B------:R-:W-:Y:S02]  /*66d0*/  FADD.FTZ R11, -R0, R11 ;  /* 0x0000000b000b7221 */ /* 0x000fe40000010100 */
[----:B------:R-:W-:Y:S02]  /*66e0*/  FMUL.FTZ R94, R106, R8 ;  /* 0x000000086a5e7220 */ /* 0x000fe40000410000 */
[----:B------:R-:W-:Y:S02]  /*66f0*/  FMUL.FTZ R93, R104, R9 ;  /* 0x00000009685d7220 */ /* 0x000fe40000410000 */
[----:B------:R-:W-:Y:S01]  /*6700*/  FMUL.FTZ R7, R111, R7 ;  /* 0x000000076f077220 */ /* 0x000fe20000410000 */
[C---:B----4-:R-:W-:Y:S08]  /*6710*/  HMMA.16816.F32 R12, R84.reuse, R88, R12 ;  /* 0x00000058540c723c */ /* 0x050ff0000000180c */
[----:B------:R-:W-:Y:S07]  /*6720*/  HMMA.16816.F32 R16, R84, R90, R16 ;  /* 0x0000005a5410723c */ /* 0x000fee0000001810 */
[----:B------:R-:W-:Y:S02]  /*6730*/  FMUL.FTZ R91, R109, R5 ;  /* 0x000000056d5b7220 */ /* 0x000fe40000410000 */
[----:B------:R-:W-:Y:S03]  /*6740*/  FMUL.FTZ R86, R110, R6 ;  /* 0x000000066e567220 */ /* 0x000fe60000410000 */
[----:B------:R-:W-:Y:S02]  /*6750*/  FMUL.FTZ R85, R108, R10 ;  /* 0x0000000a6c557220 */ /* 0x000fe40000410000 */
[----:B------:R-:W-:Y:S02]  /*6760*/  FMUL.FTZ R84, R107, R11 ;  /* 0x0000000b6b547220 */ /* 0x000fe40000410000 */
[C---:B------:R-:W-:Y:S02]  /*6770*/  FADD.FTZ R12, -R92.reuse, R12 ;  /* 0x0000000c5c0c7221 */ /* 0x040fe40000010100 */
[----:B------:R-:W-:Y:S02]  /*6780*/  FADD.FTZ R13, -R92, R13 ;  /* 0x0000000d5c0d7221 */ /* 0x000fe40000010100 */
[C---:B------:R-:W-:Y:S02]  /*6790*/  FADD.FTZ R4, -R0.reuse, R14 ;  /* 0x0000000e00047221 */ /* 0x040fe40000010100 */
[----:B------:R-:W-:Y:S02]  /*67a0*/  FADD.FTZ R14, -R0, R15 ;  /* 0x0000000f000e7221 */ /* 0x000fe40000010100 */
[C---:B------:R-:W-:Y:S02]  /*67b0*/  FADD.FTZ R16, -R92.reuse, R16 ;  /* 0x000000105c107221 */ /* 0x040fe40000010100 */
[----:B------:R-:W-:Y:S02]  /*67c0*/  FADD.FTZ R17, -R92, R17 ;  /* 0x000000115c117221 */ /* 0x000fe40000010100 */
[----:B------:R-:W-:Y:S02]  /*67d0*/  FMUL.FTZ R90, R97, R16 ;  /* 0x00000010615a7220 */ /* 0x000fe40000410000 */
[----:B------:R-:W-:Y:S02]  /*67e0*/  FMUL.FTZ R89, R96, R17 ;  /* 0x0000001160597220 */ /* 0x000fe40000410000 */
[C---:B------:R-:W-:Y:S02]  /*67f0*/  FADD.FTZ R17, -R0.reuse, R18 ;  /* 0x0000001200117221 */ /* 0x040fe40000010100 */
[----:B------:R-:W-:Y:S02]  /*6800*/  FADD.FTZ R16, -R0, R19 ;  /* 0x0000001300107221 */ /* 0x000fe40000010100 */
[----:B------:R-:W-:Y:S02]  /*6810*/  FMUL.FTZ R88, R103, R12 ;  /* 0x0000000c67587220 */ /* 0x000fe40000410000 */
[----:B------:R-:W-:Y:S02]  /*6820*/  FMUL.FTZ R87, R100, R13 ;  /* 0x0000000d64577220 */ /* 0x000fe40000410000 */
[----:B------:R-:W-:Y:S02]  /*6830*/  FMUL.FTZ R15, R102, R4 ;  /* 0x00000004660f7220 */ /* 0x000fe40000410000 */
[----:B------:R-:W-:Y:S02]  /*6840*/  FMUL.FTZ R14, R101, R14 ;  /* 0x0000000e650e7220 */ /* 0x000fe40000410000 */
[----:B------:R-:W-:Y:S02]  /*6850*/  FMUL.FTZ R17, R99, R17 ;  /* 0x0000001163117220 */ /* 0x000fe40000410000 */
[----:B------:R-:W-:Y:S01]  /*6860*/  FMUL.FTZ R16, R98, R16 ;  /* 0x0000001062107220 */ /* 0x000fe20000410000 */
[----:B------:R-:W-:-:S05]  /*6870*/  @!P1 BRA `(.L_x_355) ;  /* 0x000005f000009947 */ /* 0x000fca0003800000 */
[----:B------:R-:W-:Y:S01]  /*6880*/  ISETP.GE.AND P0, PT, R244, c[0x0][0x220], PT ;  /* 0x00008800f4007a0c */ /* 0x000fe20003f06270 */
[----:B------:R-:W-:Y:S01]  /*6890*/  IMAD.MOV.U32 R9, RZ, RZ, c[0x0][0x190] ;  /* 0x00006400ff097624 */ /* 0x000fe200078e00ff */
[----:B------:R-:W-:Y:S01]  /*68a0*/  ISETP.GE.AND P5, PT, R251, c[0x0][0x220], PT ;  /* 0x00008800fb007a0c */ /* 0x000fe20003fa6270 */
[----:B------:R-:W-:Y:S01]  /*68b0*/  IMAD.MOV.U32 R4, RZ, RZ, R241 ;  /* 0x000000ffff047224 */ /* 0x000fe200078e00f1 */
[----:B------:R-:W-:Y:S01]  /*68c0*/  ISETP.GE.AND P4, PT, R250, c[0x0][0x220], PT ;  /* 0x00008800fa007a0c */ /* 0x000fe20003f86270 */
[C---:B------:R-:W-:Y:S01]  /*68d0*/  IMAD.U32 R0, R9.reuse, -0x40, RZ ;  /* 0xffffffc009007824 */ /* 0x040fe200078e00ff */
[----:B------:R-:W-:Y:S01]  /*68e0*/  ULOP3.LUT UR7, UR6, 0x1, URZ, 0xc0, !UPT ;  /* 0x0000000106077892 */ /* 0x000fe2000f8ec03f */
[----:B------:R-:W-:Y:S02]  /*68f0*/  IMAD.MOV.U32 R5, RZ, RZ, R242 ;  /* 0x000000ffff057224 */ /* 0x000fe400078e00f2 */
[----:B------:R-:W-:Y:S01]  /*6900*/  IMAD.MOV.U32 R10, RZ, RZ, c[0x0][0x194] ;  /* 0x00006500ff0a7624 */ /* 0x000fe200078e00ff */
[C---:B------:R-:W-:Y:S01]  /*6910*/  LEA R4, P2, R0.reuse, R4, 0x1 ;  /* 0x0000000400047211 */ /* 0x040fe200078408ff */
[----:B------:R-:W-:Y:S01]  /*6920*/  UISETP.NE.U32.AND UP0, UPT, UR7, 0x1, UPT ;  /* 0x000000010700788c */ /* 0x000fe2000bf05070 */
[----:B------:R-:W-:Y:S02]  /*6930*/  SHF.R.S32.HI R6, RZ, 0x1f, R0 ;  /* 0x0000001fff067819 */ /* 0x000fe40000011400 */
[----:B------:R-:W-:Y:S01]  /*6940*/  LEA.HI.X.SX32 R5, R0, R5, 0x1, P2 ;  /* 0x0000000500057211 */ /* 0x000fe200010f0eff */
[----:B------:R-:W-:Y:S01]  /*6950*/  USEL UR7, UR41, 0x8000, !UP0 ;  /* 0x0000800029077887 */ /* 0x000fe2000c000000 */
[C---:B------:R-:W-:Y:S02]  /*6960*/  @!P0 LEA R8, P2, R9.reuse, R4, 0x6 ;  /* 0x0000000409088211 */ /* 0x040fe400078430ff */
[C---:B------:R-:W-:Y:S03]  /*6970*/  LEA R0, P3, R9.reuse, R0, 0x5 ;  /* 0x0000000009007211 */ /* 0x040fe600078628ff */
[----:B------:R-:W-:Y:S02]  /*6980*/  IADD3 R236, R236, UR7, RZ ;  /* 0x00000007ecec7c10 */ /* 0x000fe4000fffe0ff */
[----:B------:R-:W-:Y:S02]  /*6990*/  IADD3 R238, R238, UR7, RZ ;  /* 0x00000007eeee7c10 */ /* 0x000fe4000fffe0ff */
[----:B------:R-:W-:Y:S01]  /*69a0*/  @!P5 LEA R12, P6, R0, R241, 0x1 ;  /* 0x000000f1000cd211 */ /* 0x000fe200078c08ff */
[----:B------:R1:W-:Y:S01]  /*69b0*/  @P0 STS [R236], RZ ;  /* 0x000000ffec000388 */ /* 0x0003e20000000800 */
[C-C-:B------:R-:W-:Y:S02]  /*69c0*/  LEA.HI.X R6, R9.reuse, R6, R10.reuse, 0x5, P3 ;  /* 0x0000000609067211 */ /* 0x140fe400018f2c0a */
[----:B------:R-:W-:Y:S01]  /*69d0*/  ISETP.GE.AND P3, PT, R252, c[0x0][0x220], PT ;  /* 0x00008800fc007a0c */ /* 0x000fe20003f66270 */
[----:B------:R1:W-:Y:S01]  /*69e0*/  @P0 STS [R236+0x4], RZ ;  /* 0x000004ffec000388 */ /* 0x0003e20000000800 */
[----:B------:R-:W-:Y:S02]  /*69f0*/  @!P0 LEA.HI.X R9, R9, R5, R10, 0x6, P2 ;  /* 0x0000000509098211 */ /* 0x000fe400010f340a */
[CCC-:B------:R-:W-:Y:S01]  /*6a00*/  @!P5 LEA.HI.X R13, R0.reuse, R242.reuse, R6.reuse, 0x1, P6 ;  /* 0x000000f2000dd211 */ /* 0x1c0fe200030f0c06 */
[----:B------:R1:W-:Y:S01]  /*6a10*/  @P0 STS [R236+0x8], RZ ;  /* 0x000008ffec000388 */ /* 0x0003e20000000800 */
[CC--:B------:R-:W-:Y:S02]  /*6a20*/  @!P4 LEA R10, P2, R0.reuse, R241.reuse, 0x1 ;  /* 0x000000f1000ac211 */ /* 0x0c0fe400078408ff */
[----:B------:R-:W-:Y:S01]  /*6a30*/  IADD3 R219, R219, UR7, RZ ;  /* 0x00000007dbdb7c10 */ /* 0x000fe2000fffe0ff */
[----:B------:R1:W-:Y:S01]  /*6a40*/  @P0 STS [R236+0xc], RZ ;  /* 0x00000cffec000388 */ /* 0x0003e20000000800 */
[CC--:B------:R-:W-:Y:S03]  /*6a50*/  @!P4 LEA.HI.X R11, R0.reuse, R242.reuse, R6, 0x1, P2 ;  /* 0x000000f2000bc211 */ /* 0x0c0fe600010f0c06 */
[----:B------:R-:W-:Y:S01]  /*6a60*/  @!PT LDS RZ, [RZ] ;  /* 0x00000000fffff984 */ /* 0x000fe20000000800 */
[----:B------:R-:W-:Y:S01]  /*6a70*/  @!PT LDS RZ, [RZ] ;  /* 0x00000000fffff984 */ /* 0x000fe20000000800 */
[----:B------:R-:W-:Y:S01]  /*6a80*/  @!PT LDS RZ, [RZ] ;  /* 0x00000000fffff984 */ /* 0x000fe20000000800 */
[----:B------:R1:W-:Y:S04]  /*6a90*/  @!P0 LDGSTS.E.BYPASS.LTC128B.128 [R238], [R4.64] ;  /* 0x0000000004ee8fae */ /* 0x0003e8000b901d44 */
        /* <DEDUP_REMOVED lines=31> */
[----:B------:R2:W-:Y:S04]  /*6c90*/  @!P0 LDGSTS.E.BYPASS.LTC128B.128 [R238+0x1000], [R8.64] ;  /* 0x0100000008ee8fae */ /* 0x0005e8000b901d44 */
        /* <DEDUP_REMOVED lines=8> */
[----:B------:R1:W-:Y:S01]  /*6d20*/  @P4 STS [R236+0x5000], RZ ;  /* 0x005000ffec004388 */ /* 0x0003e20000000800 */
[C---:B--2---:R-:W-:Y:S03]  /*6d30*/  @!P3 LEA R8, P0, R0.reuse, R241, 0x1 ;  /* 0x000000f10008b211 */ /* 0x044fe600078008ff */
[----:B------:R1:W-:Y:S01]  /*6d40*/  @P4 STS [R236+0x5004], RZ ;  /* 0x005004ffec004388 */ /* 0x0003e20000000800 */
[----:B------:R-:W-:Y:S01]  /*6d50*/  IMAD.MOV.U32 R241, RZ, RZ, R4 ;  /* 0x000000fffff17224 */ /* 0x000fe200078e0004 */
[----:B------:R-:W-:Y:S02]  /*6d60*/  @!P3 LEA.HI.X R9, R0, R242, R6, 0x1, P0 ;  /* 0x000000f20009b211 */ /* 0x000fe400000f0c06 */
[----:B------:R1:W-:Y:S01]  /*6d70*/  @P4 STS [R236+0x5008], RZ ;  /* 0x005008ffec004388 */ /* 0x0003e20000000800 */
[----:B------:R-:W-:Y:S03]  /*6d80*/  IMAD.MOV.U32 R242, RZ, RZ, R5 ;  /* 0x000000fffff27224 */ /* 0x000fe600078e0005 */
        /* <DEDUP_REMOVED lines=13> */
[----:B------:R-:W0:Y:S02]  /*6e60*/  LDGDEPBAR ;  /* 0x00000000000079af */ /* 0x000e240000000000 */
.L_x_355:
[----:B-1----:R-:W-:Y:S02]  /*6e70*/  F2FP.PACK_AB R8, R91, R95 ;  /* 0x0000005f5b08723e */ /* 0x002fe400000000ff */
[----:B------:R-:W-:Y:S02]  /*6e80*/  F2FP.PACK_AB R7, R7, R86 ;  /* 0x000000560707723e */ /* 0x000fe400000000ff */
[----:B------:R-:W-:Y:S01]  /*6e90*/  F2FP.PACK_AB R6, R93, R94 ;  /* 0x0000005e5d06723e */ /* 0x000fe200000000ff */
[----:B------:R-:W-:Y:S01]  /*6ea0*/  STS [R246+0x28000], R8 ;  /* 0x02800008f6007388 */ /* 0x000fe20000000800 */
[----:B------:R-:W-:Y:S02]  /*6eb0*/  F2FP.PACK_AB R5, R84, R85 ;  /* 0x000000555405723e */ /* 0x000fe400000000ff */
[----:B------:R-:W-:Y:S02]  /*6ec0*/  F2FP.PACK_AB R4, R87, R88 ;  /* 0x000000585704723e */ /* 0x000fe400000000ff */
[----:B------:R-:W-:Y:S01]  /*6ed0*/  F2FP.PACK_AB R0, R14, R15 ;  /* 0x0000000f0e00723e */ /* 0x000fe200000000ff */
[----:B------:R-:W-:Y:S01]  /*6ee0*/  STS [R246+0x28400], R7 ;  /* 0x02840007f6007388 */ /* 0x000fe20000000800 */
[----:B------:R-:W-:Y:S02]  /*6ef0*/  F2FP.PACK_AB R10, R89, R90 ;  /* 0x0000005a590a723e */ /* 0x000fe400000000ff */
[----:B------:R-:W-:Y:S03]  /*6f00*/  F2FP.PACK_AB R9, R16, R17 ;  /* 0x000000111009723e */ /* 0x000fe600000000ff */
[----:B------:R-:W-:Y:S06]  /*6f10*/  STS [R249+0x28000], R6 ;  /* 0x02800006f9007388 */ /* 0x000fec0000000800 */
[----:B------:R-:W-:Y:S06]  /*6f20*/  STS [R249+0x28400], R5 ;  /* 0x02840005f9007388 */ /* 0x000fec0000000800 */
[----:B------:R-:W-:Y:S06]  /*6f30*/  STS [R247+0x28000], R4 ;  /* 0x02800004f7007388 */ /* 0x000fec0000000800 */
[----:B------:R1:W-:Y:S06]  /*6f40*/  STS [R247+0x28400], R0 ;  /* 0x02840000f7007388 */ /* 0x0003ec0000000800 */
[----:B------:R-:W-:Y:S06]  /*6f50*/  STS [R248+0x28000], R10 ;  /* 0x0280000af8007388 */ /* 0x000fec0000000800 */
[----:B------:R-:W-:Y:S06]  /*6f60*/  STS [R248+0x28400], R9 ;  /* 0x02840009f8007388 */ /* 0x000fec0000000800 */
[----:B------:R-:W-:Y:S01]  /*6f70*/  BAR.SYNC.DEFER_BLOCKING 0x0 ;  /* 0x0000000000007b1d */ /* 0x000fe20000010000 */
[----:B-1----:R-:W-:Y:S05]  /*6f80*/  IMAD.SHL.U32 R0, R232, 0x2, RZ ;  /* 0x00000002e8007824 */ /* 0x002fea00078e00ff */
[----:B------:R-:W-:Y:S06]  /*6f90*/  LDSM.16.MT88.4 R4, [R221+0x2a000] ;  /* 0x02a00000dd04783b */ /* 0x000fec0000004200 */
[----:B------:R-:W1:Y:S06]  /*6fa0*/  LDSM.16.MT88.4 R8, [R0+0x10000] ;  /* 0x010000000008783b */ /* 0x000e6c0000004200 */
[----:B------:R-:W2:Y:S06]  /*6fb0*/  LDSM.16.MT88.4 R12, [R220+0x2a000] ;  /* 0x02a00000dc0c783b */ /* 0x000eac0000004200 */
[----:B------:R-:W3:Y:S06]  /*6fc0*/  LDSM.16.MT88.4 R16, [R0+0x12000] ;  /* 0x012000000010783b */ /* 0x000eec0000004200 */
[----:B------:R-:W4:Y:S06]  /*6fd0*/  LDSM.16.MT88.4 R84, [R0+0x14000] ;  /* 0x014000000054783b */ /* 0x000f2c0000004200 */
[----:B------:R-:W5:Y:S01]  /*6fe0*/  LDSM.16.MT88.4 R88, [R0+0x16000] ;  /* 0x016000000058783b */ /* 0x000f620000004200 */
[-C--:B-1----:R-:W-:Y:S08]  /*6ff0*/  HMMA.16816.F32 R20, R4, R8.reuse, R20 ;  /* 0x000000080414723c */ /* 0x082ff00000001814 */
[C---:B--2---:R-:W-:Y:S08]  /*7000*/  HMMA.16816.F32 R24, R12.reuse, R8, R24 ;  /* 0x000000080c18723c */ /* 0x044ff00000001818 */
[-C--:B------:R-:W-:Y:S08]  /*7010*/  HMMA.16816.F32 R28, R12, R10.reuse, R28 ;  /* 0x0000000a0c1c723c */ /* 0x080ff0000000181c */
[C---:B------:R-:W-:Y:S01]  /*7020*/  HMMA.16816.F32 R32, R4.reuse, R10, R32 ;  /* 0x0000000a0420723c */ /* 0x040fe20000001820 */
[----:B------:R-:W-:Y:S07]  /*7030*/  LDSM.16.MT88.4 R8, [R221+0x2a800] ;  /* 0x02a80000dd08783b */ /* 0x000fee0000004200 */
        /* <DEDUP_REMOVED lines=10> */
[-C--:B-----5:R-:W-:Y:S08]  /*70e0*/  HMMA.16816.F32 R68, R4, R88.reuse, R68 ;  /* 0x000000580444723c */ /* 0x0a0ff00000001844 */
[C---:B------:R-:W-:Y:S08]  /*70f0*/  HMMA.16816.F32 R72, R12.reuse, R88, R72 ;  /* 0x000000580c48723c */ /* 0x040ff00000001848 */
[-C--:B------:R-:W-:Y:S01]  /*7100*/  HMMA.16816.F32 R76, R12, R90.reuse, R76 ;  /* 0x0000005a0c4c723c */ /* 0x080fe2000000184c */
[----:B------:R-:W1:Y:S07]  /*7110*/  LDSM.16.MT88.4 R12, [R0+0x10800] ;  /* 0x01080000000c783b */ /* 0x000e6e0000004200 */
[----:B------:R-:W-:Y:S01]  /*7120*/  HMMA.16816.F32 R80, R4, R90, R80 ;  /* 0x0000005a0450723c */ /* 0x000fe20000001850 */
[----:B------:R-:W2:Y:S06]  /*7130*/  LDSM.16.MT88.4 R4, [R0+0x14800] ;  /* 0x014800000004783b */ /* 0x000eac0000004200 */
[----:B------:R-:W3:Y:S01]  /*7140*/  LDSM.16.MT88.4 R88, [R0+0x16800] ;  /* 0x016800000058783b */ /* 0x000ee20000004200 */
[-C--:B-1----:R-:W-:Y:S08]  /*7150*/  HMMA.16816.F32 R20, R8, R12.reuse, R20 ;  /* 0x0000000c0814723c */ /* 0x082ff00000001814 */
        /* <DEDUP_REMOVED lines=9> */
[-C--:B--2---:R-:W-:Y:S08]  /*71f0*/  HMMA.16816.F32 R52, R8, R4.reuse, R52 ;  /* 0x000000040834723c */ /* 0x084ff00000001834 */
[C---:B------:R-:W-:Y:S08]  /*7200*/  HMMA.16816.F32 R56, R16.reuse, R4, R56 ;  /* 0x000000041038723c */ /* 0x040ff00000001838 */
[-C--:B------:R-:W-:Y:S08]  /*7210*/  HMMA.16816.F32 R60, R16, R6.reuse, R60 ;  /* 0x00000006103c723c */ /* 0x080ff0000000183c */
[C---:B------:R-:W-:Y:S01]  /*7220*/  HMMA.16816.F32 R64, R8.reuse, R6, R64 ;  /* 0x000000060840723c */ /* 0x040fe20000001840 */
[----:B------:R-:W1:Y:S07]  /*7230*/  LDSM.16.MT88.4 R4, [R221+0x2b000] ;  /* 0x02b00000dd04783b */ /* 0x000e6e0000004200 */
[-C--:B---3--:R-:W-:Y:S08]  /*7240*/  HMMA.16816.F32 R68, R8, R88.reuse, R68 ;  /* 0x000000580844723c */ /* 0x088ff00000001844 */
[C---:B------:R-:W-:Y:S08]  /*7250*/  HMMA.16816.F32 R72, R16.reuse, R88, R72 ;  /* 0x000000581048723c */ /* 0x040ff00000001848 */
[-C--:B------:R-:W-:Y:S01]  /*7260*/  HMMA.16816.F32 R76, R16, R90.reuse, R76 ;  /* 0x0000005a104c723c */ /* 0x080fe2000000184c */
[----:B------:R-:W2:Y:S07]  /*7270*/  LDSM.16.MT88.4 R16, [R220+0x2b000] ;  /* 0x02b00000dc10783b */ /* 0x000eae0000004200 */
[----:B------:R-:W-:Y:S01]  /*7280*/  HMMA.16816.F32 R80, R8, R90, R80 ;  /* 0x0000005a0850723c */ /* 0x000fe20000001850 */
[----:B------:R-:W3:Y:S06]  /*7290*/  LDSM.16.MT88.4 R8, [R0+0x15000] ;  /* 0x015000000008783b */ /* 0x000eec0000004200 */
[----:B------:R-:W4:Y:S01]  /*72a0*/  LDSM.16.MT88.4 R88, [R0+0x17000] ;  /* 0x017000000058783b */ /* 0x000f220000004200 */
[-C--:B-1----:R-:W-:Y:S08]  /*72b0*/  HMMA.16816.F32 R20, R4, R12.reuse, R20 ;  /* 0x0000000c0414723c */ /* 0x082ff00000001814 */
[C---:B--2---:R-:W-:Y:S08]  /*72c0*/  HMMA.16816.F32 R24, R16.reuse, R12, R24 ;  /* 0x0000000c1018723c */ /* 0x044ff00000001818 */
        /* <DEDUP_REMOVED lines=8> */
[-C--:B---3--:R-:W-:Y:S08]  /*7350*/  HMMA.16816.F32 R52, R4, R8.reuse, R52 ;  /* 0x000000080434723c */ /* 0x088ff00000001834 */
[C---:B------:R-:W-:Y:S08]  /*7360*/  HMMA.16816.F32 R56, R16.reuse, R8, R56 ;  /* 0x000000081038723c */ /* 0x040ff00000001838 */
[-C--:B------:R-:W-:Y:S08]  /*7370*/  HMMA.16816.F32 R60, R16, R10.reuse, R60 ;  /* 0x0000000a103c723c */ /* 0x080ff0000000183c */
[C---:B------:R-:W-:Y:S01]  /*7380*/  HMMA.16816.F32 R64, R4.reuse, R10, R64 ;  /* 0x0000000a0440723c */ /* 0x040fe20000001840 */
[----:B------:R-:W1:Y:S07]  /*7390*/  LDSM.16.MT88.4 R8, [R221+0x2b800] ;  /* 0x02b80000dd08783b */ /* 0x000e6e0000004200 */
[-C--:B----4-:R-:W-:Y:S08]  /*73a0*/  HMMA.16816.F32 R68, R4, R88.reuse, R68 ;  /* 0x000000580444723c */ /* 0x090ff00000001844 */
[C---:B------:R-:W-:Y:S08]  /*73b0*/  HMMA.16816.F32 R72, R16.reuse, R88, R72 ;  /* 0x000000581048723c */ /* 0x040ff00000001848 */
[-C--:B------:R-:W-:Y:S01]  /*73c0*/  HMMA.16816.F32 R76, R16, R90.reuse, R76 ;  /* 0x0000005a104c723c */ /* 0x080fe2000000184c */
[----:B------:R-:W2:Y:S07]  /*73d0*/  LDSM.16.MT88.4 R16, [R220+0x2b800] ;  /* 0x02b80000dc10783b */ /* 0x000eae0000004200 */
[----:B------:R-:W-:Y:S01]  /*73e0*/  HMMA.16816.F32 R80, R4, R90, R80 ;  /* 0x0000005a0450723c */ /* 0x000fe20000001850 */
[----:B------:R-:W3:Y:S06]  /*73f0*/  LDSM.16.MT88.4 R4, [R0+0x15800] ;  /* 0x015800000004783b */ /* 0x000eec0000004200 */
[----:B------:R-:W4:Y:S01]  /*7400*/  LDSM.16.MT88.4 R88, [R0+0x17800] ;  /* 0x017800000058783b */ /* 0x000f220000004200 */
[-C--:B-1----:R-:W-:Y:S05]  /*7410*/  HMMA.16816.F32 R20, R8, R12.reuse, R20 ;  /* 0x0000000c0814723c */ /* 0x082fea0000001814 */
[----:B------:R-:W-:Y:S03]  /*7420*/  BAR.SYNC.DEFER_BLOCKING 0x0 ;  /* 0x0000000000007b1d */ /* 0x000fe60000010000 */
[C---:B--2---:R-:W-:Y:S08]  /*7430*/  HMMA.16816.F32 R24, R16.reuse, R12, R24 ;  /* 0x0000000c1018723c */ /* 0x044ff00000001818 */
[-C--:B------:R-:W-:Y:S08]  /*7440*/  HMMA.16816.F32 R28, R16, R14.reuse, R28 ;  /* 0x0000000e101c723c */ /* 0x080ff0000000181c */
[C---:B------:R-:W-:Y:S08]  /*7450*/  HMMA.16816.F32 R32, R8.reuse, R14, R32 ;  /* 0x0000000e0820723c */ /* 0x040ff00000001820 */
        /* <DEDUP_REMOVED lines=17> */
[C---:B------:R-:W-:Y:S01]  /*7570*/  IMAD.U32 R8, R15.reuse, -0x40, RZ ;  /* 0xffffffc00f087824 */ /* 0x040fe200078e00ff */
        /* <DEDUP_REMOVED lines=60> */
.L_x_356:
[----:B------:R-:W-:Y:S01]  /*7940*/  LDSM.16.M88.4 R128, [R227] ;  /* 0x00000000e380783b */ /* 0x000fe20000000200 */
[----:B------:R-:W-:Y:S02]  /*7950*/  ULOP3.LUT UR7, UR6, 0x1, URZ, 0xc0, !UPT ;  /* 0x0000000106077892 */ /* 0x000fe4000f8ec03f */
[----:B------:R-:W-:Y:S01]  /*7960*/  UISETP.GT.AND UP2, UPT, UR6, UR13, UPT ;  /* 0x0000000d0600728c */ /* 0x000fe2000bf44270 */
[----:B------:R-:W2:Y:S01]  /*7970*/  LDSM.16.MT88.4 R16, [R0+0x18000] ;  /* 0x018000000010783b */ /* 0x000ea20000004200 */
[----:B------:R-:W-:Y:S02]  /*7980*/  UISETP.NE.U32.AND UP0, UPT, UR7, 0x1, UPT ;  /* 0x000000010700788c */ /* 0x000fe4000bf05070 */
[----:B------:R-:W-:Y:S01]  /*7990*/  @UP3 UIADD3 UR8, UP1, UR10, -0x100, URZ ;  /* 0xffffff000a083890 */ /* 0x000fe2000ff3e03f */
[----:B------:R-:W3:Y:S01]  /*79a0*/  LDSM.16.M88.4 R124, [R227+0x1000] ;  /* 0x00100000e37c783b */ /* 0x000ee20000000200 */
[----:B------:R-:W-:Y:S02]  /*79b0*/  UIADD3 UR6, UR6, -0x1, URZ ;  /* 0xffffffff06067890 */ /* 0x000fe4000fffe03f */
[----:B------:R-:W-:Y:S01]  /*79c0*/  @UP3 UIADD3.X UR7, UR9, -0x1, URZ, UP1, !UPT ;  /* 0xffffffff09073890 */ /* 0x000fe20008ffe43f */
[----:B------:R-:W4:Y:S04]  /*79d0*/  LDSM.16.MT88.4 R96, [R0+0x1a000] ;  /* 0x01a000000060783b */ /* 0x000f280000004200 */
[----:B------:R-:W5:Y:S04]  /*79e0*/  LDSM.16.MT88.4 R112, [R0+0x1c000] ;  /* 0x01c000000070783b */ /* 0x000f680000004200 */
[----:B------:R-:W1:Y:S04]  /*79f0*/  LDSM.16.MT88.4 R196, [R0+0x1e000] ;  /* 0x01e0000000c4783b */ /* 0x000e680000004200 */
[----:B------:R-:W-:Y:S04]  /*7a00*/  LDSM.16.M88.4 R200, [R228] ;  /* 0x00000000e4c8783b */ /* 0x000fe80000000200 */
[----:B------:R-:W1:Y:S04]  /*7a10*/  LDSM.16.MT88.4 R204, [R0+0x18800] ;  /* 0x0188000000cc783b */ /* 0x000e680000004200 */
[----:B------:R-:W1:Y:S04]  /*7a20*/  LDSM.16.M88.4 R208, [R228+0x1000] ;  /* 0x00100000e4d0783b */ /* 0x000e680000000200 */
[----:B------:R-:W1:Y:S02]  /*7a30*/  LDSM.16.MT88.4 R212, [R0+0x1a800] ;  /* 0x01a8000000d4783b */ /* 0x000e640000004200 */
[-C--:B-12---:R-:W-:Y:S08]  /*7a40*/  HMMA.16816.F32 R4, R128, R16.reuse, RZ ;  /* 0x000000108004723c */ /* 0x086ff000000018ff */
[C---:B---3--:R-:W-:Y:S08]  /*7a50*/  HMMA.16816.F32 R8, R124.reuse, R16, RZ ;  /* 0x000000107c08723c */ /* 0x048ff000000018ff */
[-C--:B------:R-:W-:Y:S08]  /*7a60*/  HMMA.16816.F32 R12, R124, R18.reuse, RZ ;  /* 0x000000127c0c723c */ /* 0x080ff000000018ff */
[C---:B------:R-:W-:Y:S08]  /*7a70*/  HMMA.16816.F32 R16, R128.reuse, R18, RZ ;  /* 0x000000128010723c */ /* 0x040ff000000018ff */
[-C--:B----4-:R-:W-:Y:S08]  /*7a80*/  HMMA.16816.F32 R84, R128, R96.reuse, RZ ;  /* 0x000000608054723c */ /* 0x090ff000000018ff */
[C---:B------:R-:W-:Y:S08]  /*7a90*/  HMMA.16816.F32 R88, R124.reuse, R96, RZ ;  /* 0x000000607c58723c */ /* 0x040ff000000018ff */
[-C--:B------:R-:W-:Y:S08]  /*7aa0*/  HMMA.16816.F32 R92, R124, R98.reuse, RZ ;  /* 0x000000627c5c723c */ /* 0x080ff000000018ff */
[C---:B------:R-:W-:Y:S08]  /*7ab0*/  HMMA.16816.F32 R96, R128.reuse, R98, RZ ;  /* 0x000000628060723c */ /* 0x040ff000000018ff */
[-C--:B-----5:R-:W-:Y:S08]  /*7ac0*/  HMMA.16816.F32 R100, R128, R112.reuse, RZ ;  /* 0x000000708064723c */ /* 0x0a0ff000000018ff */
        /* <DEDUP_REMOVED lines=13> */
[-C--:B------:R-:W-:Y:S08]  /*7ba0*/  HMMA.16816.F32 R84, R200, R212.reuse, R84 ;  /* 0x000000d4c854723c */ /* 0x080ff00000001854 */
[C---:B------:R-:W-:Y:S08]  /*7bb0*/  HMMA.16816.F32 R88, R208.reuse, R212, R88 ;  /* 0x000000d4d058723c */ /* 0x040ff00000001858 */
[-C--:B------:R-:W-:Y:S08]  /*7bc0*/  HMMA.16816.F32 R92, R208, R214.reuse, R92 ;  /* 0x000000d6d05c723c */ /* 0x080ff0000000185c */
[C---:B------:R-:W-:Y:S01]  /*7bd0*/  HMMA.16816.F32 R96, R200.reuse, R214, R96 ;  /* 0x000000d6c860723c */ /* 0x040fe20000001860 */
[----:B------:R-:W-:Y:S07]  /*7be0*/  LDSM.16.M88.4 R212, [R229+0x1000] ;  /* 0x00100000e5d4783b */ /* 0x000fee0000000200 */
[-C--:B-1----:R-:W-:Y:S08]  /*7bf0*/  HMMA.16816.F32 R100, R200, R196.reuse, R100 ;  /* 0x000000c4c864723c */ /* 0x082ff00000001864 */
[C---:B------:R-:W-:Y:S08]  /*7c00*/  HMMA.16816.F32 R104, R208.reuse, R196, R104 ;  /* 0x000000c4d068723c */ /* 0x040ff00000001868 */
[-C--:B------:R-:W-:Y:S08]  /*7c10*/  HMMA.16816.F32 R108, R208, R198.reuse, R108 ;  /* 0x000000c6d06c723c */ /* 0x080ff0000000186c */
[C---:B------:R-:W-:Y:S01]  /*7c20*/  HMMA.16816.F32 R112, R200.reuse, R198, R112 ;  /* 0x000000c6c870723c */ /* 0x040fe20000001870 */
[----:B------:R-:W-:Y:S07]  /*7c30*/  LDSM.16.M88.4 R196, [R229] ;  /* 0x00000000e5c4783b */ /* 0x000fee0000000200 */
[-C--:B--2---:R-:W-:Y:S08]  /*7c40*/  HMMA.16816.F32 R116, R200, R204.reuse, R116 ;  /* 0x000000ccc874723c */ /* 0x084ff00000001874 */
[C---:B------:R-:W-:Y:S08]  /*7c50*/  HMMA.16816.F32 R120, R208.reuse, R204, R120 ;  /* 0x000000ccd078723c */ /* 0x040ff00000001878 */
[-C--:B------:R-:W-:Y:S01]  /*7c60*/  HMMA.16816.F32 R124, R208, R206.reuse, R124 ;  /* 0x000000ced07c723c */ /* 0x080fe2000000187c */
[----:B------:R-:W1:Y:S07]  /*7c70*/  LDSM.16.MT88.4 R208, [R0+0x19000] ;  /* 0x0190000000d0783b */ /* 0x000e6e0000004200 */
[----:B------:R-:W-:Y:S01]  /*7c80*/  HMMA.16816.F32 R128, R200, R206, R128 ;  /* 0x000000cec880723c */ /* 0x000fe20000001880 */
[----:B------:R-:W2:Y:S04]  /*7c90*/  LDSM.16.MT88.4 R200, [R0+0x1b000] ;  /* 0x01b0000000c8783b */ /* 0x000ea80000004200 */
[----:B------:R-:W3:Y:S03]  /*7ca0*/  LDSM.16.MT88.4 R204, [R0+0x1d000] ;  /* 0x01d0000000cc783b */ /* 0x000ee60000004200 */
        /* <DEDUP_REMOVED lines=20> */
[----:B------:R-:W3:Y:S04]  /*7df0*/  LDSM.16.MT88.4 R196, [R0+0x1b800] ;  /* 0x01b8000000c4783b */ /* 0x000ee80000004200 */
[----:B------:R-:W4:Y:S03]  /*7e00*/  LDSM.16.MT88.4 R208, [R0+0x1d800] ;  /* 0x01d8000000d0783b */ /* 0x000f260000004200 */
[-C--:B--2---:R-:W-:Y:S08]  /*7e10*/  HMMA.16816.F32 R4, R200, R204.reuse, R4 ;  /* 0x000000ccc804723c */ /* 0x084ff00000001804 */
[C---:B-1----:R-:W-:Y:S08]  /*7e20*/  HMMA.16816.F32 R8, R212.reuse, R204, R8 ;  /* 0x000000ccd408723c */ /* 0x042ff00000001808 */
[-C--:B------:R-:W-:Y:S08]  /*7e30*/  HMMA.16816.F32 R12, R212, R206.reuse, R12 ;  /* 0x000000ced40c723c */ /* 0x080ff0000000180c */
[C---:B------:R-:W-:Y:S01]  /*7e40*/  HMMA.16816.F32 R16, R200.reuse, R206, R16 ;  /* 0x000000cec810723c */ /* 0x040fe20000001810 */
[----:B------:R1:W2:Y:S07]  /*7e50*/  LDSM.16.MT88.4 R204, [R0+0x1f800] ;  /* 0x01f8000000cc783b */ /* 0x0002ae0000004200 */
[-C--:B---3--:R-:W-:Y:S08]  /*7e60*/  HMMA.16816.F32 R84, R200, R196.reuse, R84 ;  /* 0x000000c4c854723c */ /* 0x088ff00000001854 */
[C---:B------:R-:W-:Y:S01]  /*7e70*/  HMMA.16816.F32 R88, R212.reuse, R196, R88 ;  /* 0x000000c4d458723c */ /* 0x040fe20000001858 */
[----:B------:R-:W3:Y:S04]  /*7e80*/  LDL R196, [R1+0x44] ;  /* 0x0000440001c47983 */ /* 0x000ee80000100800 */
[----:B------:R-:W5:Y:S03]  /*7e90*/  LDL R197, [R1+0x40] ;  /* 0x0000400001c57983 */ /* 0x000f660000100800 */
[-C--:B------:R-:W-:Y:S01]  /*7ea0*/  HMMA.16816.F32 R92, R212, R198.reuse, R92 ;  /* 0x000000c6d45c723c */ /* 0x080fe2000000185c */
[----:B-1----:R1:W5:Y:S07]  /*7eb0*/  LDL R0, [R1+0x4] ;  /* 0x0000040001007983 */ /* 0x00236e0000100800 */
[C---:B------:R-:W-:Y:S08]  /*7ec0*/  HMMA.16816.F32 R96, R200.reuse, R198, R96 ;  /* 0x000000c6c860723c */ /* 0x040ff00000001860 */
[-C--:B----4-:R-:W-:Y:S08]  /*7ed0*/  HMMA.16816.F32 R100, R200, R208.reuse, R100 ;  /* 0x000000d0c864723c */ /* 0x090ff00000001864 */
[C---:B------:R-:W-:Y:S01]  /*7ee0*/  HMMA.16816.F32 R104, R212.reuse, R208, R104 ;  /* 0x000000d0d468723c */ /* 0x040fe20000001868 */
[----:B------:R1:W4:Y:S06]  /*7ef0*/  LDL R208, [R1] ;  /* 0x0000000001d07983 */ /* 0x00032c0000100800 */
[----:B------:R-:W-:Y:S01]  /*7f00*/  IMAD.MOV.U32 R209, RZ, RZ, c[0x0][0x22c] ;  /* 0x00008b00ffd17624 */ /* 0x000fe200078e00ff */
[-C--:B------:R-:W-:Y:S04]  /*7f10*/  HMMA.16816.F32 R108, R212, R210.reuse, R108 ;  /* 0x000000d2d46c723c */ /* 0x080fe8000000186c */
[----:B------:R-:W-:Y:S04]  /*7f20*/  IMAD R209, R209, c[0x0][0x1c0], RZ ;  /* 0x00007000d1d17a24 */ /* 0x000fe800078e02ff */
[C---:B------:R-:W-:Y:S04]  /*7f30*/  HMMA.16816.F32 R112, R200.reuse, R210, R112 ;  /* 0x000000d2c870723c */ /* 0x040fe80000001870 */
[----:B------:R-:W-:Y:S03]  /*7f40*/  IMAD.SHL.U32 R209, R209, 0x10, RZ ;  /* 0x00000010d1d17824 */ /* 0x000fe600078e00ff */
[----:B------:R-:W-:Y:S01]  /*7f50*/  IMAD.MOV.U32 R210, RZ, RZ, c[0x0][0x22c] ;  /* 0x00008b00ffd27624 */ /* 0x000fe200078e00ff */
[-C--:B--2---:R-:W-:Y:S01]  /*7f60*/  HMMA.16816.F32 R116, R200, R204.reuse, R116 ;  /* 0x000000ccc874723c */ /* 0x084fe20000001874 */
[----:B------:R-:W-:Y:S03]  /*7f70*/  IMAD.MOV.U32 R211, RZ, RZ, c[0x0][0x22c] ;  /* 0x00008b00ffd37624 */ /* 0x000fe600078e00ff */
[----:B------:R-:W-:Y:S02]  /*7f80*/  IMAD R210, R210, c[0x0][0x1c0], RZ ;  /* 0x00007000d2d27a24 */ /* 0x000fe400078e02ff */
[----:B------:R-:W-:Y:S02]  /*7f90*/  IMAD R211, R211, c[0x0][0x1c0], RZ ;  /* 0x00007000d3d37a24 */ /* 0x000fe400078e02ff */
[C---:B------:R-:W-:Y:S04]  /*7fa0*/  HMMA.16816.F32 R120, R212.reuse, R204, R120 ;  /* 0x000000ccd478723c */ /* 0x040fe80000001878 */
[----:B------:R-:W-:Y:S02]  /*7fb0*/  IMAD.SHL.U32 R210, R210, 0x20, RZ ;  /* 0x00000020d2d27824 */ /* 0x000fe400078e00ff */
[----:B------:R-:W-:Y:S02]  /*7fc0*/  IMAD.SHL.U32 R211, R211, 0x10, RZ ;  /* 0x00000010d3d37824 */ /* 0x000fe400078e00ff */
[-C--:B------:R-:W-:Y:S07]  /*7fd0*/  HMMA.16816.F32 R124, R212, R206.reuse, R124 ;  /* 0x000000ced47c723c */ /* 0x080fee000000187c */
[----:B------:R-:W-:Y:S01]  /*7fe0*/  IMAD.MOV.U32 R215, RZ, RZ, c[0x0][0x22c] ;  /* 0x00008b00ffd77624 */ /* 0x000fe200078e00ff */
[----:B------:R-:W-:Y:S04]  /*7ff0*/  HMMA.16816.F32 R128, R200, R206, R128 ;  /* 0x000000cec880723c */ /* 0x000fe80000001880 */
[----:B------:R-:W-:Y:S01]  /*8000*/  IMAD R215, R215, c[0x0][0x1c0], RZ ;  /* 0x00007000d7d77a24 */ /* 0x000fe200078e02ff */
[----:B------:R-:W-:Y:S03]  /*8010*/  IADD3 R212, R211, 0x20, RZ ;  /* 0x00000020d3d47810 */ /* 0x000fe60007ffe0ff */
[----:B------:R-:W-:Y:S04]  /*8020*/  IMAD R215, R215, 0x38, RZ ;  /* 0x00000038d7d77824 */ /* 0x000fe800078e02ff */
[C---:B------:R-:W-:Y:S01]  /*8030*/  IMAD.IADD R212, R239.reuse, 0x1, R212 ;  /* 0x00000001efd47824 */ /* 0x040fe200078e02d4 */
[----:B---3--:R-:W-:Y:S01]  /*8040*/  @P1 IADD3 R198, P0, R196, UR10, RZ ;  /* 0x0000000ac4c61c10 */ /* 0x008fe2000ff1e0ff */
[----:B------:R-:W-:Y:S01]  /*8050*/  @UP3 UMOV UR10, UR8 ;  /* 0x00000008000a3c82 */ /* 0x000fe20008000000 */
[-C--:B------:R-:W-:Y:S02]  /*8060*/  LEA R196, P2, R239, R234.reuse, 0x2 ;  /* 0x000000eaefc47211 */ /* 0x080fe400078410ff */
[----:B-----5:R-:W-:Y:S01]  /*8070*/  @P1 IADD3.X R199, R197, UR9, RZ, P0, !PT ;  /* 0x00000009c5c71c10 */ /* 0x020fe200087fe4ff */
[----:B------:R-:W-:Y:S01]  /*8080*/  @UP3 UMOV UR9, UR7 ;  /* 0x0000000700093c82 */ /* 0x000fe20008000000 */
[-C--:B------:R-:W-:Y:S03]  /*8090*/  LEA.HI.X.SX32 R197, R239, R235.reuse, 0x2, P2 ;  /* 0x000000ebefc57211 */ /* 0x080fe600010f16ff */
[----:B------:R2:W3:Y:S04]  /*80a0*/  @P1 LDG.E R0, [R198.64+-0xe0] ;  /* 0xffff2004c6001981 */ /* 0x0004e8000c1e1900 */
[----:B----4-:R2:W4:Y:S04]  /*80b0*/  @P1 LDG.E R208, [R198.64+-0x100] ;  /* 0xffff0004c6d01981 */ /* 0x010528000c1e1900 */
[----:B------:R-:W-:Y:S04]  /*80c0*/  RED.E.ADD.F32.FTZ.RN.STRONG.GPU [R234.64], R4 ;  /* 0x00000004ea00798e */ /* 0x000fe8000c10e784 */
[----:B------:R-:W-:Y:S01]  /*80d0*/  RED.E.ADD.F32.FTZ.RN.STRONG.GPU [R196.64], R5 ;  /* 0x00000005c400798e */ /* 0x000fe2000c10e784 */
[CC--:B--2---:R-:W-:Y:S04]  /*80e0*/  LEA R198, P0, R209.reuse, R234.reuse, 0x2 ;  /* 0x000000ead1c67211 */ /* 0x0c4fe800078010ff */
[-C--:B------:R-:W-:Y:S02]  /*80f0*/  LEA.HI.X.SX32 R199, R209, R235.reuse, 0x2, P0 ;  /* 0x000000ebd1c77211 */ /* 0x080fe400000f16ff */
[CC--:B------:R-:W-:Y:S03]  /*8100*/  LEA R204, P0, R210.reuse, R234.reuse, 0x2 ;  /* 0x000000ead2cc7211 */ /* 0x0c0fe600078010ff */
[----:B------:R-:W-:Y:S01]  /*8110*/  RED.E.ADD.F32.FTZ.RN.STRONG.GPU [R198.64], R6 ;  /* 0x00000006c600798e */ /* 0x000fe2000c10e784 */
[-C--:B------:R-:W-:Y:S03]  /*8120*/  LEA.HI.X.SX32 R205, R210, R235.reuse, 0x2, P0 ;  /* 0x000000ebd2cd7211 */ /* 0x080fe600000f16ff */
[----:B----4-:R2:W-:Y:S04]  /*8130*/  @P1 STL [R1], R208 ;  /* 0x000000d001001387 */ /* 0x0105e80000100800 */
[----:B---3--:R3:W-:Y:S04]  /*8140*/  @P1 STL [R1+0x4], R0 ;  /* 0x0000040001001387 */ /* 0x0087e80000100800 */
[----:B------:R-:W4:Y:S01]  /*8150*/  LDL R210, [R1+0x3c] ;  /* 0x00003c0001d27983 */ /* 0x000f220000100800 */
[----:B--2---:R-:W-:Y:S02]  /*8160*/  IMAD.MOV.U32 R208, RZ, RZ, c[0x0][0x22c] ;  /* 0x00008b00ffd07624 */ /* 0x004fe400078e00ff */
[----:B---3--:R-:W-:Y:S02]  /*8170*/  IMAD.MOV.U32 R0, RZ, RZ, c[0x0][0x22c] ;  /* 0x00008b00ff007624 */ /* 0x008fe400078e00ff */
[----:B------:R-:W-:Y:S02]  /*8180*/  IMAD R208, R208, c[0x0][0x1c0], RZ ;  /* 0x00007000d0d07a24 */ /* 0x000fe400078e02ff */
[----:B------:R-:W-:Y:S02]  /*8190*/  IMAD R0, R0, c[0x0][0x1c0], RZ ;  /* 0x0000700000007a24 */ /* 0x000fe400078e02ff */
[----:B------:R-:W-:Y:S02]  /*81a0*/  IMAD R208, R208, 0x18, RZ ;  /* 0x00000018d0d07824 */ /* 0x000fe400078e02ff */
[----:B------:R-:W-:Y:S03]  /*81b0*/  IMAD R0, R0, 0x28, RZ ;  /* 0x0000002800007824 */ /* 0x000fe600078e02ff */
[-C--:B------:R-:W-:Y:S02]  /*81c0*/  LEA R4, P1, R208, R234.reuse, 0x2 ;  /* 0x000000ead0047211 */ /* 0x080fe400078210ff */
[-C--:B------:R-:W-:Y:S02]  /*81d0*/  LEA R198, P2, R0, R234.reuse, 0x2 ;  /* 0x000000ea00c67211 */ /* 0x080fe400078410ff */
[-C--:B------:R-:W-:Y:S01]  /*81e0*/  LEA.HI.X.SX32 R5, R208, R235.reuse, 0x2, P1 ;  /* 0x000000ebd0057211 */ /* 0x080fe200008f16ff */
[----:B------:R-:W-:Y:S01]  /*81f0*/  IMAD.MOV.U32 R208, RZ, RZ, c[0x0][0x22c] ;  /* 0x00008b00ffd07624 */ /* 0x000fe200078e00ff */
[-C--:B------:R-:W-:Y:S02]  /*8200*/  LEA.HI.X.SX32 R199, R0, R235.reuse, 0x2, P2 ;  /* 0x000000eb00c77211 */ /* 0x080fe400010f16ff */
[----:B------:R-:W2:Y:S01]  /*8210*/  LDL R0, [R1+0x20] ;  /* 0x0000200001007983 */ /* 0x000ea20000100800 */
[----:B------:R-:W-:Y:S03]  /*8220*/  IMAD R208, R208, c[0x0][0x1c0], RZ ;  /* 0x00007000d0d07a24 */ /* 0x000fe600078e02ff */
[----:B------:R3:W-:Y:S01]  /*8230*/  RED.E.ADD.F32.FTZ.RN.STRONG.GPU [R4.64], R7 ;  /* 0x000000070400798e */ /* 0x0007e2000c10e784 */
[----:B------:R-:W-:Y:S03]  /*8240*/  IMAD R208, R208, 0x30, RZ ;  /* 0x00000030d0d07824 */ /* 0x000fe600078e02ff */
[----:B------:R5:W-:Y:S02]  /*8250*/  RED.E.ADD.F32.FTZ.RN.STRONG.GPU [R204.64], R8 ;  /* 0x00000008cc00798e */ /* 0x000be4000c10e784 */
[CC--:B------:R-:W-:Y:S02]  /*8260*/  LEA R6, P1, R208.reuse, R234.reuse, 0x2 ;  /* 0x000000ead0067211 */ /* 0x0c0fe400078210ff */
[----:B------:R1:W-:Y:S02]  /*8270*/  RED.E.ADD.F32.FTZ.RN.STRONG.GPU [R198.64], R9 ;  /* 0x00000009c600798e */ /* 0x0003e4000c10e784 */
[-C--:B---3--:R-:W-:Y:S01]  /*8280*/  LEA.HI.X.SX32 R7, R208, R235.reuse, 0x2, P1 ;  /* 0x000000ebd0077211 */ /* 0x088fe200008f16ff */
[----:B------:R-:W-:Y:S01]  /*8290*/  IMAD.MOV.U32 R208, RZ, RZ, c[0x0][0x22c] ;  /* 0x00008b00ffd07624 */ /* 0x000fe200078e00ff */
[CC--:B------:R-:W-:Y:S03]  /*82a0*/  LEA R4, P0, R215.reuse, R234.reuse, 0x2 ;  /* 0x000000ead7047211 */ /* 0x0c0fe600078010ff */
[----:B------:R-:W-:Y:S01]  /*82b0*/  IMAD R208, R208, c[0x0][0x1c0], RZ ;  /* 0x00007000d0d07a24 */ /* 0x000fe200078e02ff */
[-C--:B------:R-:W-:Y:S01]  /*82c0*/  LEA.HI.X.SX32 R5, R215, R235.reuse, 0x2, P0 ;  /* 0x000000ebd7057211 */ /* 0x080fe200000f16ff */
[----:B------:R3:W-:Y:S02]  /*82d0*/  RED.E.ADD.F32.FTZ.RN.STRONG.GPU [R6.64], R10 ;  /* 0x0000000a0600798e */ /* 0x0007e4000c10e784 */
[----:B------:R-:W-:Y:S02]  /*82e0*/  IMAD.SHL.U32 R208, R208, 0x10, RZ ;  /* 0x00000010d0d07824 */ /* 0x000fe400078e00ff */
[----:B------:R3:W-:Y:S03]  /*82f0*/  RED.E.ADD.F32.FTZ.RN.STRONG.GPU [R4.64], R11 ;  /* 0x0000000b0400798e */ /* 0x0007e6000c10e784 */
[----:B------:R-:W-:Y:S01]  /*8300*/  IADD3 R208, R208, 0x20, RZ ;  /* 0x00000020d0d07810 */ /* 0x000fe20007ffe0ff */
[----:B------:R-:W-:Y:S03]  /*8310*/  RED.E.ADD.F32.FTZ.RN.STRONG.GPU [R234.64+0x80], R16 ;  /* 0x00008010ea00798e */ /* 0x000fe6000c10e784 */
[CC--:B-----5:R-:W-:Y:S01]  /*8320*/  LEA R8, P0, R208.reuse, R234.reuse, 0x2 ;  /* 0x000000ead0087211 */ /* 0x0e0fe200078010ff */
[----:B------:R-:W-:Y:S03]  /*8330*/  RED.E.ADD.F32.FTZ.RN.STRONG.GPU [R196.64+0x80], R17 ;  /* 0x00008011c400798e */ /* 0x000fe6000c10e784 */
[-C--:B-1----:R-:W-:Y:S01]  /*8340*/  LEA.HI.X.SX32 R9, R208, R235.reuse, 0x2, P0 ;  /* 0x000000ebd0097211 */ /* 0x082fe200000f16ff */
[----:B------:R-:W5:Y:S01]  /*8350*/  LDL R199, [R1+0x1c] ;  /* 0x00001c0001c77983 */ /* 0x000f620000100800 */
[C---:B------:R-:W-:Y:S02]  /*8360*/  IADD3 R208, R211.reuse, 0x20, RZ ;  /* 0x00000020d3d07810 */ /* 0x040fe40007ffe0ff */
[----:B------:R-:W-:Y:S01]  /*8370*/  IADD3 R211, R211, 0x20, RZ ;  /* 0x00000020d3d37810 */ /* 0x000fe20007ffe0ff */
[----:B------:R1:W-:Y:S02]  /*8380*/  RED.E.ADD.F32.FTZ.RN.STRONG.GPU [R8.64], R18 ;  /* 0x000000120800798e */ /* 0x0003e4000c10e784 */
[C---:B------:R-:W-:Y:S02]  /*8390*/  IMAD.IADD R208, R239.reuse, 0x1, R208 ;  /* 0x00000001efd07824 */ /* 0x040fe400078e02d0 */
[C---:B------:R-:W-:Y:S01]  /*83a0*/  IMAD.IADD R211, R239.reuse, 0x1, R211 ;  /* 0x00000001efd37824 */ /* 0x040fe200078e02d3 */
[----:B------:R-:W5:Y:S01]  /*83b0*/  LDL R198, [R1+0x38] ;  /* 0x0000380001c67983 */ /* 0x000f620000100800 */
[C---:B------:R-:W-:Y:S01]  /*83c0*/  IMAD.IADD R208, R239.reuse, 0x1, R208 ;  /* 0x00000001efd07824 */ /* 0x040fe200078e02d0 */
[CC--:B---3--:R-:W-:Y:S01]  /*83d0*/  LEA R6, P1, R212.reuse, R234.reuse, 0x2 ;  /* 0x000000ead4067211 */ /* 0x0c8fe200078210ff */
[C---:B------:R-:W-:Y:S02]  /*83e0*/  IMAD.IADD R211, R239.reuse, 0x1, R211 ;  /* 0x00000001efd37824 */ /* 0x040fe400078e02d3 */
[----:B------:R-:W-:Y:S01]  /*83f0*/  IMAD.IADD R208, R239, 0x1, R208 ;  /* 0x00000001efd07824 */ /* 0x000fe200078e02d0 */
[-C--:B------:R-:W-:Y:S02]  /*8400*/  LEA.HI.X.SX32 R7, R212, R235.reuse, 0x2, P1 ;  /* 0x000000ebd4077211 */ /* 0x080fe400008f16ff */
[CC--:B------:R-:W-:Y:S03]  /*8410*/  LEA R10, P0, R211.reuse, R234.reuse, 0x2 ;  /* 0x000000ead30a7211 */ /* 0x0c0fe600078010ff */
[----:B------:R-:W-:Y:S01]  /*8420*/  RED.E.ADD.F32.FTZ.RN.STRONG.GPU [R6.64], R19 ;  /* 0x000000130600798e */ /* 0x000fe2000c10e784 */
[-C--:B------:R-:W-:Y:S01]  /*8430*/  LEA.HI.X.SX32 R11, R211, R235.reuse, 0x2, P0 ;  /* 0x000000ebd30b7211 */ /* 0x080fe200000f16ff */
[----:B------:R-:W-:Y:S04]  /*8440*/  IMAD.MOV.U32 R211, RZ, RZ, c[0x0][0x22c] ;  /* 0x00008b00ffd37624 */ /* 0x000fe800078e00ff */
[----:B------:R3:W-:Y:S01]  /*8450*/  RED.E.ADD.F32.FTZ.RN.STRONG.GPU [R10.64], R12 ;  /* 0x0000000c0a00798e */ /* 0x0007e2000c10e784 */
[----:B------:R-:W-:Y:S01]  /*8460*/  IMAD R211, R211, c[0x0][0x1c0], RZ ;  /* 0x00007000d3d37a24 */ /* 0x000fe200078e02ff */
[CC--:B-1----:R-:W-:Y:S03]  /*8470*/  LEA R8, P2, R208.reuse, R234.reuse, 0x2 ;  /* 0x000000ead0087211 */ /* 0x0c2fe600078410ff */
[----:B------:R-:W-:Y:S01]  /*8480*/  IMAD.SHL.U32 R211, R211, 0x10, RZ ;  /* 0x00000010d3d37824 */ /* 0x000fe200078e00ff */
[-C--:B------:R-:W-:Y:S01]  /*8490*/  LEA.HI.X.SX32 R9, R208, R235.reuse, 0x2, P2 ;  /* 0x000000ebd0097211 */ /* 0x080fe200010f16ff */
[----:B------:R-:W-:Y:S04]  /*84a0*/  IMAD.MOV.U32 R208, RZ, RZ, c[0x0][0x22c] ;  /* 0x00008b00ffd07624 */ /* 0x000fe800078e00ff */
[----:B------:R1:W-:Y:S01]  /*84b0*/  RED.E.ADD.F32.FTZ.RN.STRONG.GPU [R8.64], R13 ;  /* 0x0000000d0800798e */ /* 0x0003e2000c10e784 */
[----:B------:R-:W-:Y:S04]  /*84c0*/  IMAD R208, R208, c[0x0][0x1c0], RZ ;  /* 0x00007000d0d07a24 */ /* 0x000fe800078e02ff */
[----:B------:R-:W-:Y:S05]  /*84d0*/  IMAD.SHL.U32 R208, R208, 0x10, RZ ;  /* 0x00000010d0d07824 */ /* 0x000fea00078e00ff */
[C---:B------:R-:W-:Y:S02]  /*84e0*/  IADD3 R204, R208.reuse, 0x40, RZ ;  /* 0x00000040d0cc7810 */ /* 0x040fe40007ffe0ff */
[C---:B------:R-:W-:Y:S02]  /*84f0*/  IADD3 R201, R208.reuse, 0x40, RZ ;  /* 0x00000040d0c97810 */ /* 0x040fe40007ffe0ff */
[----:B------:R-:W-:Y:S01]  /*8500*/  IADD3 R200, R208, 0x40, RZ ;  /* 0x00000040d0c87810 */ /* 0x000fe20007ffe0ff */
[----:B------:R-:W-:Y:S01]  /*8510*/  IMAD.IADD R204, R239, 0x1, R204 ;  /* 0x00000001efcc7824 */ /* 0x000fe200078e02cc */
[----:B---3--:R-:W-:Y:S01]  /*8520*/  IADD3 R12, R211, 0x60, RZ ;  /* 0x00000060d30c7810 */ /* 0x008fe20007ffe0ff */
[C---:B------:R-:W-:Y:S02]  /*8530*/  IMAD.IADD R201, R239.reuse, 0x1, R201 ;  /* 0x00000001efc97824 */ /* 0x040fe400078e02c9 */
[C---:B------:R-:W-:Y:S02]  /*8540*/  IMAD.IADD R200, R239.reuse, 0x1, R200 ;  /* 0x00000001efc87824 */ /* 0x040fe400078e02c8 */
[C---:B------:R-:W-:Y:S02]  /*8550*/  IMAD.IADD R201, R239.reuse, 0x1, R201 ;  /* 0x00000001efc97824 */ /* 0x040fe400078e02c9 */
[C---:B------:R-:W-:Y:S02]  /*8560*/  IMAD.IADD R200, R239.reuse, 0x1, R200 ;  /* 0x00000001efc87824 */ /* 0x040fe400078e02c8 */
[----:B------:R-:W-:Y:S02]  /*8570*/  IMAD.MOV.U32 R208, RZ, RZ, c[0x0][0x22c] ;  /* 0x00008b00ffd07624 */ /* 0x000fe400078e00ff */
[----:B------:R-:W-:Y:S01]  /*8580*/  IMAD.IADD R200, R239, 0x1, R200 ;  /* 0x00000001efc87824 */ /* 0x000fe200078e02c8 */
[----:B-1----:R-:W3:Y:S01]  /*8590*/  LDL R13, [R1+0x14] ;  /* 0x00001400010d7983 */ /* 0x002ee20000100800 */
[----:B------:R-:W-:Y:S02]  /*85a0*/  IMAD R208, R208, c[0x0][0x1c0], RZ ;  /* 0x00007000d0d07a24 */ /* 0x000fe400078e02ff */
[----:B------:R-:W-:Y:S01]  /*85b0*/  IMAD.MOV.U32 R211, RZ, RZ, c[0x0][0x22c] ;  /* 0x00008b00ffd37624 */ /* 0x000fe200078e00ff */
[-C--:B------:R-:W-:Y:S01]  /*85c0*/  LEA R8, P2, R200, R234.reuse, 0x2 ;  /* 0x000000eac8087211 */ /* 0x080fe200078410ff */
[----:B------:R-:W-:Y:S02]  /*85d0*/  IMAD.SHL.U32 R208, R208, 0x10, RZ ;  /* 0x00000010d0d07824 */ /* 0x000fe400078e00ff */
[----:B------:R-:W-:Y:S01]  /*85e0*/  IMAD R211, R211, c[0x0][0x1c0], RZ ;  /* 0x00007000d3d37a24 */ /* 0x000fe200078e02ff */
[-C--:B------:R-:W-:Y:S02]  /*85f0*/  LEA.HI.X.SX32 R9, R200, R235.reuse, 0x2, P2 ;  /* 0x000000ebc8097211 */ /* 0x080fe400010f16ff */
[C---:B------:R-:W-:Y:S01]  /*8600*/  IADD3 R17, R208.reuse, 0x60, RZ ;  /* 0x00000060d0117810 */ /* 0x040fe20007ffe0ff */
[----:B------:R-:W-:Y:S01]  /*8610*/  IMAD.SHL.U32 R211, R211, 0x10, RZ ;  /* 0x00000010d3d37824 */ /* 0x000fe200078e00ff */
[----:B------:R-:W-:Y:S03]  /*8620*/  IADD3 R16, R208, 0x60, RZ ;  /* 0x00000060d0107810 */ /* 0x000fe60007ffe0ff */
[C---:B------:R-:W-:Y:S02]  /*8630*/  IMAD.IADD R17, R239.reuse, 0x1, R17 ;  /* 0x00000001ef117824 */ /* 0x040fe400078e0211 */
[C---:B------:R-:W-:Y:S04]  /*8640*/  IMAD.IADD R16, R239.reuse, 0x1, R16 ;  /* 0x00000001ef107824 */ /* 0x040fe800078e0210 */
[----:B------:R-:W-:Y:S01]  /*8650*/  IMAD.IADD R16, R239, 0x1, R16 ;  /* 0x00000001ef107824 */ /* 0x000fe200078e0210 */
[CC--:B----4-:R-:W-:Y:S04]  /*8660*/  LEA R6, P0, R210.reuse, R234.reuse, 0x2 ;  /* 0x000000ead2067211 */ /* 0x0d0fe800078010ff */
[-C--:B------:R-:W-:Y:S02]  /*8670*/  LEA.HI.X.SX32 R7, R210, R235.reuse, 0x2, P0 ;  /* 0x000000ebd2077211 */ /* 0x080fe400000f16ff */
[CC--:B--2---:R-:W-:Y:S04]  /*8680*/  LEA R4, P1, R0.reuse, R234.reuse, 0x2 ;  /* 0x000000ea00047211 */ /* 0x0c4fe800078210ff */
[-C--:B------:R-:W-:Y:S01]  /*8690*/  LEA.HI.X.SX32 R5, R0, R235.reuse, 0x2, P1 ;  /* 0x000000eb00057211 */ /* 0x080fe200008f16ff */
[----:B------:R-:W-:Y:S04]  /*86a0*/  IMAD.MOV.U32 R0, RZ, RZ, c[0x0][0x22c] ;  /* 0x00008b00ff007624 */ /* 0x000fe800078e00ff */
[----:B------:R1:W-:Y:S01]  /*86b0*/  RED.E.ADD.F32.FTZ.RN.STRONG.GPU [R4.64], R14 ;  /* 0x0000000e0400798e */ /* 0x0003e2000c10e784 */
[----:B------:R-:W-:Y:S03]  /*86c0*/  IMAD R0, R0, c[0x0][0x1c0], RZ ;  /* 0x0000700000007a24 */ /* 0x000fe600078e02ff */
[----:B------:R2:W-:Y:S01]  /*86d0*/  RED.E.ADD.F32.FTZ.RN.STRONG.GPU [R6.64], R15 ;  /* 0x0000000f0600798e */ /* 0x0005e2000c10e784 */
[----:B------:R-:W-:Y:S03]  /*86e0*/  IMAD.SHL.U32 R0, R0, 0x10, RZ ;  /* 0x0000001000007824 */ /* 0x000fe600078e00ff */
[----:B------:R-:W-:Y:S02]  /*86f0*/  RED.E.ADD.F32.FTZ.RN.STRONG.GPU [R234.64+0x100], R84 ;  /* 0x00010054ea00798e */ /* 0x000fe4000c10e784 */
[----:B------:R-:W-:Y:S02]  /*8700*/  IADD3 R0, R0, 0x40, RZ ;  /* 0x0000004000007810 */ /* 0x000fe40007ffe0ff */
[----:B------:R-:W-:Y:S02]  /*8710*/  RED.E.ADD.F32.FTZ.RN.STRONG.GPU [R196.64+0x100], R85 ;  /* 0x00010055c400798e */ /* 0x000fe4000c10e784 */
[CC--:B-1----:R-:W-:Y:S02]  /*8720*/  LEA R4, P0, R0.reuse, R234.reuse, 0x2 ;  /* 0x000000ea00047211 */ /* 0x0c2fe400078010ff */
[----:B------:R-:W4:Y:S02]  /*8730*/  LDL R14, [R1+0x34] ;  /* 0x00003400010e7983 */ /* 0x000f240000100800 */
[-C--:B------:R-:W-:Y:S02]  /*8740*/  LEA.HI.X.SX32 R5, R0, R235.reuse, 0x2, P0 ;  /* 0x000000eb00057211 */ /* 0x080fe400000f16ff */
[----:B------:R-:W3:Y:S01]  /*8750*/  LDL R0, [R1+0x18] ;  /* 0x0000180001007983 */ /* 0x000ee20000100800 */
[CC--:B--2---:R-:W-:Y:S02]  /*8760*/  LEA R6, P1, R204.reuse, R234.reuse, 0x2 ;  /* 0x000000eacc067211 */ /* 0x0c4fe400078210ff */
[CC--:B------:R-:W-:Y:S01]  /*8770*/  LEA R10, P0, R201.reuse, R234.reuse, 0x2 ;  /* 0x000000eac90a7211 */ /* 0x0c0fe200078010ff */
[----:B------:R5:W-:Y:S01]  /*8780*/  RED.E.ADD.F32.FTZ.RN.STRONG.GPU [R4.64], R86 ;  /* 0x000000560400798e */ /* 0x000be2000c10e784 */
[-C--:B------:R-:W-:Y:S02]  /*8790*/  LEA.HI.X.SX32 R7, R204, R235.reuse, 0x2, P1 ;  /* 0x000000ebcc077211 */ /* 0x080fe400008f16ff */
[-C--:B------:R-:W-:Y:S02]  /*87a0*/  LEA.HI.X.SX32 R11, R201, R235.reuse, 0x2, P0 ;  /* 0x000000ebc90b7211 */ /* 0x080fe400000f16ff */
[----:B------:R-:W-:Y:S01]  /*87b0*/  IADD3 R15, R208, 0x60, RZ ;  /* 0x00000060d00f7810 */ /* 0x000fe20007ffe0ff */
[----:B------:R1:W-:Y:S01]  /*87c0*/  RED.E.ADD.F32.FTZ.RN.STRONG.GPU [R6.64], R87 ;  /* 0x000000570600798e */ /* 0x0003e2000c10e784 */
[----:B------:R-:W-:Y:S03]  /*87d0*/  IMAD.MOV.U32 R208, RZ, RZ, c[0x0][0x22c] ;  /* 0x00008b00ffd07624 */ /* 0x000fe600078e00ff */
[----:B------:R-:W-:Y:S01]  /*87e0*/  RED.E.ADD.F32.FTZ.RN.STRONG.GPU [R10.64], R88 ;  /* 0x000000580a00798e */ /* 0x000fe2000c10e784 */
[C---:B------:R-:W-:Y:S02]  /*87f0*/  IMAD.IADD R15, R239.reuse, 0x1, R15 ;  /* 0x00000001ef0f7824 */ /* 0x040fe400078e020f */
[----:B------:R-:W-:Y:S01]  /*8800*/  IMAD R208, R208, c[0x0][0x1c0], RZ ;  /* 0x00007000d0d07a24 */ /* 0x000fe200078e02ff */
[----:B------:R2:W-:Y:S01]  /*8810*/  RED.E.ADD.F32.FTZ.RN.STRONG.GPU [R8.64], R89 ;  /* 0x000000590800798e */ /* 0x0005e2000c10e784 */
[C---:B------:R-:W-:Y:S02]  /*8820*/  IMAD.IADD R15, R239.reuse, 0x1, R15 ;  /* 0x00000001ef0f7824 */ /* 0x040fe400078e020f */
[----:B------:R-:W-:Y:S01]  /*8830*/  IMAD.SHL.U32 R208, R208, 0x10, RZ ;  /* 0x00000010d0d07824 */ /* 0x000fe200078e00ff */
[----:B------:R-:W-:Y:S01]  /*8840*/  LDSM.16.MT88.4 R84, [R2+0x4000] ;  /* 0x004000000254783b */ /* 0x000fe20000004200 */
[----:B------:R-:W-:Y:S01]  /*8850*/  IMAD.IADD R15, R239, 0x1, R15 ;  /* 0x00000001ef0f7824 */ /* 0x000fe200078e020f */
[CC--:B-----5:R-:W-:Y:S04]  /*8860*/  LEA R4, P1, R199.reuse, R234.reuse, 0x2 ;  /* 0x000000eac7047211 */ /* 0x0e0fe800078210ff */
[-C--:B------:R-:W-:Y:S02]  /*8870*/  LEA.HI.X.SX32 R5, R199, R235.reuse, 0x2, P1 ;  /* 0x000000ebc7057211 */ /* 0x080fe400008f16ff */
[CC--:B-1----:R-:W-:Y:S03]  /*8880*/  LEA R6, P0, R198.reuse, R234.reuse, 0x2 ;  /* 0x000000eac6067211 */ /* 0x0c2fe600078010ff */
[----:B------:R1:W-:Y:S01]  /*8890*/  RED.E.ADD.F32.FTZ.RN.STRONG.GPU [R4.64], R90 ;  /* 0x0000005a0400798e */ /* 0x0003e2000c10e784 */
[-C--:B------:R-:W-:Y:S02]  /*88a0*/  LEA.HI.X.SX32 R7, R198, R235.reuse, 0x2, P0 ;  /* 0x000000ebc6077211 */ /* 0x080fe400000f16ff */
[CC--:B--2---:R-:W-:Y:S03]  /*88b0*/  LEA R8, P2, R15.reuse, R234.reuse, 0x2 ;  /* 0x000000ea0f087211 */ /* 0x0c4fe600078410ff */
[----:B------:R2:W-:Y:S01]  /*88c0*/  RED.E.ADD.F32.FTZ.RN.STRONG.GPU [R6.64], R91 ;  /* 0x0000005b0600798e */ /* 0x0005e2000c10e784 */
[-C--:B------:R-:W-:Y:S03]  /*88d0*/  LEA.HI.X.SX32 R9, R15, R235.reuse, 0x2, P2 ;  /* 0x000000eb0f097211 */ /* 0x080fe600010f16ff */
[----:B------:R-:W-:Y:S01]  /*88e0*/  RED.E.ADD.F32.FTZ.RN.STRONG.GPU [R234.64+0x180], R96 ;  /* 0x00018060ea00798e */ /* 0x000fe2000c10e784 */
[----:B------:R-:W-:Y:S03]  /*88f0*/  IADD3 R15, R208, 0x80, RZ ;  /* 0x00000080d00f7810 */ /* 0x000fe60007ffe0ff */
[----:B------:R-:W-:Y:S02]  /*8900*/  RED.E.ADD.F32.FTZ.RN.STRONG.GPU [R196.64+0x180], R97 ;  /* 0x00018061c400798e */ /* 0x000fe4000c10e784 */
[C---:B------:R-:W-:Y:S02]  /*8910*/  IMAD.IADD R15, R239.reuse, 0x1, R15 ;  /* 0x00000001ef0f7824 */ /* 0x040fe400078e020f */
[----:B------:R-:W-:Y:S02]  /*8920*/  LDSM.16.MT88.4 R88, [R2+0x6000] ;  /* 0x006000000258783b */ /* 0x000fe40000004200 */
[C---:B------:R-:W-:Y:S04]  /*8930*/  IMAD.IADD R15, R239.reuse, 0x1, R15 ;  /* 0x00000001ef0f7824 */ /* 0x040fe800078e020f */
[----:B------:R-:W-:Y:S01]  /*8940*/  IMAD.IADD R15, R239, 0x1, R15 ;  /* 0x00000001ef0f7824 */ /* 0x000fe200078e020f */
[CC--:B-1----:R-:W-:Y:S04]  /*8950*/  LEA R4, P0, R12.reuse, R234.reuse, 0x2 ;  /* 0x000000ea0c047211 */ /* 0x0c2fe800078010ff */
[-C--:B------:R-:W-:Y:S02]  /*8960*/  LEA.HI.X.SX32 R5, R12, R235.reuse, 0x2, P0 ;  /* 0x000000eb0c057211 */ /* 0x080fe400000f16ff */
[----:B------:R-:W5:Y:S01]  /*8970*/  LDL R12, [R1+0x30] ;  /* 0x00003000010c7983 */ /* 0x000f620000100800 */
[CC--:B--2---:R-:W-:Y:S02]  /*8980*/  LEA R6, P1, R17.reuse, R234.reuse, 0x2 ;  /* 0x000000ea11067211 */ /* 0x0c4fe400078210ff */
[CC--:B------:R-:W-:Y:S01]  /*8990*/  LEA R10, P0, R16.reuse, R234.reuse, 0x2 ;  /* 0x000000ea100a7211 */ /* 0x0c0fe200078010ff */
[----:B------:R-:W-:Y:S01]  /*89a0*/  RED.E.ADD.F32.FTZ.RN.STRONG.GPU [R4.64], R98 ;  /* 0x000000620400798e */ /* 0x000fe2000c10e784 */
[-C--:B------:R-:W-:Y:S02]  /*89b0*/  LEA.HI.X.SX32 R7, R17, R235.reuse, 0x2, P1 ;  /* 0x000000eb11077211 */ /* 0x080fe400008f16ff */
[-C--:B------:R-:W-:Y:S02]  /*89c0*/  LEA.HI.X.SX32 R11, R16, R235.reuse, 0x2, P0 ;  /* 0x000000eb100b7211 */ /* 0x080fe400000f16ff */
[C---:B------:R-:W-:Y:S01]  /*89d0*/  IADD3 R17, R208.reuse, 0x80, RZ ;  /* 0x00000080d0117810 */ /* 0x040fe20007ffe0ff */
[----:B------:R-:W-:Y:S01]  /*89e0*/  RED.E.ADD.F32.FTZ.RN.STRONG.GPU [R6.64], R99 ;  /* 0x000000630600798e */ /* 0x000fe2000c10e784 */
[----:B------:R-:W-:Y:S01]  /*89f0*/  IADD3 R16, R208, 0x80, RZ ;  /* 0x00000080d0107810 */ /* 0x000fe20007ffe0ff */
[----:B------:R-:W-:Y:S02]  /*8a00*/  IMAD.MOV.U32 R208, RZ, RZ, c[0x0][0x22c] ;  /* 0x00008b00ffd07624 */ /* 0x000fe400078e00ff */
[----:B------:R-:W-:Y:S01]  /*8a10*/  RED.E.ADD.F32.FTZ.RN.STRONG.GPU [R10.64], R92 ;  /* 0x0000005c0a00798e */ /* 0x000fe2000c10e784 */
[C---:B------:R-:W-:Y:S02]  /*8a20*/  IMAD.IADD R17, R239.reuse, 0x1, R17 ;  /* 0x00000001ef117824 */ /* 0x040fe400078e0211 */
[C---:B------:R-:W-:Y:S01]  /*8a30*/  IMAD.IADD R16, R239.reuse, 0x1, R16 ;  /* 0x00000001ef107824 */ /* 0x040fe200078e0210 */
[----:B------:R1:W-:Y:S01]  /*8a40*/  RED.E.ADD.F32.FTZ.RN.STRONG.GPU [R8.64], R93 ;  /* 0x0000005d0800798e */ /* 0x0003e2000c10e784 */
[----:B------:R-:W-:Y:S02]  /*8a50*/  IMAD R208, R208, c[0x0][0x1c0], RZ ;  /* 0x00007000d0d07a24 */ /* 0x000fe400078e02ff */
[----:B------:R-:W-:Y:S01]  /*8a60*/  IMAD.IADD R16, R239, 0x1, R16 ;  /* 0x00000001ef107824 */ /* 0x000fe200078e0210 */
[----:B------:R-:W-:Y:S01]  /*8a70*/  LDSM.16.MT88.4 R96, [R220+0x28800] ;  /* 0x02880000dc60783b */ /* 0x000fe20000004200 */
[----:B------:R-:W-:Y:S01]  /*8a80*/  IMAD.SHL.U32 R208, R208, 0x10, RZ ;  /* 0x00000010d0d07824 */ /* 0x000fe200078e00ff */
[CC--:B-1----:R-:W-:Y:S04]  /*8a90*/  LEA R8, P2, R15.reuse, R234.reuse, 0x2 ;  /* 0x000000ea0f087211 */ /* 0x0c2fe800078410ff */
[-C--:B------:R-:W-:Y:S02]  /*8aa0*/  LEA.HI.X.SX32 R9, R15, R235.reuse, 0x2, P2 ;  /* 0x000000eb0f097211 */ /* 0x080fe400010f16ff */
[----:B------:R-:W-:Y:S05]  /*8ab0*/  IADD3 R15, R208, 0xa0, RZ ;  /* 0x000000a0d00f7810 */ /* 0x000fea0007ffe0ff */
[C---:B------:R-:W-:Y:S04]  /*8ac0*/  IMAD.IADD R15, R239.reuse, 0x1, R15 ;  /* 0x00000001ef0f7824 */ /* 0x040fe800078e020f */
[C---:B------:R-:W-:Y:S04]  /*8ad0*/  IMAD.IADD R15, R239.reuse, 0x1, R15 ;  /* 0x00000001ef0f7824 */ /* 0x040fe800078e020f */
[----:B------:R-:W-:Y:S01]  /*8ae0*/  IMAD.IADD R15, R239, 0x1, R15 ;  /* 0x00000001ef0f7824 */ /* 0x000fe200078e020f */
[CC--:B----4-:R-:W-:Y:S04]  /*8af0*/  LEA R6, P0, R14.reuse, R234.reuse, 0x2 ;  /* 0x000000ea0e067211 */ /* 0x0d0fe800078010ff */
[-C--:B------:R-:W-:Y:S02]  /*8b00*/  LEA.HI.X.SX32 R7, R14, R235.reuse, 0x2, P0 ;  /* 0x000000eb0e077211 */ /* 0x080fe400000f16ff */
[CC--:B---3--:R-:W-:Y:S01]  /*8b10*/  LEA R4, P1, R0.reuse, R234.reuse, 0x2 ;  /* 0x000000ea00047211 */ /* 0x0c8fe200078210ff */
[----:B------:R-:W2:Y:S03]  /*8b20*/  LDL R14, [R1+0x10] ;  /* 0x00001000010e7983 */ /* 0x000ea60000100800 */
        /* <DEDUP_REMOVED lines=8> */
[----:B------:R-:W-:Y:S04]  /*8bb0*/  RED.E.ADD.F32.FTZ.RN.STRONG.GPU [R196.64+0x200], R101 ;  /* 0x00020065c400798e */ /* 0x000fe8000c10e784 */
[----:B------:R-:W-:Y:S01]  /*8bc0*/  LDSM.16.MT88.4 R92, [R2+0x800] ;  /* 0x00080000025c783b */ /* 0x000fe20000004200 */
[CC--:B-1----:R-:W-:Y:S04]  /*8bd0*/  LEA R4, P0, R0.reuse, R234.reuse, 0x2 ;  /* 0x000000ea00047211 */ /* 0x0c2fe800078010ff */
[-C--:B------:R-:W-:Y:S02]  /*8be0*/  LEA.HI.X.SX32 R5, R0, R235.reuse, 0x2, P0 ;  /* 0x000000eb00057211 */ /* 0x080fe400000f16ff */
[----:B------:R-:W4:Y:S01]  /*8bf0*/  LDL R0, [R1+0x2c] ;  /* 0x00002c0001007983 */ /* 0x000f220000100800 */
[CC--:B---3--:R-:W-:Y:S02]  /*8c00*/  LEA R6, P1, R17.reuse, R234.reuse, 0x2 ;  /* 0x000000ea11067211 */ /* 0x0c8fe400078210ff */
[CC--:B------:R-:W-:Y:S01]  /*8c10*/  LEA R10, P0, R16.reuse, R234.reuse, 0x2 ;  /* 0x000000ea100a7211 */ /* 0x0c0fe200078010ff */
[----:B------:R1:W-:Y:S01]  /*8c20*/  RED.E.ADD.F32.FTZ.RN.STRONG.GPU [R4.64], R102 ;  /* 0x000000660400798e */ /* 0x0003e2000c10e784 */
[-C--:B------:R-:W-:Y:S02]  /*8c30*/  LEA.HI.X.SX32 R7, R17, R235.reuse, 0x2, P1 ;  /* 0x000000eb11077211 */ /* 0x080fe400008f16ff */
[-C--:B------:R-:W-:Y:S02]  /*8c40*/  LEA.HI.X.SX32 R11, R16, R235.reuse, 0x2, P0 ;  /* 0x000000eb100b7211 */ /* 0x080fe400000f16ff */
[C---:B------:R-:W-:Y:S01]  /*8c50*/  IADD3 R17, R208.reuse, 0xa0, RZ ;  /* 0x000000a0d0117810 */ /* 0x040fe20007ffe0ff */
[----:B------:R5:W-:Y:S01]  /*8c60*/  RED.E.ADD.F32.FTZ.RN.STRONG.GPU [R6.64], R103 ;  /* 0x000000670600798e */ /* 0x000be2000c10e784 */
        /* <DEDUP_REMOVED lines=12> */
[CC--:B-----5:R-:W-:Y:S01]  /*8d30*/  LEA R6, P0, R12.reuse, R234.reuse, 0x2 ;  /* 0x000000ea0c067211 */ /* 0x0e0fe200078010ff */
[----:B------:R-:W5:Y:S03]  /*8d40*/  LDL R13, [R1+0xc] ;  /* 0x00000c00010d7983 */ /* 0x000f660000100800 */
[-C--:B------:R-:W-:Y:S01]  /*8d50*/  LEA.HI.X.SX32 R7, R12, R235.reuse, 0x2, P0 ;  /* 0x000000eb0c077211 */ /* 0x080fe200000f16ff */
[----:B------:R1:W-:Y:S01]  /*8d60*/  RED.E.ADD.F32.FTZ.RN.STRONG.GPU [R4.64], R106 ;  /* 0x0000006a0400798e */ /* 0x0003e2000c10e784 */
[----:B------:R-:W-:Y:S01]  /*8d70*/  IADD3 R12, R211, 0xa0, RZ ;  /* 0x000000a0d30c7810 */ /* 0x000fe20007ffe0ff */
[----:B------:R-:W-:Y:S01]  /*8d80*/  IMAD.MOV.U32 R211, RZ, RZ, c[0x0][0x22c] ;  /* 0x00008b00ffd37624 */ /* 0x000fe200078e00ff */
[-C--:B---3--:R-:W-:Y:S01]  /*8d90*/  LEA R8, P2, R15, R234.reuse, 0x2 ;  /* 0x000000ea0f087211 */ /* 0x088fe200078410ff */
[----:B------:R3:W-:Y:S02]  /*8da0*/  RED.E.ADD.F32.FTZ.RN.STRONG.GPU [R6.64], R107 ;  /* 0x0000006b0600798e */ /* 0x0007e4000c10e784 */
[----:B------:R-:W-:Y:S01]  /*8db0*/  IMAD R211, R211, c[0x0][0x1c0], RZ ;  /* 0x00007000d3d37a24 */ /* 0x000fe200078e02ff */
[-C--:B------:R-:W-:Y:S01]  /*8dc0*/  LEA.HI.X.SX32 R9, R15, R235.reuse, 0x2, P2 ;  /* 0x000000eb0f097211 */ /* 0x080fe200010f16ff */
[----:B------:R-:W-:Y:S02]  /*8dd0*/  RED.E.ADD.F32.FTZ.RN.STRONG.GPU [R234.64+0x280], R112 ;  /* 0x00028070ea00798e */ /* 0x000fe4000c10e784 */
[----:B------:R-:W-:Y:S02]  /*8de0*/  IMAD.SHL.U32 R211, R211, 0x10, RZ ;  /* 0x00000010d3d37824 */ /* 0x000fe400078e00ff */
[----:B------:R-:W-:Y:S03]  /*8df0*/  RED.E.ADD.F32.FTZ.RN.STRONG.GPU [R196.64+0x280], R113 ;  /* 0x00028071c400798e */ /* 0x000fe6000c10e784 */
[----:B------:R-:W-:Y:S01]  /*8e00*/  IADD3 R15, R211, 0xc0, RZ ;  /* 0x000000c0d30f7810 */ /* 0x000fe20007ffe0ff */
[----:B------:R-:W-:Y:S01]  /*8e10*/  LDSM.16.MT88.4 R104, [R2+0x4800] ;  /* 0x004800000268783b */ /* 0x000fe20000004200 */
[CC--:B-1----:R-:W-:Y:S04]  /*8e20*/  LEA R4, P0, R12.reuse, R234.reuse, 0x2 ;  /* 0x000000ea0c047211 */ /* 0x0c2fe800078010ff */
[-C--:B------:R-:W-:Y:S02]  /*8e30*/  LEA.HI.X.SX32 R5, R12, R235.reuse, 0x2, P0 ;  /* 0x000000eb0c057211 */ /* 0x080fe400000f16ff */
[----:B------:R-:W5:Y:S01]  /*8e40*/  LDL R12, [R1+0x28] ;  /* 0x00002800010c7983 */ /* 0x000f620000100800 */
[CC--:B---3--:R-:W-:Y:S02]  /*8e50*/  LEA R6, P1, R17.reuse, R234.reuse, 0x2 ;  /* 0x000000ea11067211 */ /* 0x0c8fe400078210ff */
[CC--:B------:R-:W-:Y:S01]  /*8e60*/  LEA R10, P0, R16.reuse, R234.reuse, 0x2 ;  /* 0x000000ea100a7211 */ /* 0x0c0fe200078010ff */
[----:B------:R2:W-:Y:S01]  /*8e70*/  RED.E.ADD.F32.FTZ.RN.STRONG.GPU [R4.64], R114 ;  /* 0x000000720400798e */ /* 0x0005e2000c10e784 */
[-C--:B------:R-:W-:Y:S02]  /*8e80*/  LEA.HI.X.SX32 R7, R17, R235.reuse, 0x2, P1 ;  /* 0x000000eb11077211 */ /* 0x080fe400008f16ff */
[-C--:B------:R-:W-:Y:S02]  /*8e90*/  LEA.HI.X.SX32 R11, R16, R235.reuse, 0x2, P0 ;  /* 0x000000eb100b7211 */ /* 0x080fe400000f16ff */
[C---:B------:R-:W-:Y:S01]  /*8ea0*/  IADD3 R17, R208.reuse, 0xc0, RZ ;  /* 0x000000c0d0117810 */ /* 0x040fe20007ffe0ff */
[----:B------:R4:W-:Y:S01]  /*8eb0*/  RED.E.ADD.F32.FTZ.RN.STRONG.GPU [R6.64], R115 ;  /* 0x000000730600798e */ /* 0x0009e2000c10e784 */
[----:B------:R-:W-:Y:S03]  /*8ec0*/  IADD3 R16, R208, 0xc0, RZ ;  /* 0x000000c0d0107810 */ /* 0x000fe60007ffe0ff */
[----:B------:R-:W-:Y:S01]  /*8ed0*/  RED.E.ADD.F32.FTZ.RN.STRONG.GPU [R10.64], R108 ;  /* 0x0000006c0a00798e */ /* 0x000fe2000c10e784 */
[C---:B------:R-:W-:Y:S02]  /*8ee0*/  IMAD.IADD R17, R239.reuse, 0x1, R17 ;  /* 0x00000001ef117824 */ /* 0x040fe400078e0211 */
[C---:B------:R-:W-:Y:S01]  /*8ef0*/  IMAD.IADD R16, R239.reuse, 0x1, R16 ;  /* 0x00000001ef107824 */ /* 0x040fe200078e0210 */
[----:B------:R-:W-:Y:S03]  /*8f00*/  RED.E.ADD.F32.FTZ.RN.STRONG.GPU [R8.64], R109 ;  /* 0x0000006d0800798e */ /* 0x000fe6000c10e784 */
[----:B------:R-:W-:Y:S01]  /*8f10*/  IMAD.IADD R16, R239, 0x1, R16 ;  /* 0x00000001ef107824 */ /* 0x000fe200078e0210 */
[CC--:B--2---:R-:W-:Y:S04]  /*8f20*/  LEA R4, P1, R14.reuse, R234.reuse, 0x2 ;  /* 0x000000ea0e047211 */ /* 0x0c4fe800078210ff */
[-C--:B------:R-:W-:Y:S02]  /*8f30*/  LEA.HI.X.SX32 R5, R14, R235.reuse, 0x2, P1 ;  /* 0x000000eb0e057211 */ /* 0x080fe400008f16ff */
[----:B------:R-:W2:Y:S04]  /*8f40*/  LDL R14, [R1+0x8] ;  /* 0x00000800010e7983 */ /* 0x000ea80000100800 */
[----:B------:R1:W-:Y:S01]  /*8f50*/  RED.E.ADD.F32.FTZ.RN.STRONG.GPU [R4.64], R110 ;  /* 0x0000006e0400798e */ /* 0x0003e2000c10e784 */
[CC--:B----4-:R-:W-:Y:S04]  /*8f60*/  LEA R6, P0, R0.reuse, R234.reuse, 0x2 ;  /* 0x000000ea00067211 */ /* 0x0d0fe800078010ff */
[-C--:B------:R-:W-:Y:S02]  /*8f70*/  LEA.HI.X.SX32 R7, R0, R235.reuse, 0x2, P0 ;  /* 0x000000eb00077211 */ /* 0x080fe400000f16ff */
[----:B------:R-:W3:Y:S01]  /*8f80*/  LDL R0, [R1+0x24] ;  /* 0x0000240001007983 */ /* 0x000ee20000100800 */
[CC--:B-1----:R-:W-:Y:S03]  /*8f90*/  LEA R4, P0, R15.reuse, R234.reuse, 0x2 ;  /* 0x000000ea0f047211 */ /* 0x0c2fe600078010ff */
[----:B------:R1:W-:Y:S01]  /*8fa0*/  RED.E.ADD.F32.FTZ.RN.STRONG.GPU [R6.64], R111 ;  /* 0x0000006f0600798e */ /* 0x0003e2000c10e784 */
[-C--:B------:R-:W-:Y:S02]  /*8fb0*/  LEA.HI.X.SX32 R5, R15, R235.reuse, 0x2, P0 ;  /* 0x000000eb0f057211 */ /* 0x080fe400000f16ff */
[----:B------:R-:W-:Y:S01]  /*8fc0*/  IADD3 R15, R208, 0xc0, RZ ;  /* 0x000000c0d00f7810 */ /* 0x000fe20007ffe0ff */
[----:B------:R-:W-:Y:S01]  /*8fd0*/  RED.E.ADD.F32.FTZ.RN.STRONG.GPU [R234.64+0x300], R116 ;  /* 0x00030074ea00798e */ /* 0x000fe2000c10e784 */
[CC--:B------:R-:W-:Y:S01]  /*8fe0*/  LEA R10, P0, R16.reuse, R234.reuse, 0x2 ;  /* 0x000000ea100a7211 */ /* 0x0c0fe200078010ff */
[----:B------:R-:W-:Y:S02]  /*8ff0*/  IMAD.MOV.U32 R208, RZ, RZ, c[0x0][0x22c] ;  /* 0x00008b00ffd07624 */ /* 0x000fe400078e00ff */
[----:B------:R-:W-:Y:S01]  /*9000*/  RED.E.ADD.F32.FTZ.RN.STRONG.GPU [R196.64+0x300], R117 ;  /* 0x00030075c400798e */ /* 0x000fe2000c10e784 */
[C---:B------:R-:W-:Y:S01]  /*9010*/  IMAD.IADD R15, R239.reuse, 0x1, R15 ;  /* 0x00000001ef0f7824 */ /* 0x040fe200078e020f */
[-C--:B------:R-:W-:Y:S01]  /*9020*/  LEA.HI.X.SX32 R11, R16, R235.reuse, 0x2, P0 ;  /* 0x000000eb100b7211 */ /* 0x080fe200000f16ff */
[----:B------:R-:W-:Y:S01]  /*9030*/  IMAD R208, R208, c[0x0][0x1c0], RZ ;  /* 0x00007000d0d07a24 */ /* 0x000fe200078e02ff */
[----:B------:R5:W-:Y:S01]  /*9040*/  RED.E.ADD.F32.FTZ.RN.STRONG.GPU [R4.64], R118 ;  /* 0x000000760400798e */ /* 0x000be2000c10e784 */
[----:B------:R-:W-:Y:S01]  /*9050*/  IMAD.IADD R15, R239, 0x1, R15 ;  /* 0x00000001ef0f7824 */ /* 0x000fe200078e020f */
[----:B------:R-:W-:Y:S01]  /*9060*/  IADD3 R16, R209, 0xe0, RZ ;  /* 0x000000e0d1107810 */ /* 0x000fe20007ffe0ff */
[----:B------:R-:W-:Y:S01]  /*9070*/  IMAD.SHL.U32 R208, R208, 0x10, RZ ;  /* 0x00000010d0d07824 */ /* 0x000fe200078e00ff */
[----:B------:R-:W-:Y:S01]  /*9080*/  LDSM.16.MT88.4 R108, [R2+0x6800] ;  /* 0x00680000026c783b */ /* 0x000fe20000004200 */
[C---:B------:R-:W-:Y:S02]  /*9090*/  IMAD.IADD R15, R239.reuse, 0x1, R15 ;  /* 0x00000001ef0f7824 */ /* 0x040fe400078e020f */
[----:B------:R-:W-:Y:S03]  /*90a0*/  IMAD.IADD R16, R239, 0x1, R16 ;  /* 0x00000001ef107824 */ /* 0x000fe600078e0210 */
[-C--:B------:R-:W-:Y:S01]  /*90b0*/  LEA R8, P2, R15, R234.reuse, 0x2 ;  /* 0x000000ea0f087211 */ /* 0x080fe200078410ff */
[----:B------:R-:W-:Y:S03]  /*90c0*/  IMAD.IADD R16, R239, 0x1, R16 ;  /* 0x00000001ef107824 */ /* 0x000fe600078e0210 */
[-C--:B------:R-:W-:Y:S02]  /*90d0*/  LEA.HI.X.SX32 R9, R15, R235.reuse, 0x2, P2 ;  /* 0x000000eb0f097211 */ /* 0x080fe400010f16ff */
[CC--:B-1----:R-:W-:Y:S02]  /*90e0*/  LEA R6, P1, R17.reuse, R234.reuse, 0x2 ;  /* 0x000000ea11067211 */ /* 0x0c2fe400078210ff */
[----:B------:R-:W-:Y:S02]  /*90f0*/  IADD3 R15, R208, 0xe0, RZ ;  /* 0x000000e0d00f7810 */ /* 0x000fe40007ffe0ff */
[-C--:B------:R-:W-:Y:S02]  /*9100*/  LEA.HI.X.SX32 R7, R17, R235.reuse, 0x2, P1 ;  /* 0x000000eb11077211 */ /* 0x080fe400008f16ff */
[----:B------:R-:W-:Y:S03]  /*9110*/  IADD3 R17, R209, 0xe0, RZ ;  /* 0x000000e0d1117810 */ /* 0x000fe60007ffe0ff */
[----:B------:R1:W-:Y:S01]  /*9120*/  RED.E.ADD.F32.FTZ.RN.STRONG.GPU [R6.64], R119 ;  /* 0x000000770600798e */ /* 0x0003e2000c10e784 */
[-C--:B-----5:R-:W-:Y:S01]  /*9130*/  LEA R4, P1, R13, R234.reuse, 0x2 ;  /* 0x000000ea0d047211 */ /* 0x0a0fe200078210ff */
[----:B------:R-:W-:Y:S02]  /*9140*/  IMAD.IADD R17, R239, 0x1, R17 ;  /* 0x00000001ef117824 */ /* 0x000fe400078e0211 */
[----:B------:R4:W-:Y:S01]  /*9150*/  RED.E.ADD.F32.FTZ.RN.STRONG.GPU [R10.64], R120 ;  /* 0x000000780a00798e */ /* 0x0009e2000c10e784 */
[-C--:B------:R-:W-:Y:S03]  /*9160*/  LEA.HI.X.SX32 R5, R13, R235.reuse, 0x2, P1 ;  /* 0x000000eb0d057211 */ /* 0x080fe600008f16ff */
[----:B------:R-:W-:Y:S04]  /*9170*/  RED.E.ADD.F32.FTZ.RN.STRONG.GPU [R8.64], R121 ;  /* 0x000000790800798e */ /* 0x000fe8000c10e784 */
[----:B------:R5:W-:Y:S01]  /*9180*/  RED.E.ADD.F32.FTZ.RN.STRONG.GPU [R4.64], R122 ;  /* 0x0000007a0400798e */ /* 0x000be2000c10e784 */
[-C--:B-1----:R-:W-:Y:S02]  /*9190*/  LEA R6, P0, R12, R234.reuse, 0x2 ;  /* 0x000000ea0c067211 */ /* 0x082fe400078010ff */
[-C--:B----4-:R-:W-:Y:S02]  /*91a0*/  LEA R10, P3, R16, R234.reuse, 0x2 ;  /* 0x000000ea100a7211 */ /* 0x090fe400078610ff */
[-C--:B------:R-:W-:Y:S02]  /*91b0*/  LEA.HI.X.SX32 R7, R12, R235.reuse, 0x2, P0 ;  /* 0x000000eb0c077211 */ /* 0x080fe400000f16ff */
[-C--:B------:R-:W-:Y:S02]  /*91c0*/  LEA R12, P0, R17, R234.reuse, 0x2 ;  /* 0x000000ea110c7211 */ /* 0x080fe400078010ff */
[-C--:B------:R-:W-:Y:S01]  /*91d0*/  LEA.HI.X.SX32 R11, R16, R235.reuse, 0x2, P3 ;  /* 0x000000eb100b7211 */ /* 0x080fe200018f16ff */
[----:B------:R2:W-:Y:S01]  /*91e0*/  RED.E.ADD.F32.FTZ.RN.STRONG.GPU [R6.64], R123 ;  /* 0x0000007b0600798e */ /* 0x0005e2000c10e784 */
[-C--:B-----5:R-:W-:Y:S02]  /*91f0*/  LEA R4, P1, R15, R234.reuse, 0x2 ;  /* 0x000000ea0f047211 */ /* 0x0a0fe400078210ff */
[-C--:B------:R-:W-:Y:S01]  /*9200*/  LEA.HI.X.SX32 R13, R17, R235.reuse, 0x2, P0 ;  /* 0x000000eb110d7211 */ /* 0x080fe200000f16ff */
[----:B------:R-:W-:Y:S01]  /*9210*/  RED.E.ADD.F32.FTZ.RN.STRONG.GPU [R234.64+0x380], R128 ;  /* 0x00038080ea00798e */ /* 0x000fe2000c10e784 */
[-C--:B------:R-:W-:Y:S02]  /*9220*/  LEA.HI.X.SX32 R5, R15, R235.reuse, 0x2, P1 ;  /* 0x000000eb0f057211 */ /* 0x080fe400008f16ff */
[----:B------:R-:W-:Y:S01]  /*9230*/  IADD3 R15, R209, 0xe0, RZ ;  /* 0x000000e0d10f7810 */ /* 0x000fe20007ffe0ff */
[----:B------:R-:W-:Y:S04]  /*9240*/  RED.E.ADD.F32.FTZ.RN.STRONG.GPU [R196.64+0x380], R129 ;  /* 0x00038081c400798e */ /* 0x000fe8000c10e784 */
[----:B------:R3:W-:Y:S01]  /*9250*/  RED.E.ADD.F32.FTZ.RN.STRONG.GPU [R4.64], R130 ;  /* 0x000000820400798e */ /* 0x0007e2000c10e784 */
[C---:B------:R-:W-:Y:S03]  /*9260*/  IMAD.IADD R15, R239.reuse, 0x1, R15 ;  /* 0x00000001ef0f7824 */ /* 0x040fe600078e020f */
[----:B------:R-:W-:Y:S01]  /*9270*/  RED.E.ADD.F32.FTZ.RN.STRONG.GPU [R12.64], R131 ;  /* 0x000000830c00798e */ /* 0x000fe2000c10e784 */
[C---:B------:R-:W-:Y:S03]  /*9280*/  IMAD.IADD R15, R239.reuse, 0x1, R15 ;  /* 0x00000001ef0f7824 */ /* 0x040fe600078e020f */
[----:B------:R-:W-:Y:S01]  /*9290*/  RED.E.ADD.F32.FTZ.RN.STRONG.GPU [R10.64], R124 ;  /* 0x0000007c0a00798e */ /* 0x000fe2000c10e784 */
[----:B------:R-:W-:Y:S03]  /*92a0*/  IMAD.IADD R15, R239, 0x1, R15 ;  /* 0x00000001ef0f7824 */ /* 0x000fe600078e020f */
[----:B------:R-:W-:Y:S02]  /*92b0*/  LDSM.16.MT88.4 R16, [R2+0x2000] ;  /* 0x002000000210783b */ /* 0x000fe40000004200 */
[CC--:B------:R-:W-:Y:S04]  /*92c0*/  LEA R8, P2, R15.reuse, R234.reuse, 0x2 ;  /* 0x000000ea0f087211 */ /* 0x0c0fe800078410ff */
[-C--:B------:R-:W-:Y:S05]  /*92d0*/  LEA.HI.X.SX32 R9, R15, R235.reuse, 0x2, P2 ;  /* 0x000000eb0f097211 */ /* 0x080fea00010f16ff */
[----:B------:R-:W-:Y:S04]  /*92e0*/  RED.E.ADD.F32.FTZ.RN.STRONG.GPU [R8.64], R125 ;  /* 0x0000007d0800798e */ /* 0x000fe8000c10e784 */
[----:B------:R-:W-:Y:S01]  /*92f0*/  LDSM.16.MT88.4 R8, [R2] ;  /* 0x000000000208783b */ /* 0x000fe20000004200 */
[CC--:B--2---:R-:W-:Y:S04]  /*9300*/  LEA R6, P1, R14.reuse, R234.reuse, 0x2 ;  /* 0x000000ea0e067211 */ /* 0x0c4fe800078210ff */
[-C--:B------:R-:W-:Y:S02]  /*9310*/  LEA.HI.X.SX32 R7, R14, R235.reuse, 0x2, P1 ;  /* 0x000000eb0e077211 */ /* 0x080fe400008f16ff */
[----:B------:R-:W-:Y:S01]  /*9320*/  LDSM.16.MT88.4 R12, [R220+0x28000] ;  /* 0x02800000dc0c783b */ /* 0x000fe20000004200 */
[----:B------:R-:W-:Y:S01]  /*9330*/  PLOP3.LUT P1, PT, PT, PT, UP0, 0x80, 0x0 ;  /* 0x000000000000781c */ /* 0x000fe20003f2f008 */
[----:B------:R-:W-:Y:S02]  /*9340*/  @UP3 UIADD3 UR12, UP0, UR12, -0x100, URZ ;  /* 0xffffff000c0c3890 */ /* 0x000fe4000ff1e03f */
[----:B------:R-:W-:Y:S02]  /*9350*/  RED.E.ADD.F32.FTZ.RN.STRONG.GPU [R6.64], R126 ;  /* 0x0000007e0600798e */ /* 0x000fe4000c10e784 */
[----:B------:R-:W-:Y:S01]  /*9360*/  @UP3 UIADD3.X UR11, UR11, -0x1, URZ, UP0, !UPT ;  /* 0xffffffff0b0b3890 */ /* 0x000fe200087fe43f */
[C---:B---3--:R-:W-:Y:S04]  /*9370*/  LEA R4, P0, R0.reuse, R234, 0x2 ;  /* 0x000000ea00047211 */ /* 0x048fe800078010ff */
[----:B------:R-:W-:Y:S02]  /*9380*/  LEA.HI.X.SX32 R5, R0, R235, 0x2, P0 ;  /* 0x000000eb00057211 */ /* 0x000fe400000f16ff */
[----:B------:R-:W-:Y:S02]  /*9390*/  PLOP3.LUT P0, PT, PT, PT, UP2, 0x80, 0x0 ;  /* 0x000000000000781c */ /* 0x000fe40003f0f028 */
[C---:B------:R-:W-:Y:S01]  /*93a0*/  IADD3 R0, R2.reuse, -0x8000, RZ ;  /* 0xffff800002007810 */ /* 0x040fe20007ffe0ff */
[----:B------:R-:W-:Y:S01]  /*93b0*/  RED.E.ADD.F32.FTZ.RN.STRONG.GPU [R4.64], R127 ;  /* 0x0000007f0400798e */ /* 0x000fe2000c10e784 */
[----:B------:R-:W-:Y:S03]  /*93c0*/  @P1 IADD3 R0, R2, 0x8000, RZ ;  /* 0x0000800002001810 */ /* 0x000fe60007ffe0ff */
        /* <DEDUP_REMOVED lines=43> */
[----:B------:R-:W4:Y:S04]  /*9680*/  LDSM.16.MT88.4 R8, [R221+0x29800] ;  /* 0x02980000dd08783b */ /* 0x000f280000004200 */
[----:B------:R-:W5:Y:S03]  /*9690*/  LDSM.16.MT88.4 R108, [R2+0x5800] ;  /* 0x00580000026c783b */ /* 0x000f660000004200 */
[-C--:B--2---:R-:W-:Y:S08]  /*96a0*/  HMMA.16816.F32 R132, R4, R12.reuse, R132 ;  /* 0x0000000c0484723c */ /* 0x084ff00000001884 */
[C---:B------:R-:W-:Y:S08]  /*96b0*/  HMMA.16816.F32 R136, R16.reuse, R12, R136 ;  /* 0x0000000c1088723c */ /* 0x040ff00000001888 */
[-C--:B------:R-:W-:Y:S08]  /*96c0*/  HMMA.16816.F32 R140, R16, R14.reuse, R140 ;  /* 0x0000000e108c723c */ /* 0x080ff0000000188c */
[C---:B------:R-:W-:Y:S01]  /*96d0*/  HMMA.16816.F32 R144, R4.reuse, R14, R144 ;  /* 0x0000000e0490723c */ /* 0x040fe20000001890 */
[----:B------:R2:W1:Y:S07]  /*96e0*/  LDSM.16.MT88.4 R12, [R2+0x7800] ;  /* 0x00780000020c783b */ /* 0x00046e0000004200 */
[-C--:B------:R-:W-:Y:S08]  /*96f0*/  HMMA.16816.F32 R148, R4, R84.reuse, R148 ;  /* 0x000000540494723c */ /* 0x080ff00000001894 */
[C---:B------:R-:W-:Y:S08]  /*9700*/  HMMA.16816.F32 R152, R16.reuse, R84, R152 ;  /* 0x000000541098723c */ /* 0x040ff00000001898 */
[-C--:B------:R-:W-:Y:S04]  /*9710*/  HMMA.16816.F32 R156, R16, R86.reuse, R156 ;  /* 0x00000056109c723c */ /* 0x080fe8000000189c */
[----:B--2---:R-:W-:Y:S04]  /*9720*/  IMAD.MOV.U32 R2, RZ, RZ, R0 ;  /* 0x000000ffff027224 */ /* 0x004fe800078e0000 */
        /* <DEDUP_REMOVED lines=17> */
[-C--:B-----5:R-:W-:Y:S08]  /*9840*/  HMMA.16816.F32 R164, R8, R108.reuse, R164 ;  /* 0x0000006c08a4723c */ /* 0x0a0ff000000018a4 */
[C---:B------:R-:W-:Y:S08]  /*9850*/  HMMA.16816.F32 R168, R100.reuse, R108, R168 ;  /* 0x0000006c64a8723c */ /* 0x040ff000000018a8 */
[-C--:B------:R-:W-:Y:S08]  /*9860*/  HMMA.16816.F32 R172, R100, R110.reuse, R172 ;  /* 0x0000006e64ac723c */ /* 0x080ff000000018ac */
[C---:B------:R-:W-:Y:S08]  /*9870*/  HMMA.16816.F32 R176, R8.reuse, R110, R176 ;  /* 0x0000006e08b0723c */ /* 0x040ff000000018b0 */
[-C--:B------:R-:W-:Y:S08]  /*9880*/  HMMA.16816.F32 R180, R8, R12.reuse, R180 ;  /* 0x0000000c08b4723c */ /* 0x080ff000000018b4 */
[C---:B------:R-:W-:Y:S08]  /*9890*/  HMMA.16816.F32 R184, R100.reuse, R12, R184 ;  /* 0x0000000c64b8723c */ /* 0x040ff000000018b8 */
[-C--:B------:R-:W-:Y:S08]  /*98a0*/  HMMA.16816.F32 R188, R100, R14.reuse, R188 ;  /* 0x0000000e64bc723c */ /* 0x080ff000000018bc */
[----:B------:R-:W-:Y:S01]  /*98b0*/  HMMA.16816.F32 R192, R8, R14, R192 ;  /* 0x0000000e08c0723c */ /* 0x000fe200000018c0 */
[----:B------:R-:W-:-:S07]  /*98c0*/  @P0 BRA `(.L_x_357) ;  /* 0xffffb79000000947 */ /* 0x000fce000383ffff */
        /* <DEDUP_REMOVED lines=215> */
.L_x_358:
        /* <DEDUP_REMOVED lines=18> */
.L_x_359:
[----:B-1----:R-:W2:Y:S01]  /*a760*/  LDL R0, [R1+0x58] ;  /* 0x0000580001007983 */ /* 0x002ea20000100800 */
[----:B------:R-:W-:Y:S01]  /*a770*/  USHF.L.U32 UR6, UR16, 0x6, URZ ;  /* 0x0000000610067899 */ /* 0x000fe2000800063f */
[--C-:B------:R-:W-:Y:S01]  /*a780*/  SHF.R.S32.HI R7, RZ, 0x1f, R244.reuse ;  /* 0x0000001fff077819 */ /* 0x100fe200000114f4 */
[----:B------:R-:W-:Y:S01]  /*a790*/  ULDC.64 UR8, c[0x0][0x3a0] ;  /* 0x0000e80000087ab9 */ /* 0x000fe20000000a00 */
[----:B------:R-:W1:Y:S01]  /*a7a0*/  S2R R9, SR_TID.X ;  /* 0x0000000000097919 */ /* 0x000e620000002100 */
[----:B------:R-:W-:Y:S01]  /*a7b0*/  USHF.R.S32.HI UR10, URZ, 0x1f, UR6 ;  /* 0x0000001f3f0a7899 */ /* 0x000fe20008011406 */
[----:B------:R-:W-:Y:S01]  /*a7c0*/  IMAD.MOV.U32 R6, RZ, RZ, R244 ;  /* 0x000000ffff067224 */ /* 0x000fe200078e00f4 */
[----:B------:R-:W-:Y:S01]  /*a7d0*/  BSSY B0, `(.L_x_360) ;  /* 0x000003a000007945 */ /* 0x000fe20003800000 */
[----:B------:R-:W-:Y:S01]  /*a7e0*/  IMAD.U32 R32, RZ, RZ, UR6 ;  /* 0x00000006ff207e24 */ /* 0x000fe2000f8e00ff */
[----:B------:R-:W-:Y:S01]  /*a7f0*/  UIMAD UR7, UR10, UR8, URZ ;  /* 0x000000080a0772a4 */ /* 0x000fe2000f8e023f */
[----:B------:R-:W-:-:S02]  /*a800*/  IADD3 R31, R244, 0x80, RZ ;  /* 0x00000080f41f7810 */ /* 0x000fc40007ffe0ff */
[----:B------:R-:W-:Y:S01]  /*a810*/  IMAD.WIDE.U32 R4, R32, c[0x0][0x3a0], R6 ;  /* 0x0000e80020047a25 */ /* 0x000fe200078e0006 */
[----:B------:R-:W-:Y:S01]  /*a820*/  UIMAD UR7, UR6, UR9, UR7 ;  /* 0x00000009060772a4 */ /* 0x000fe2000f8e0207 */
[----:B------:R-:W-:Y:S02]  /*a830*/  IADD3 R30, R244, 0xc0, RZ ;  /* 0x000000c0f41e7810 */ /* 0x000fe40007ffe0ff */
[----:B------:R-:W-:Y:S01]  /*a840*/  ULDC.64 UR8, c[0x0][0x3b8] ;  /* 0x0000ee0000087ab9 */ /* 0x000fe20000000a00 */
[----:B------:R-:W-:Y:S01]  /*a850*/  BAR.SYNC.DEFER_BLOCKING 0x0 ;  /* 0x0000000000007b1d */ /* 0x000fe20000010000 */
[----:B------:R-:W-:Y:S01]  /*a860*/  IADD3 R4, P0, R4, UR13, RZ ;  /* 0x0000000d04047c10 */ /* 0x000fe2000ff1e0ff */
[----:B------:R-:W-:Y:S01]  /*a870*/  IMAD.U32 R8, RZ, RZ, UR7 ;  /* 0x00000007ff087e24 */ /* 0x000fe2000f8e00ff */
[----:B------:R-:W-:Y:S01]  /*a880*/  UIMAD UR7, UR16, -0x40, UR15 ;  /* 0xffffffc0100778a4 */ /* 0x000fe2000f8e020f */
[----:B------:R-:W-:Y:S01]  /*a890*/  IADD3 R28, R244, 0x40, RZ ;  /* 0x00000040f41c7810 */ /* 0x000fe20007ffe0ff */
[----:B------:R-:W-:-:S02]  /*a8a0*/  UIMAD UR8, UR59, UR8, URZ ;  /* 0x000000083b0872a4 */ /* 0x000fc4000f8e023f */
[----:B------:R-:W-:Y:S01]  /*a8b0*/  IADD3.X R5, R5, UR14, R8, P0, !PT ;  /* 0x0000000e05057c10 */ /* 0x000fe200087fe408 */
[----:B------:R-:W-:Y:S01]  /*a8c0*/  IMAD.U32 R8, RZ, RZ, UR35 ;  /* 0x00000023ff087e24 */ /* 0x000fe2000f8e00ff */
[----:B------:R-:W-:Y:S01]  /*a8d0*/  UIMAD UR8, UR35, UR9, UR8 ;  /* 0x00000009230872a4 */ /* 0x000fe2000f8e0208 */
[----:B--2---:R-:W-:Y:S01]  /*a8e0*/  IMAD.SHL.U32 R2, R0, 0x2, RZ ;  /* 0x0000000200027824 */ /* 0x004fe200078e00ff */
[----:B-1----:R-:W-:-:S04]  /*a8f0*/  SHF.R.S32.HI R0, RZ, 0x1f, R9 ;  /* 0x0000001fff007819 */ /* 0x002fc80000011409 */
[----:B------:R1:W2:Y:S01]  /*a900*/  LDS.128 R48, [R2+0x19000] ;  /* 0x0190000002307984 */ /* 0x0002a20000000c00 */
[----:B------:R-:W-:Y:S01]  /*a910*/  LEA.HI R0, R0, R9, RZ, 0x3 ;  /* 0x0000000900007211 */ /* 0x000fe200078f18ff */
[----:B------:R-:W-:Y:S02]  /*a920*/  IMAD.WIDE.U32 R8, R8, c[0x0][0x3b8], R4 ;  /* 0x0000ee0008087a25 */ /* 0x000fe400078e0004 */
[----:B------:R1:W3:Y:S01]  /*a930*/  LDS.128 R44, [R2+0x1b000] ;  /* 0x01b00000022c7984 */ /* 0x0002e20000000c00 */
[----:B------:R-:W-:Y:S02]  /*a940*/  SHF.R.S32.HI R0, RZ, 0x3, R0 ;  /* 0x00000003ff007819 */ /* 0x000fe40000011400 */
[----:B------:R-:W-:Y:S01]  /*a950*/  IADD3 R29, R9, UR8, RZ ;  /* 0x00000008091d7c10 */ /* 0x000fe2000fffe0ff */
[----:B------:R1:W4:Y:S01]  /*a960*/  LDS.128 R40, [R2+0x1d000] ;  /* 0x01d0000002287984 */ /* 0x0003220000000c00 */
[----:B------:R-:W-:Y:S02]  /*a970*/  ISETP.GE.AND P5, PT, R0, UR7, PT ;  /* 0x0000000700007c0c */ /* 0x000fe4000bfa6270 */
[----:B------:R-:W-:Y:S01]  /*a980*/  SHF.R.S32.HI R33, RZ, 0x1f, R0 ;  /* 0x0000001fff217819 */ /* 0x000fe20000011400 */
        /* <DEDUP_REMOVED lines=10> */
[----:B--23--:R-:W-:Y:S01]  /*aa30*/  ISETP.GE.AND P3, PT, R244, c[0x0][0x220], PT ;  /* 0x00008800f4007a0c */ /* 0x00cfe20003f66270 */
[----:B------:R-:W2:Y:S01]  /*aa40*/  LDS.128 R24, [R2+0x1a000] ;  /* 0x01a0000002187984 */ /* 0x000ea20000000c00 */
[----:B------:R-:W-:Y:S01]  /*aa50*/  IMAD.MOV.U32 R4, RZ, RZ, R8 ;  /* 0x000000ffff047224 */ /* 0x000fe200078e0008 */
[----:B------:R-:W-:Y:S01]  /*aa60*/  ISETP.GE.AND P2, PT, R28, c[0x0][0x220], PT ;  /* 0x000088001c007a0c */ /* 0x000fe20003f46270 */
[----:B------:R-:W-:Y:S01]  /*aa70*/  IMAD.MOV.U32 R5, RZ, RZ, R29 ;  /* 0x000000ffff057224 */ /* 0x000fe200078e001d */
[----:B------:R-:W3:Y:S01]  /*aa80*/  LDS.128 R20, [R2+0x1c000] ;  /* 0x01c0000002147984 */ /* 0x000ee20000000c00 */
[----:B------:R-:W-:-:S02]  /*aa90*/  ISETP.GE.AND P1, PT, R31, c[0x0][0x220], PT ;  /* 0x000088001f007a0c */ /* 0x000fc40003f26270 */
[----:B------:R-:W-:Y:S01]  /*aaa0*/  IMAD.WIDE.U32 R10, R0, c[0x0][0x3a0], R4 ;  /* 0x0000e800000a7a25 */ /* 0x000fe200078e0004 */
[----:B------:R-:W-:Y:S01]  /*aab0*/  LDS.128 R12, [R2+0x1e000] ;  /* 0x01e00000020c7984 */ /* 0x000fe20000000c00 */
[----:B------:R-:W-:-:S03]  /*aac0*/  ISETP.GE.AND P0, PT, R30, c[0x0][0x220], PT ;  /* 0x000088001e007a0c */ /* 0x000fc60003f06270 */
[----:B------:R5:W4:Y:S01]  /*aad0*/  @!P3 LDS.128 R16, [R2+0x18000] ;  /* 0x018000000210b984 */ /* 0x000b220000000c00 */
[----:B------:R-:W-:Y:S01]  /*aae0*/  LEA R4, P4, R10, c[0x0][0x340], 0x1 ;  /* 0x0000d0000a047a11 */ /* 0x000fe200078808ff */
[----:B-1---5:R-:W-:-:S04]  /*aaf0*/  IMAD R2, R33, c[0x0][0x3a0], RZ ;  /* 0x0000e80021027a24 */ /* 0x022fc800078e02ff */
[----:B------:R-:W-:-:S04]  /*ab00*/  IMAD R2, R0, c[0x0][0x3a4], R2 ;  /* 0x0000e90000027a24 */ /* 0x000fc800078e0202 */
[----:B------:R-:W-:-:S05]  /*ab10*/  IMAD.IADD R2, R2, 0x1, R11 ;  /* 0x0000000102027824 */ /* 0x000fca00078e020b */
[----:B------:R-:W-:-:S05]  /*ab20*/  LEA.HI.X R5, R10, c[0x0][0x344], R2, 0x1, P4 ;  /* 0x0000d1000a057a11 */ /* 0x000fca00020f0c02 */
[----:B--2---:R1:W-:Y:S04]  /*ab30*/  @!P2 STG.E.128 [R4.64+0x80], R24 ;  /* 0x000080180400a986 */ /* 0x0043e8000c101d04 */
[----:B---3--:R1:W-:Y:S04]  /*ab40*/  @!P1 STG.E.128 [R4.64+0x100], R20 ;  /* 0x0001001404009986 */ /* 0x0083e8000c101d04 */
[----:B----4-:R1:W-:Y:S04]  /*ab50*/  @!P3 STG.E.128 [R4.64], R16 ;  /* 0x000000100400b986 */ /* 0x0103e8000c101d04 */
[----:B------:R1:W-:Y:S02]  /*ab60*/  @!P0 STG.E.128 [R4.64+0x180], R12 ;  /* 0x0001800c04008986 */ /* 0x0003e4000c101d04 */
.L_x_361:
[----:B--23--:R-:W-:Y:S05]  /*ab70*/  BSYNC B0 ;  /* 0x0000000000007941 */ /* 0x00cfea0003800000 */
.L_x_360:
        /* <DEDUP_REMOVED lines=9> */
[----:B------:R-:W-:Y:S02]  /*ac10*/  ISETP.GE.AND P1, PT, R31, c[0x0][0x220], PT ;  /* 0x000088001f007a0c */ /* 0x000fe40003f26270 */
[----:B------:R-:W-:Y:S01]  /*ac20*/  ISETP.GE.AND P0, PT, R30, c[0x0][0x220], PT ;  /* 0x000088001e007a0c */ /* 0x000fe20003f06270 */
[----:B------:R-:W-:Y:S02]  /*ac30*/  IMAD R9, R4, c[0x0][0x3a0], RZ ;  /* 0x0000e80004097a24 */ /* 0x000fe400078e02ff */
[----:B------:R-:W-:-:S04]  /*ac40*/  IMAD.MOV.U32 R4, RZ, RZ, R8 ;  /* 0x000000ffff047224 */ /* 0x000fc800078e0008 */
[----:B------:R-:W-:-:S04]  /*ac50*/  IMAD.WIDE.U32 R10, R2, c[0x0][0x3a0], R4 ;  /* 0x0000e800020a7a25 */ /* 0x000fc800078e0004 */
[----:B------:R-:W-:Y:S01]  /*ac60*/  IMAD R2, R2, c[0x0][0x3a4], R9 ;  /* 0x0000e90002027a24 */ /* 0x000fe200078e0209 */
[----:B------:R-:W-:-:S03]  /*ac70*/  LEA R4, P6, R10, c[0x0][0x340], 0x1 ;  /* 0x0000d0000a047a11 */ /* 0x000fc600078c08ff */
[----:B------:R-:W-:-:S05]  /*ac80*/  IMAD.IADD R2, R2, 0x1, R11 ;  /* 0x0000000102027824 */ /* 0x000fca00078e020b */
[----:B------:R-:W-:-:S05]  /*ac90*/  LEA.HI.X R5, R10, c[0x0][0x344], R2, 0x1, P6 ;  /* 0x0000d1000a057a11 */ /* 0x000fca00030f0c02 */
[----:B------:R1:W-:Y:S04]  /*aca0*/  @!P3 STG.E.128 [R4.64], R48 ;  /* 0x000000300400b986 */ /* 0x0003e8000c101d04 */
[----:B------:R1:W-:Y:S04]  /*acb0*/  @!P2 STG.E.128 [R4.64+0x80], R44 ;  /* 0x0000802c0400a986 */ /* 0x0003e8000c101d04 */
[----:B----4-:R1:W-:Y:S04]  /*acc0*/  @!P1 STG.E.128 [R4.64+0x100], R40 ;  /* 0x0001002804009986 */ /* 0x0103e8000c101d04 */
[----:B------:R1:W-:Y:S02]  /*acd0*/  @!P0 STG.E.128 [R4.64+0x180], R36 ;  /* 0x0001802404008986 */ /* 0x0003e4000c101d04 */
.L_x_363:
[----:B------:R-:W-:Y:S05]  /*ace0*/  BSYNC B0 ;  /* 0x0000000000007941 */ /* 0x000fea0003800000 */
.L_x_362:
[----:B------:R-:W-:Y:S01]  /*acf0*/  ULDC.64 UR8, c[0x0][0x3a8] ;  /* 0x0000ea0000087ab9 */ /* 0x000fe20000000a00 */
[----:B------:R-:W-:Y:S01]  /*ad00*/  IMAD.WIDE.U32 R6, R32, c[0x0][0x3a8], R6 ;  /* 0x0000ea0020067a25 */ /* 0x000fe200078e0006 */
        /* <DEDUP_REMOVED lines=13> */
[----:B-1----:R-:W-:Y:S01]  /*ade0*/  IMAD.MOV.U32 R4, RZ, RZ, R6 ;  /* 0x000000ffff047224 */ /* 0x002fe200078e0006 */
        /* <DEDUP_REMOVED lines=11> */
[----:B------:R1:W-:Y:S04]  /*aea0*/  @!P3 STG.E.128 [R4.64], R64 ;  /* 0x000000400400b986 */ /* 0x0003e8000c101d04 */
[----:B------:R1:W-:Y:S04]  /*aeb0*/  @!P2 STG.E.128 [R4.64+0x80], R60 ;  /* 0x0000803c0400a986 */ /* 0x0003e8000c101d04 */
[----:B------:R1:W-:Y:S04]  /*aec0*/  @!P1 STG.E.128 [R4.64+0x100], R56 ;  /* 0x0001003804009986 */ /* 0x0003e8000c101d04 */
[----:B------:R1:W-:Y:S02]  /*aed0*/  @!P0 STG.E.128 [R4.64+0x180], R52 ;  /* 0x0001803404008986 */ /* 0x0003e4000c101d04 */
.L_x_365:
[----:B------:R-:W-:Y:S05]  /*aee0*/  BSYNC B0 ;  /* 0x0000000000007941 */ /* 0x000fea0003800000 */
.L_x_364:
        /* <DEDUP_REMOVED lines=18> */
.L_x_336:
[----:B------:R-:W-:Y:S05]  /*b010*/  BSYNC B1 ;  /* 0x0000000000017941 */ /* 0x000fea0003800000 */
.L_x_322:
        /* <DEDUP_REMOVED lines=12> */
.L_x_366:
[----:B------:R-:W-:Y:S05]  /*b0e0*/  EXIT ;  /* 0x000000000000794d */ /* 0x000fea0003800000 */
.L_x_368:
        /* <DEDUP_REMOVED lines=9> */
.L_x_1027:


//--------------------- .text._ZN5flash44flash_bwd_dq_dk_dv_loop_seqk_parallel_kernelI23Flash_bwd_kernel_traitsILi256ELi64ELi64ELi8ELi4ELi2ELi2ELb0ELb0EN7cutlass6half_tE19Flash_kernel_traitsILi256ELi64ELi64ELi8ES3_EELb0ELb1ELb0ELb0ELb0ELb1ELb0EEEvNS_16Flash_bwd_paramsE --------------------------
	.section	.text._ZN5flash44flash_bwd_dq_dk_dv_loop_seqk_parallel_kernelI23Flash_bwd_kernel_traitsILi256ELi64ELi64ELi8ELi4ELi2ELi2ELb0ELb0EN7cutlass6half_tE19Flash_kernel_traitsILi256ELi64ELi64ELi8ES3_EELb0ELb1ELb0ELb0ELb0ELb1ELb0EEEvNS_16Flash_bwd_paramsE,"ax",@progbits
	.sectioninfo	@"SHI_REGISTERS=255"
	.align	128
        .global         _ZN5flash44flash_bwd_dq_dk_dv_loop_seqk_parallel_kernelI23Flash_bwd_kernel_traitsILi256ELi64ELi64ELi8ELi4ELi2ELi2ELb0ELb0EN7cutlass6half_tE19Flash_kernel_traitsILi256ELi64ELi64ELi8ES3_EELb0ELb1ELb0ELb0ELb0ELb1ELb0EEEvNS_16Flash_bwd_paramsE
        .type           _ZN5flash44flash_bwd_dq_dk_dv_loop_seqk_parallel_kernelI23Flash_bwd_kernel_traitsILi256ELi64ELi64ELi8ELi4ELi2ELi2ELb0ELb0EN7cutlass6half_tE19Flash_kernel_traitsILi256ELi64ELi64ELi8ES3_EELb0ELb1ELb0ELb0ELb0ELb1ELb0EEEvNS_16Flash_bwd_paramsE,@function
        .size           _ZN5flash44flash_bwd_dq_dk_dv_loop_seqk_parallel_kernelI23Flash_bwd_kernel_traitsILi256ELi64ELi64ELi8ELi4ELi2ELi2ELb0ELb0EN7cutlass6half_tE19Flash_kernel_traitsILi256ELi64ELi64ELi8ES3_EELb0ELb1ELb0ELb0ELb0ELb1ELb0EEEvNS_16Flash_bwd_paramsE,(.L_x_1028 - _ZN5flash44flash_bwd_dq_dk_dv_loop_seqk_parallel_kernelI23Flash_bwd_kernel_traitsILi256ELi64ELi64ELi8ELi4ELi2ELi2ELb0ELb0EN7cutlass6half_tE19Flash_kernel_traitsILi256ELi64ELi64ELi8ES3_EELb0ELb1ELb0ELb0ELb0ELb1ELb0EEEvNS_16Flash_bwd_paramsE)
        .other          _ZN5flash44flash_bwd_dq_dk_dv_loop_seqk_parallel_kernelI23Flash_bwd_kernel_traitsILi256ELi64ELi64ELi8ELi4ELi2ELi2ELb0ELb0EN7cutlass6half_tE19Flash_kernel_traitsILi256ELi64ELi64ELi8ES3_EELb0ELb1ELb0ELb0ELb0ELb1ELb0EEEvNS_16Flash_bwd_paramsE,@"STO_CUDA_ENTRY STV_DEFAULT"
_ZN5flash44flash_bwd_dq_dk_dv_loop_seqk_parallel_kernelI23Flash_bwd_kernel_traitsILi256ELi64ELi64ELi8ELi4ELi2ELi2ELb0ELb0EN7cutlass6half_tE19Flash_kernel_traitsILi256ELi64ELi64ELi8ES3_EELb0ELb1ELb0ELb0ELb0ELb1ELb0EEEvNS_16Flash_bwd_paramsE:
.text._ZN5flash44flash_bwd_dq_dk_dv_loop_seqk_parallel_kernelI23Flash_bwd_kernel_traitsILi256ELi64ELi64ELi8ELi4ELi2ELi2ELb0ELb0EN7cutlass6half_tE19Flash_kernel_traitsILi256ELi64ELi64ELi8ES3_EELb0ELb1ELb0ELb0ELb0ELb1ELb0EEEvNS_16Flash_bwd_paramsE:
        /* <DEDUP_REMOVED lines=24> */
[----:B------:R-:W-:Y:S01]  /*0180*/  UIMAD.WIDE UR36, UR46, UR36, URZ ;  /* 0x000000242e2472a5 */ /* 0x000fe2000f8e023f */
[----:B------:R-:W4:Y:S01]  /*0190*/  S2UR UR60, SR_CTAID.X ;  /* 0x00000000003c79c3 */ /* 0x000f220000002500 */
        /* <DEDUP_REMOVED lines=18> */
[----:B------:R-:W-:Y:S01]  /*02c0*/  SHF.R.S32.HI R6, RZ, 0x4, R8 ;  /* 0x00000004ff067819 */ /* 0x000fe20000011408 */
[----:B------:R-:W-:Y:S01]  /*02d0*/  UIMAD UR6, UR32, UR11, UR35 ;  /* 0x0000000b200672a4 */ /* 0x000fe2000f8e0223 */
[----:B------:R-:W-:Y:S01]  /*02e0*/  LOP3.LUT R2, R0, 0xfffffffc, RZ, 0xc0, !PT ;  /* 0xfffffffc00027812 */ /* 0x000fe200078ec0ff */
[----:B------:R-:W-:Y:S01]  /*02f0*/  @!UP5 UIMAD UR7, UR32, UR13, UR35 ;  /* 0x0000000d2007d2a4 */ /* 0x000fe2000f8e0223 */
[----:B------:R-:W-:Y:S01]  /*0300*/  LOP3.LUT R0, R3, 0xfffffffe, RZ, 0xc0, !PT ;  /* 0xfffffffe03007812 */ /* 0x000fe200078ec0ff */
[----:B------:R-:W-:Y:S01]  /*0310*/  USHF.L.U32 UR41, UR46, 0x6, URZ ;  /* 0x000000062e297899 */ /* 0x000fe2000800063f */
[----:B------:R-:W-:Y:S01]  /*0320*/  LEA.HI R3, R8, R6, RZ, 0x1 ;  /* 0x0000000608037211 */ /* 0x000fe200078f08ff */
[C---:B------:R-:W-:Y:S01]  /*0330*/  IMAD.IADD R233, R5.reuse, 0x1, -R2 ;  /* 0x0000000105e97824 */ /* 0x040fe200078e0a02 */
[----:B------:R-:W-:Y:S01]  /*0340*/  LEA.HI R14, R12, R13, RZ, 0x2 ;  /* 0x0000000d0c0e7211 */ /* 0x000fe200078f10ff */
[----:B------:R-:W-:Y:S01]  /*0350*/  IMAD.IADD R227, R5, 0x1, -R0 ;  /* 0x0000000105e37824 */ /* 0x000fe200078e0a00 */
[----:B------:R-:W-:Y:S01]  /*0360*/  LOP3.LUT R0, R3, 0xfffffffe, RZ, 0xc0, !PT ;  /* 0xfffffffe03007812 */ /* 0x000fe200078ec0ff */
[----:B------:R-:W-:Y:S01]  /*0370*/  ULDC UR49, c[0x0][0x214] ;  /* 0x0000850000317ab9 */ /* 0x000fe20000000800 */
[--C-:B------:R-:W-:Y:S01]  /*0380*/  SHF.R.S32.HI R5, RZ, 0x2, R14.reuse ;  /* 0x00000002ff057819 */ /* 0x100fe2000001140e */
[----:B------:R-:W-:Y:S01]  /*0390*/  ULDC UR56, c[0x0][0x1c8] ;  /* 0x0000720000387ab9 */ /* 0x000fe20000000800 */
[----:B------:R-:W-:Y:S01]  /*03a0*/  SHF.R.S32.HI R2, RZ, 0x1f, R14 ;  /* 0x0000001fff027819 */ /* 0x000fe2000001140e */
[----:B------:R-:W-:Y:S01]  /*03b0*/  IMAD.IADD R9, R6, 0x1, -R0 ;  /* 0x0000000106097824 */ /* 0x000fe200078e0a00 */
[----:B------:R-:W-:Y:S01]  /*03c0*/  LOP3.LUT R0, R4, 0xffffffe0, RZ, 0xc0, !PT ;  /* 0xffffffe004007812 */ /* 0x000fe200078ec0ff */
[----:B------:R-:W-:Y:S01]  /*03d0*/  ULDC.U8 UR10, c[0x0][0x3d0] ;  /* 0x0000f400000a7ab9 */ /* 0x000fe20000000000 */
[----:B------:R-:W-:Y:S01]  /*03e0*/  LEA.HI R2, R2, R5, RZ, 0x3 ;  /* 0x0000000502027211 */ /* 0x000fe200078f18ff */
[----:B------:R-:W-:Y:S01]  /*03f0*/  ULDC UR50, c[0x0][0x224] ;  /* 0x0000890000327ab9 */ /* 0x000fe20000000800 */
[-C--:B------:R-:W-:Y:S01]  /*0400*/  LEA.HI R10, R12, R13.reuse, RZ, 0x3 ;  /* 0x0000000d0c0a7211 */ /* 0x080fe200078f18ff */
[----:B------:R-:W-:Y:S01]  /*0410*/  IMAD.IADD R0, R13, 0x1, -R0 ;  /* 0x000000010d007824 */ /* 0x000fe200078e0a00 */
[----:B------:R-:W-:Y:S01]  /*0420*/  LOP3.LUT R2, R2, 0xfffffff8, RZ, 0xc0, !PT ;  /* 0xfffffff802027812 */ /* 0x000fe200078ec0ff */
[----:B------:R-:W-:Y:S01]  /*0430*/  @UP5 UIMAD UR54, UR32, UR49, URZ ;  /* 0x00000031203652a4 */ /* 0x000fe2000f8e023f */
[----:B------:R-:W-:Y:S01]  /*0440*/  SHF.R.S32.HI R11, RZ, 0x3, R10 ;  /* 0x00000003ff0b7819 */ /* 0x000fe2000001140a */
[----:B------:R-:W-:Y:S01]  /*0450*/  ULDC.64 UR4, c[0x0][0x118] ;  /* 0x0000460000047ab9 */ /* 0x000fe20000000a00 */
[----:B------:R-:W-:Y:S01]  /*0460*/  SHF.R.S32.HI R3, RZ, 0x1f, R0 ;  /* 0x0000001fff037819 */ /* 0x000fe20000011400 */
[----:B------:R-:W-:Y:S01]  /*0470*/  IMAD.IADD R7, R5, 0x1, -R2 ;  /* 0x0000000105077824 */ /* 0x000fe200078e0a02 */
[----:B------:R-:W-:Y:S01]  /*0480*/  LOP3.LUT R2, R8, 0xfffffff0, RZ, 0xc0, !PT ;  /* 0xfffffff008027812 */ /* 0x000fe200078ec0ff */
[----:B------:R-:W-:Y:S01]  /*0490*/  UMOV UR61, 0x4 ;  /* 0x00000004003d7882 */ /* 0x000fe20000000000 */
[----:B------:R-:W-:Y:S01]  /*04a0*/  LEA.HI R15, R3, R0, RZ, 0x2 ;  /* 0x00000000030f7211 */ /* 0x000fe200078f10ff */
[----:B------:R-:W-:Y:S01]  /*04b0*/  IMAD.SHL.U32 R3, R11, 0x40, RZ ;  /* 0x000000400b037824 */ /* 0x000fe200078e00ff */
[----:B------:R-:W-:Y:S01]  /*04c0*/  LOP3.LUT R0, R10, 0xfffffff8, RZ, 0xc0, !PT ;  /* 0xfffffff80a007812 */ /* 0x000fe200078ec0ff */
[----:B------:R-:W-:Y:S01]  /*04d0*/  IMAD.IADD R2, R13, 0x1, -R2 ;  /* 0x000000010d027824 */ /* 0x000fe200078e0a02 */
[----:B------:R-:W-:Y:S01]  /*04e0*/  LEA.HI R6, R12, R13, RZ, 0x7 ;  /* 0x0000000d0c067211 */ /* 0x000fe200078f38ff */
[----:B------:R-:W-:Y:S01]  /*04f0*/  ULOP3.LUT UR56, UR35, UR56, URZ, 0x3c, !UPT ;  /* 0x0000003823387292 */ /* 0x000fe2000f8e3c3f */
[----:B------:R-:W-:Y:S01]  /*0500*/  LOP3.LUT R3, R3, 0x1c0, RZ, 0xc0, !PT ;  /* 0x000001c003037812 */ /* 0x000fe200078ec0ff */
[----:B------:R-:W-:Y:S01]  /*0510*/  IMAD.IADD R0, R13, 0x1, -R0 ;  /* 0x000000010d007824 */ /* 0x000fe200078e0a00 */
[----:B------:R-:W-:Y:S01]  /*0520*/  SHF.R.S32.HI R4, RZ, 0x1f, R2 ;  /* 0x0000001fff047819 */ /* 0x000fe20000011402 */
[----:B------:R-:W-:Y:S01]  /*0530*/  USHF.R.S32.HI UR57, URZ, 0x1f, UR35 ;  /* 0x0000001f3f397899 */ /* 0x000fe20008011423 */
[----:B------:R-:W-:Y:S01]  /*0540*/  SHF.R.U32.HI R5, RZ, 0x3, R3 ;  /* 0x00000003ff057819 */ /* 0x000fe20000011603 */
[----:B------:R-:W-:Y:S01]  /*0550*/  IMAD.SHL.U32 R16, R0, 0x8, RZ ;  /* 0x0000000800107824 */ /* 0x000fe200078e00ff */
[----:B------:R-:W-:Y:S01]  /*0560*/  LEA.HI R11, R4, R2, RZ, 0x3 ;  /* 0x00000002040b7211 */ /* 0x000fe200078f18ff */
[----:B------:R-:W-:Y:S01]  /*0570*/  UISETP.NE.AND UP6, UPT, UR10, URZ, UPT ;  /* 0x0000003f0a00728c */ /* 0x000fe2000bfc5270 */
[C---:B------:R-:W-:Y:S01]  /*0580*/  LOP3.LUT P4, RZ, R0.reuse, 0x2, RZ, 0xc0, !PT ;  /* 0x0000000200ff7812 */ /* 0x040fe2000788c0ff */
[----:B------:R-:W-:Y:S01]  /*0590*/  USHF.R.S32.HI UR59, URZ, 0x1f, UR32 ;  /* 0x0000001f3f3b7899 */ /* 0x000fe20008011420 */
[----:B------:R-:W-:Y:S01]  /*05a0*/  LOP3.LUT R4, R3, 0x38, R16, 0xf8, !PT ;  /* 0x0000003803047812 */ /* 0x000fe200078ef810 */
[----:B------:R1:W-:Y:S01]  /*05b0*/  STL [R1+0x48], R16 ;  /* 0x0000481001007387 */ /* 0x0003e20000100800 */
[----:B------:R-:W-:Y:S01]  /*05c0*/  LOP3.LUT R3, R11, 0xfffffff8, RZ, 0xc0, !PT ;  /* 0xfffffff80b037812 */ /* 0x000fe200078ec0ff */
[----:B------:R-:W-:Y:S01]  /*05d0*/  USHF.R.S32.HI UR58, URZ, 0x1f, UR35 ;  /* 0x0000001f3f3a7899 */ /* 0x000fe20008011423 */
[C---:B------:R-:W-:Y:S01]  /*05e0*/  LOP3.LUT P3, RZ, R0.reuse, 0x4, RZ, 0xc0, !PT ;  /* 0x0000000400ff7812 */ /* 0x040fe2000786c0ff */
[----:B------:R-:W-:Y:S01]  /*05f0*/  IMAD.SHL.U32 R0, R0, 0x40, RZ ;  /* 0x0000004000007824 */ /* 0x000fe200078e00ff */
[----:B------:R-:W-:Y:S01]  /*0600*/  LOP3.LUT R8, R4, R5, RZ, 0x3c, !PT ;  /* 0x0000000504087212 */ /* 0x000fe200078e3cff */
[----:B------:R-:W-:Y:S01]  /*0610*/  IMAD.SHL.U32 R4, R9, 0x200, RZ ;  /* 0x0000020009047824 */ /* 0x000fe200078e00ff */
[----:B------:R-:W-:Y:S01]  /*0620*/  SHF.R.S32.HI R6, RZ, 0x7, R6 ;  /* 0x00000007ff067819 */ /* 0x000fe20000011406 */
[----:B------:R-:W-:Y:S01]  /*0630*/  UIMAD.WIDE.U32 UR42, UR36, UR44, URZ ;  /* 0x0000002c242a72a5 */ /* 0x000fe2000f8e003f */
[----:B------:R-:W-:Y:S01]  /*0640*/  LOP3.LUT R0, R0, 0x1c0, RZ, 0xc0, !PT ;  /* 0x000001c000007812 */ /* 0x000fe200078ec0ff */
[----:B------:R-:W-:Y:S01]  /*0650*/  UIMAD UR51, UR37, UR44, URZ ;  /* 0x0000002c253372a4 */ /* 0x000fe2000f8e023f */
[----:B------:R-:W-:Y:S01]  /*0660*/  LEA.HI R5, R12, R13, RZ, 0x6 ;  /* 0x0000000d0c057211 */ /* 0x000fe200078f30ff */
[----:B------:R-:W-:Y:S01]  /*0670*/  USHF.R.S32.HI UR53, URZ, 0x1f, UR47 ;  /* 0x0000001f3f357899 */ /* 0x000fe2000801142f */
[----:B------:R-:W-:Y:S01]  /*0680*/  SHF.R.U32.HI R220, RZ, 0x3, R0 ;  /* 0x00000003ffdc7819 */ /* 0x000fe20000011600 */
[----:B------:R-:W-:Y:S01]  /*0690*/  UIMAD UR50, UR6, UR50, URZ ;  /* 0x00000032063272a4 */ /* 0x000fe2000f8e023f */
[----:B------:R-:W-:Y:S01]  /*06a0*/  SEL R216, R216, 0xffffffe0, !P4 ;  /* 0xffffffe0d8d87807 */ /* 0x000fe20006000000 */
[----:B------:R-:W-:Y:S01]  /*06b0*/  @!UP5 UIMAD UR49, UR7, UR49, URZ ;  /* 0x000000310731d2a4 */ /* 0x000fe2000f8e023f */
[----:B------:R-:W-:Y:S01]  /*06c0*/  SEL R217, R217, 0xffffffc0, !P3 ;  /* 0xffffffc0d9d97807 */ /* 0x000fe20005800000 */
[----:B------:R-:W-:-:S02]  /*06d0*/  USHF.R.S32.HI UR48, URZ, 0x1f, UR41 ;  /* 0x0000001f3f307899 */ /* 0x000fc40008011429 */
[----:B------:R-:W-:Y:S01]  /*06e0*/  UMOV UR40, 0xffff8000 ;  /* 0xffff800000287882 */ /* 0x000fe20000000000 */
[----:B-1----:R-:W-:Y:S01]  /*06f0*/  IMAD.IADD R16, R2, 0x1, -R3 ;  /* 0x0000000102107824 */ /* 0x002fe200078e0a03 */
[----:B------:R-:W-:Y:S01]  /*0700*/  LOP3.LUT R3, R7, 0x1, RZ, 0xc0, !PT ;  /* 0x0000000107037812 */ /* 0x000fe200078ec0ff */
[----:B------:R-:W-:-:S03]  /*0710*/  IMAD.SHL.U32 R2, R227, 0x10, RZ ;  /* 0x00000010e3027824 */ /* 0x000fc600078e00ff */
[----:B------:R-:W-:Y:S01]  /*0720*/  ISETP.NE.U32.AND P0, PT, R3, 0x1, PT ;  /* 0x000000010300780c */ /* 0x000fe20003f05070 */
[----:B------:R-:W-:Y:S01]  /*0730*/  STL [R1+0x54], R16 ;  /* 0x0000541001007387 */ /* 0x000fe20000100800 */
[C---:B------:R-:W-:Y:S02]  /*0740*/  LOP3.LUT R3, R0.reuse, 0x8, R10, 0xf8, !PT ;  /* 0x0000000800037812 */ /* 0x040fe400078ef80a */
[----:B------:R-:W-:Y:S01]  /*0750*/  LOP3.LUT R2, R0, 0x10, R2, 0xf8, !PT ;  /* 0x0000001000027812 */ /* 0x000fe200078ef802 */
[----:B------:R-:W-:Y:S01]  /*0760*/  IMAD R0, R6, 0x800, R4 ;  /* 0x0000080006007824 */ /* 0x000fe200078e0204 */
[----:B------:R-:W-:Y:S02]  /*0770*/  LOP3.LUT R3, R3, R220, RZ, 0x3c, !PT ;  /* 0x000000dc03037212 */ /* 0x000fe400078e3cff */
[----:B------:R-:W-:Y:S01]  /*0780*/  LOP3.LUT R2, R2, 0x8, R10, 0xf8, !PT ;  /* 0x0000000802027812 */ /* 0x000fe200078ef80a */
[----:B------:R-:W-:Y:S01]  /*0790*/  IMAD.U32 R10, RZ, RZ, UR14 ;  /* 0x0000000eff0a7e24 */ /* 0x000fe2000f8e00ff */
[----:B------:R-:W-:Y:S01]  /*07a0*/  R2P PR, R7, 0x6 ;  /* 0x0000000607007804 */ /* 0x000fe20000000000 */
[----:B------:R-:W-:Y:S01]  /*07b0*/  IMAD.IADD R3, R0, 0x1, R3 ;  /* 0x0000000100037824 */ /* 0x000fe200078e0203 */
[----:B------:R-:W-:-:S02]  /*07c0*/  SHF.R.S32.HI R0, RZ, 0x6, R5 ;  /* 0x00000006ff007819 */ /* 0x000fc40000011405 */
[----:B------:R-:W-:Y:S01]  /*07d0*/  LOP3.LUT R220, R4, R2, R220, 0xf6, !PT ;  /* 0x0000000204dc7212 */ /* 0x000fe200078ef6dc */
[----:B------:R-:W-:Y:S01]  /*07e0*/  IMAD.SHL.U32 R4, R6, 0x20, RZ ;  /* 0x0000002006047824 */ /* 0x000fe200078e00ff */
[----:B------:R-:W-:Y:S01]  /*07f0*/  LOP3.LUT R2, R14, 0x7ffffffc, RZ, 0xc0, !PT ;  /* 0x7ffffffc0e027812 */ /* 0x000fe200078ec0ff */
[C---:B------:R-:W-:Y:S01]  /*0800*/  IMAD R12, R0.reuse, 0x200, R8 ;  /* 0x00000200000c7824 */ /* 0x040fe200078e0208 */
[----:B------:R-:W-:Y:S01]  /*0810*/  SEL R245, R245, 0x10, !P0 ;  /* 0x00000010f5f57807 */ /* 0x000fe20004000000 */
[----:B------:R-:W-:Y:S02]  /*0820*/  IMAD.SHL.U32 R5, R0, 0x8, RZ ;  /* 0x0000000800057824 */ /* 0x000fe400078e00ff */
[----:B------:R-:W-:Y:S01]  /*0830*/  IMAD.SHL.U32 R0, R7, 0x40, RZ ;  /* 0x0000004007007824 */ /* 0x000fe200078e00ff */
[----:B------:R-:W-:Y:S01]  /*0840*/  STL [R1+0x50], R12 ;  /* 0x0000500c01007387 */ /* 0x000fe20000100800 */
[----:B------:R-:W-:Y:S01]  /*0850*/  IMAD.IADD R7, R13, 0x1, -R2 ;  /* 0x000000010d077824 */ /* 0x000fe200078e0a02 */
[----:B------:R-:W-:Y:S01]  /*0860*/  LOP3.LUT R2, R5, 0x18, RZ, 0xc0, !PT ;  /* 0x0000001805027812 */ /* 0x000fe200078ec0ff */
[----:B------:R-:W-:Y:S01]  /*0870*/  IMAD.SHL.U32 R13, R13, 0x2, RZ ;  /* 0x000000020d0d7824 */ /* 0x000fe200078e00ff */
[----:B------:R-:W-:Y:S01]  /*0880*/  LOP3.LUT R0, R0, 0x1c0, RZ, 0xc0, !PT ;  /* 0x000001c000007812 */ /* 0x000fe200078ec0ff */
[----:B------:R-:W-:-:S02]  /*0890*/  IMAD.SHL.U32 R6, R9, 0x20, RZ ;  /* 0x0000002009067824 */ /* 0x000fc400078e00ff */
[----:B------:R-:W-:Y:S01]  /*08a0*/  IMAD.SHL.U32 R3, R3, 0x2, RZ ;  /* 0x0000000203037824 */ /* 0x000fe200078e00ff */
[----:B------:R-:W-:Y:S01]  /*08b0*/  SHF.R.U32.HI R5, RZ, 0x3, R0 ;  /* 0x00000003ff057819 */ /* 0x000fe20000011600 */
[----:B------:R-:W-:Y:S01]  /*08c0*/  IMAD.SHL.U32 R221, R220, 0x2, RZ ;  /* 0x00000002dcdd7824 */ /* 0x000fe200078e00ff */
[----:B------:R-:W-:Y:S01]  /*08d0*/  LOP3.LUT R10, R4, 0x6, R13, 0xf8, !PT ;  /* 0x00000006040a7812 */ /* 0x000fe200078ef80d */
[----:B------:R-:W-:Y:S01]  /*08e0*/  IMAD.IADD R216, R3, 0x1, R216 ;  /* 0x0000000103d87824 */ /* 0x000fe200078e02d8 */
[----:B------:R-:W-:Y:S01]  /*08f0*/  LOP3.LUT R8, R2, 0x20, R6, 0xf8, !PT ;  /* 0x0000002002087812 */ /* 0x000fe200078ef806 */
[----:B------:R-:W-:Y:S01]  /*0900*/  IMAD R220, R220, 0x2, R217 ;  /* 0x00000002dcdc7824 */ /* 0x000fe200078e02d9 */
[----:B------:R-:W-:Y:S01]  /*0910*/  LOP3.LUT R4, R0, 0x20, R4, 0xf8, !PT ;  /* 0x0000002000047812 */ /* 0x000fe200078ef804 */
[----:B------:R1:W-:Y:S01]  /*0920*/  STL [R1+0x3c], R10 ;  /* 0x00003c0a01007387 */ /* 0x0003e20000100800 */
[----:B------:R-:W-:Y:S01]  /*0930*/  LOP3.LUT R6, R5, R0, R2, 0x1e, !PT ;  /* 0x0000000005067212 */ /* 0x000fe200078e1e02 */
[----:B------:R-:W-:Y:S01]  /*0940*/  IMAD.SHL.U32 R0, R7, 0x2, RZ ;  /* 0x0000000207007824 */ /* 0x000fe200078e00ff */
[----:B------:R-:W-:Y:S01]  /*0950*/  LOP3.LUT R5, R4, R5, RZ, 0x3c, !PT ;  /* 0x0000000504057212 */ /* 0x000fe200078e3cff */
[----:B------:R-:W-:-:S02]  /*0960*/  IMAD.SHL.U32 R4, R16, 0x40, RZ ;  /* 0x0000004010047824 */ /* 0x000fc400078e00ff */
[--C-:B------:R-:W-:Y:S02]  /*0970*/  IMAD R2, R233, 0x400, R0.reuse ;  /* 0x00000400e9027824 */ /* 0x100fe400078e0200 */
[----:B------:R-:W-:Y:S02]  /*0980*/  IMAD R0, R227, 0x400, R0 ;  /* 0x00000400e3007824 */ /* 0x000fe400078e0200 */
[----:B------:R-:W-:Y:S01]  /*0990*/  IMAD.IADD R239, R2, 0x1, R5 ;  /* 0x0000000102ef7824 */ /* 0x000fe200078e0205 */
[----:B------:R-:W-:Y:S01]  /*09a0*/  LOP3.LUT R2, R4, 0x1c0, RZ, 0xc0, !PT ;  /* 0x000001c004027812 */ /* 0x000fe200078ec0ff */
[----:B------:R-:W-:Y:S01]  /*09b0*/  IMAD.IADD R218, R3, 0x1, R217 ;  /* 0x0000000103da7824 */ /* 0x000fe200078e02d9 */
[----:B------:R-:W-:Y:S01]  /*09c0*/  SHF.R.S32.HI R5, RZ, 0x2, R15 ;  /* 0x00000002ff057819 */ /* 0x000fe2000001140f */
[----:B------:R-:W-:Y:S01]  /*09d0*/  IMAD.SHL.U32 R239, R239, 0x2, RZ ;  /* 0x00000002efef7824 */ /* 0x000fe200078e00ff */
[----:B------:R-:W-:Y:S01]  /*09e0*/  SHF.R.U32.HI R4, RZ, 0x3, R2 ;  /* 0x00000003ff047819 */ /* 0x000fe20000011602 */
[----:B------:R-:W-:-:S02]  /*09f0*/  IMAD.SHL.U32 R237, R12, 0x2, RZ ;  /* 0x000000020ced7824 */ /* 0x000fc400078e00ff */
[----:B------:R-:W-:Y:S01]  /*0a00*/  IMAD R5, R233, 0x10, R5 ;  /* 0x00000010e9057824 */ /* 0x000fe200078e0205 */
[C---:B------:R-:W-:Y:S01]  /*0a10*/  IADD3 R244, R239.reuse, 0x20, RZ ;  /* 0x00000020eff47810 */ /* 0x040fe20007ffe0ff */
[C---:B------:R-:W-:Y:S01]  /*0a20*/  IMAD.IADD R246, R239.reuse, 0x1, R245 ;  /* 0x00000001eff67824 */ /* 0x040fe200078e02f5 */
[----:B------:R-:W-:Y:S01]  /*0a30*/  @P1 IADD3 R244, R239, -0x20, RZ ;  /* 0xffffffe0eff41810 */ /* 0x000fe20007ffe0ff */
[----:B------:R-:W-:Y:S01]  /*0a40*/  IMAD.IADD R217, R217, 0x1, R216 ;  /* 0x00000001d9d97824 */ /* 0x000fe200078e02d8 */
[----:B------:R2:W-:Y:S01]  /*0a50*/  STL [R1+0x40], R5 ;  /* 0x0000400501007387 */ /* 0x0005e20000100800 */
[----:B-1----:R-:W-:Y:S02]  /*0a60*/  IMAD.IADD R10, R0, 0x1, R6 ;  /* 0x00000001000a7824 */ /* 0x002fe400078e0206 */
[----:B------:R-:W-:Y:S02]  /*0a70*/  IMAD.SHL.U32 R0, R9, 0x8, RZ ;  /* 0x0000000809007824 */ /* 0x000fe400078e00ff */
[----:B------:R-:W-:-:S02]  /*0a80*/  IMAD.SHL.U32 R6, R11, 0x40, RZ ;  /* 0x000000400b067824 */ /* 0x000fc400078e00ff */
[----:B------:R-:W-:Y:S01]  /*0a90*/  IMAD.IADD R245, R245, 0x1, R244 ;  /* 0x00000001f5f57824 */ /* 0x000fe200078e02f4 */
[----:B------:R-:W-:Y:S02]  /*0aa0*/  LOP3.LUT R7, R2, 0x8, R0, 0xf8, !PT ;  /* 0x0000000802077812 */ /* 0x000fe400078ef800 */
[----:B------:R-:W-:Y:S02]  /*0ab0*/  LOP3.LUT R2, R4, R8, R2, 0x1e, !PT ;  /* 0x0000000804027212 */ /* 0x000fe400078e1e02 */
[----:B------:R-:W-:Y:S02]  /*0ac0*/  LOP3.LUT R0, R6, 0xfffffe00, RZ, 0xc0, !PT ;  /* 0xfffffe0006007812 */ /* 0x000fe400078ec0ff */
[----:B------:R-:W-:Y:S02]  /*0ad0*/  LOP3.LUT R4, R7, R4, RZ, 0x3c, !PT ;  /* 0x0000000407047212 */ /* 0x000fe400078e3cff */
[----:B------:R-:W-:Y:S01]  /*0ae0*/  LOP3.LUT R232, R2, R0, RZ, 0xfc, !PT ;  /* 0x0000000002e87212 */ /* 0x000fe200078efcff */
[--C-:B------:R-:W-:Y:S01]  /*0af0*/  IMAD R233, R233, 0x400, R0.reuse ;  /* 0x00000400e9e97824 */ /* 0x100fe200078e0200 */
[----:B------:R-:W-:Y:S01]  /*0b00*/  LEA R2, R10, 0x18000, 0x1 ;  /* 0x000180000a027811 */ /* 0x000fe200078e08ff */
[----:B------:R-:W-:-:S02]  /*0b10*/  IMAD R227, R227, 0x400, R0 ;  /* 0x00000400e3e37824 */ /* 0x000fc400078e0200 */
[----:B------:R-:W-:Y:S01]  /*0b20*/  IMAD.IADD R233, R233, 0x1, R4 ;  /* 0x00000001e9e97824 */ /* 0x000fe200078e0204 */
[C---:B------:R-:W-:Y:S01]  /*0b30*/  IADD3 R0, R2.reuse, 0x40, RZ ;  /* 0x0000004002007810 */ /* 0x040fe20007ffe0ff */
[----:B------:R2:W-:Y:S01]  /*0b40*/  STL [R1+0x30], R2 ;  /* 0x0000300201007387 */ /* 0x0005e20000100800 */
[----:B------:R-:W-:Y:S01]  /*0b50*/  @P2 IADD3 R0, R2, -0x40, RZ ;  /* 0xffffffc002002810 */ /* 0x000fe20007ffe0ff */
[----:B------:R-:W-:-:S04]  /*0b60*/  IMAD.IADD R227, R4, 0x1, R227 ;  /* 0x0000000104e37824 */ /* 0x000fc800078e02e3 */
[----:B------:R2:W-:Y:S01]  /*0b70*/  STL [R1+0x34], R0 ;  /* 0x0000340001007387 */ /* 0x0005e20000100800 */
[----:B----4-:R-:W-:-:S03]  /*0b80*/  LEA R227, R227, 0x28000, 0x1 ;  /* 0x00028000e3e37811 */ /* 0x010fc600078e08ff */
.L_x_403:
[----:B------:R-:W-:Y:S02]  /*0b90*/  ULDC.64 UR6, c[0x0][0x240] ;  /* 0x0000900000067ab9 */ /* 0x000fe40000000a00 */
[----:B------:R-:W-:Y:S02]  /*0ba0*/  UISETP.NE.U32.AND UP1, UPT, URZ, UR6, UPT ;  /* 0x000000063f00728c */ /* 0x000fe4000bf25070 */
[----:B------:R-:W-:Y:S02]  /*0bb0*/  USHF.L.U32 UR13, UR32, 0x2, URZ ;  /* 0x00000002200d7899 */ /* 0x000fe4000800063f */
[----:B------:R-:W-:Y:S02]  /*0bc0*/  USHF.R.S32.HI UR39, URZ, 0x1f, UR32 ;  /* 0x0000001f3f277899 */ /* 0x000fe40008011420 */
[----:B------:R-:W-:Y:S02]  /*0bd0*/  UISETP.NE.AND.EX UP1, UPT, URZ, UR7, UPT, UP1 ;  /* 0x000000073f00728c */ /* 0x000fe4000bf25310 */
[----:B------:R-:W-:-:S02]  /*0be0*/  ULDC.64 UR10, c[0x0][0x250] ;  /* 0x00009400000a7ab9 */ /* 0x000fc40000000a00 */
[----:B------:R-:W-:Y:S02]  /*0bf0*/  UISETP.NE.U32.AND UP3, UPT, URZ, UR10, UPT ;  /* 0x0000000a3f00728c */ /* 0x000fe4000bf65070 */
[----:B------:R-:W-:Y:S01]  /*0c00*/  USHF.L.U64.HI UR12, UR32, 0x2, UR39 ;  /* 0x00000002200c7899 */ /* 0x000fe20008010227 */
[----:B------:R-:W-:Y:S01]  /*0c10*/  PLOP3.LUT P2, PT, PT, PT, UP1, 0x80, 0x0 ;  /* 0x000000000000781c */ /* 0x000fe20003f4f018 */
[----:B------:R-:W-:Y:S02]  /*0c20*/  UIADD3 UR6, UP0, UR13, UR6, URZ ;  /* 0x000000060d067290 */ /* 0x000fe4000ff1e03f */
[----:B------:R-:W-:Y:S02]  /*0c30*/  UISETP.NE.AND.EX UP3, UPT, URZ, UR11, UPT, UP3 ;  /* 0x0000000b3f00728c */ /* 0x000fe4000bf65330 */
[----:B------:R-:W-:Y:S02]  /*0c40*/  UIADD3.X UR7, UR12, UR7, URZ, UP0, !UPT ;  /* 0x000000070c077290 */ /* 0x000fe400087fe43f */
[----:B-1----:R-:W-:Y:S01]  /*0c50*/  IMAD.U32 R4, RZ, RZ, UR6 ;  /* 0x00000006ff047e24 */ /* 0x002fe2000f8e00ff */
[----:B------:R-:W-:Y:S01]  /*0c60*/  ULDC.U8 UR14, c[0x0][0x312] ;  /* 0x0000c480000e7ab9 */ /* 0x000fe20000000000 */
[----:B------:R-:W-:Y:S01]  /*0c70*/  PLOP3.LUT P0, PT, PT, PT, UP3, 0x80, 0x0 ;  /* 0x000000000000781c */ /* 0x000fe20003f0f038 */
[----:B------:R-:W-:Y:S01]  /*0c80*/  ULDC.64 UR8, c[0x0][0x248] ;  /* 0x0000920000087ab9 */ /* 0x000fe20000000a00 */
[----:B--2---:R-:W-:Y:S01]  /*0c90*/  IMAD.U32 R5, RZ, RZ, UR7 ;  /* 0x00000007ff057e24 */ /* 0x004fe2000f8e00ff */
[----:B------:R-:W-:-:S02]  /*0ca0*/  UISETP.NE.AND UP4, UPT, UR14, URZ, UPT ;  /* 0x0000003f0e00728c */ /* 0x000fc4000bf85270 */
[----:B------:R-:W-:Y:S02]  /*0cb0*/  @UP3 UIADD3 UR6, UP0, UR13, UR10, URZ ;  /* 0x0000000a0d063290 */ /* 0x000fe4000ff1e03f */
[----:B------:R1:W2:Y:S01]  /*0cc0*/  @P2 LDG.E R8, [R4.64] ;  /* 0x0000000404082981 */ /* 0x0002a2000c1e1900 */
[----:B------:R-:W-:Y:S02]  /*0cd0*/  UISETP.EQ.U32.AND UP2, UPT, URZ, UR8, UPT ;  /* 0x000000083f00728c */ /* 0x000fe4000bf42070 */
[----:B------:R-:W-:Y:S01]  /*0ce0*/  @UP3 UIADD3.X UR7, UR12, UR11, URZ, UP0, !UPT ;  /* 0x0000000b0c073290 */ /* 0x000fe200087fe43f */
[----:B------:R1:W3:Y:S01]  /*0cf0*/  @P2 LDG.E R2, [R4.64+0x4] ;  /* 0x0000040404022981 */ /* 0x0002e2000c1e1900 */
[----:B------:R-:W-:Y:S01]  /*0d00*/  MOV R6, UR6 ;  /* 0x0000000600067c02 */ /* 0x000fe20008000f00 */
[----:B------:R-:W-:-:S03]  /*0d10*/  UISETP.EQ.OR.EX UP2, UPT, URZ, UR9, !UP4, UP2 ;  /* 0x000000093f00728c */ /* 0x000fc6000e742720 */
[----:B------:R-:W-:Y:S01]  /*0d20*/  IMAD.U32 R7, RZ, RZ, UR7 ;  /* 0x00000007ff077e24 */ /* 0x000fe2000f8e00ff */
[----:B------:R-:W-:-:S04]  /*0d30*/  UIADD3 UR8, UP0, UR13, UR8, URZ ;  /* 0x000000080d087290 */ /* 0x000fc8000ff1e03f */
[----:B------:R-:W4:Y:S01]  /*0d40*/  @P0 LDG.E R6, [R6.64] ;  /* 0x0000000406060981 */ /* 0x000f22000c1e1900 */
[----:B------:R-:W-:Y:S01]  /*0d50*/  PLOP3.LUT P1, PT, PT, PT, UP2, 0x80, 0x0 ;  /* 0x000000000000781c */ /* 0x000fe20003f2f028 */
[----:B------:R-:W-:Y:S01]  /*0d60*/  UIADD3.X UR9, UR12, UR9, URZ, UP0, !UPT ;  /* 0x000000090c097290 */ /* 0x000fe200087fe43f */
[----:B-1----:R-:W-:-:S05]  /*0d70*/  IMAD.U32 R4, RZ, RZ, UR8 ;  /* 0x00000008ff047e24 */ /* 0x002fca000f8e00ff */
[----:B------:R-:W-:-:S06]  /*0d80*/  MOV R5, UR9 ;  /* 0x0000000900057c02 */ /* 0x000fcc0008000f00 */
[----:B-----5:R-:W5:Y:S01]  /*0d90*/  @!P1 LDG.E R0, [R4.64] ;  /* 0x0000000404009981 */ /* 0x020f62000c1e1900 */
[----:B------:R-:W-:Y:S02]  /*0da0*/  UMOV UR18, 0xffffffff ;  /* 0xffffffff00127882 */ /* 0x000fe40000000000 */
[----:B------:R-:W-:Y:S02]  /*0db0*/  UMOV UR17, URZ ;  /* 0x0000003f00117c82 */ /* 0x000fe40008000000 */
[----:B------:R-:W-:Y:S02]  /*0dc0*/  UMOV UR26, 0xffffffff ;  /* 0xffffffff001a7882 */ /* 0x000fe40000000000 */
[----:B------:R-:W-:Y:S01]  /*0dd0*/  ULDC UR8, c[0x0][0x218] ;  /* 0x0000860000087ab9 */ /* 0x000fe20000000800 */
[----:B--2---:R-:W1:Y:S08]  /*0de0*/  @P2 R2UR UR18, R8 ;  /* 0x00000000081223c2 */ /* 0x004e7000000e0000 */
[----:B---3--:R-:W1:Y:S08]  /*0df0*/  @P2 R2UR UR6, R2 ;  /* 0x00000000020623c2 */ /* 0x008e7000000e0000 */
[----:B----4-:R2:W3:Y:S01]  /*0e00*/  @P0 R2UR UR17, R6 ;  /* 0x00000000061103c2 */ /* 0x0104e200000e0000 */
[----:B------:R-:W-:-:S04]  /*0e10*/  ISETP.NE.U32.AND P0, PT, RZ, c[0x0][0x248], PT ;  /* 0x00009200ff007a0c */ /* 0x000fc80003f05070 */
[----:B------:R-:W-:Y:S01]  /*0e20*/  ISETP.NE.AND.EX P0, PT, RZ, c[0x0][0x24c], PT, P0 ;  /* 0x00009300ff007a0c */ /* 0x000fe20003f05300 */
[----:B-1----:R-:W-:Y:S02]  /*0e30*/  @UP1 UIADD3 UR25, UR6, -UR18, URZ ;  /* 0x8000001206191290 */ /* 0x002fe4000fffe03f */
[----:B-----5:R2:W1:Y:S05]  /*0e40*/  @!P1 R2UR UR26, R0 ;  /* 0x00000000001a93c2 */ /* 0x02046a00000e0000 */
        /* <DEDUP_REMOVED lines=9> */
.L_x_369:
        /* <DEDUP_REMOVED lines=15> */
[----:B--2---:R-:W2:Y:S02]  /*0fd0*/  @P0 R2UR UR9, R0 ;  /* 0x00000000000903c2 */ /* 0x004ea400000e0000 */
[----:B--2---:R-:W-:-:S02]  /*0fe0*/  @UP2 UIADD3 UR16, UR9, -UR17, URZ ;  /* 0x8000001109102290 */ /* 0x004fc4000fffe03f */
[----:B------:R-:W-:-:S04]  /*0ff0*/  @!UP2 UIADD3 UR16, UR6, UR8, -UR17 ;  /* 0x000000080610a290 */ /* 0x000fc8000fffe811 */
[----:B------:R-:W-:-:S06]  /*1000*/  UISETP.GT.AND UP0, UPT, UR16, UR23, UPT ;  /* 0x000000171000728c */ /* 0x000fcc000bf04270 */
[----:B------:R-:W-:-:S13]  /*1010*/  PLOP3.LUT P0, PT, PT, PT, UP0, 0x80, 0x0 ;  /* 0x000000000000781c */ /* 0x000fda0003f0f008 */
[----:B------:R-:W-:Y:S05]  /*1020*/  @!P0 BRA `(.L_x_370) ;  /* 0x0000821000008947 */ /* 0x000fea0003800000 */
[----:B-1----:R-:W-:Y:S02]  /*1030*/  UISETP.NE.AND UP0, UPT, UR26, -0x1, UPT ;  /* 0xffffffff1a00788c */ /* 0x002fe4000bf05270 */
[----:B------:R-:W-:Y:S02]  /*1040*/  ULDC.64 UR6, c[0x0][0x190] ;  /* 0x0000640000067ab9 */ /* 0x000fe40000000a00 */
[----:B------:R-:W-:Y:S02]  /*1050*/  UIMAD.WIDE.U32 UR8, UR18, UR6, URZ ;  /* 0x00000006120872a5 */ /* 0x000fe4000f8e003f */
[----:B------:R-:W-:Y:S01]  /*1060*/  UIADD3 UR6, UR25, 0x3f, URZ ;  /* 0x0000003f19067890 */ /* 0x000fe2000fffe03f */
[----:B------:R-:W-:Y:S01]  /*1070*/  PLOP3.LUT P1, PT, PT, PT, UP0, 0x80, 0x0 ;  /* 0x000000000000781c */ /* 0x000fe20003f2f008 */
[----:B------:R-:W-:Y:S02]  /*1080*/  UIMAD UR24, UR18, UR7, URZ ;  /* 0x00000007121872a4 */ /* 0x000fe4000f8e023f */
[----:B------:R-:W-:-:S02]  /*1090*/  USHF.R.S32.HI UR7, URZ, 0x1f, UR6 ;  /* 0x0000001f3f077899 */ /* 0x000fc40008011406 */
[----:B------:R-:W-:Y:S02]  /*10a0*/  @UP0 UIADD3 UR13, UR17, UR26, URZ ;  /* 0x0000001a110d0290 */ /* 0x000fe4000fffe03f */
[----:B------:R-:W-:Y:S02]  /*10b0*/  ULEA.HI UR12, UR7, UR6, URZ, 0x6 ;  /* 0x00000006070c7291 */ /* 0x000fe4000f8f303f */
[----:B------:R-:W-:Y:S02]  /*10c0*/  UISETP.NE.AND UP2, UPT, UR18, -0x1, UPT ;  /* 0xffffffff1200788c */ /* 0x000fe4000bf45270 */
[----:B------:R-:W-:Y:S02]  /*10d0*/  ULDC.64 UR14, c[0x0][0x178] ;  /* 0x00005e00000e7ab9 */ /* 0x000fe40000000a00 */
[----:B------:R-:W-:Y:S02]  /*10e0*/  ULDC.64 UR20, c[0x0][0x198] ;  /* 0x0000660000147ab9 */ /* 0x000fe40000000a00 */
[----:B------:R-:W-:-:S02]  /*10f0*/  UIMAD UR19, UR39, UR14, URZ ;  /* 0x0000000e271372a4 */ /* 0x000fc4000f8e023f */
[----:B------:R-:W-:Y:S02]  /*1100*/  @UP0 UIMAD.WIDE.U32 UR6, UR13, UR20, URZ ;  /* 0x000000140d0602a5 */ /* 0x000fe4000f8e003f */
[----:B------:R-:W-:Y:S02]  /*1110*/  USHF.R.S32.HI UR34, URZ, 0x6, UR12 ;  /* 0x000000063f227899 */ /* 0x000fe4000801140c */
[----:B------:R-:W-:Y:S02]  /*1120*/  ULOP3.LUT UR12, UR12, 0xffffffc0, URZ, 0xc0, !UPT ;  /* 0xffffffc00c0c7892 */ /* 0x000fe4000f8ec03f */
[----:B------:R-:W-:Y:S02]  /*1130*/  UIMAD.WIDE.U32 UR10, UR32, UR14, URZ ;  /* 0x0000000e200a72a5 */ /* 0x000fe4000f8e003f */
[----:B------:R-:W-:Y:S02]  /*1140*/  UIMAD UR15, UR32, UR15, UR19 ;  /* 0x0000000f200f72a4 */ /* 0x000fe4000f8e0213 */
        /* <DEDUP_REMOVED lines=20> */
.L_x_371:
        /* <DEDUP_REMOVED lines=18> */
.L_x_372:
[----:B------:R-:W-:Y:S01]  /*13b0*/  IABS R6, c[0x0][0x1c8] ;  /* 0x0000720000067a13 */ /* 0x000fe20000000000 */
[----:B------:R-:W-:Y:S01]  /*13c0*/  ULDC.64 UR8, c[0x0][0x370] ;  /* 0x0000dc0000087ab9 */ /* 0x000fe20000000a00 */
[----:B------:R-:W-:Y:S01]  /*13d0*/  IABS R2, UR35 ;  /* 0x0000002300027c13 */ /* 0x000fe20008000000 */
[----:B------:R-:W-:Y:S01]  /*13e0*/  @UP2 UIMAD.WIDE.U32 UR6, UR18, UR8, URZ ;  /* 0x00000008120622a5 */ /* 0x000fe2000f8e003f */
[----:B------:R-:W1:Y:S01]  /*13f0*/  I2F.RP R4, R6 ;  /* 0x0000000600047306 */ /* 0x000e620000209400 */
[----:B------:R-:W-:Y:S01]  /*1400*/  ULDC UR10, c[0x0][0x224] ;  /* 0x00008900000a7ab9 */ /* 0x000fe20000000800 */
[----:B------:R-:W-:Y:S01]  /*1410*/  ISETP.NE.AND P2, PT, RZ, c[0x0][0x1c8], PT ;  /* 0x00007200ff007a0c */ /* 0x000fe20003f45270 */
[----:B------:R-:W-:Y:S02]  /*1420*/  @UP2 UIMAD UR27, UR18, UR9, UR7 ;  /* 0x00000009121b22a4 */ /* 0x000fe4000f8e0207 */
[----:B------:R-:W-:-:S02]  /*1430*/  USHF.L.U32 UR11, UR32, 0x7, URZ ;  /* 0x00000007200b7899 */ /* 0x000fc4000800063f */
        /* <DEDUP_REMOVED lines=21> */
[----:B-1----:R-:W-:Y:S02]  /*1590*/  IMAD.MOV R0, RZ, RZ, -R5 ;  /* 0x000000ffff007224 */ /* 0x002fe400078e0a05 */
[----:B------:R-:W-:Y:S01]  /*15a0*/  IMAD.MOV.U32 R4, RZ, RZ, RZ ;  /* 0x000000ffff047224 */ /* 0x000fe200078e00ff */
[----:B------:R-:W-:Y:S01]  /*15b0*/  USEL UR14, UR6, URZ, UP6 ;  /* 0x0000003f060e7287 */ /* 0x000fe2000b000000 */
[----:B------:R-:W-:Y:S01]  /*15c0*/  IMAD R0, R0, R6, RZ ;  /* 0x0000000600007224 */ /* 0x000fe200078e02ff */
[----:B------:R-:W-:-:S02]  /*15d0*/  UIMAD UR10, UR60, UR9, UR7 ;  /* 0x000000093c0a72a4 */ /* 0x000fc4000f8e0207 */
[----:B------:R-:W-:Y:S01]  /*15e0*/  USHF.L.U64.HI UR6, UR32, 0x7, UR39 ;  /* 0x0000000720067899 */ /* 0x000fe20008010227 */
[----:B------:R-:W-:Y:S01]  /*15f0*/  IMAD.HI.U32 R0, R5, R0, R4 ;  /* 0x0000000005007227 */ /* 0x000fe200078e0004 */
[----:B------:R-:W-:Y:S02]  /*1600*/  USEL UR7, UR11, URZ, UP1 ;  /* 0x0000003f0b077287 */ /* 0x000fe40008800000 */
[----:B------:R-:W-:Y:S02]  /*1610*/  USEL UR6, UR6, URZ, UP1 ;  /* 0x0000003f06067287 */ /* 0x000fe40008800000 */
[----:B------:R-:W-:Y:S01]  /*1620*/  UIADD3 UR8, UP1, UR13, UR7, URZ ;  /* 0x000000070d087290 */ /* 0x000fe2000ff3e03f */
[----:B------:R-:W-:Y:S01]  /*1630*/  IMAD.HI.U32 R0, R0, R2, RZ ;  /* 0x0000000200007227 */ /* 0x000fe200078e00ff */
[----:B------:R-:W-:Y:S02]  /*1640*/  ULDC UR11, c[0x0][0x234] ;  /* 0x00008d00000b7ab9 */ /* 0x000fe40000000800 */
[----:B------:R-:W-:Y:S01]  /*1650*/  UIADD3.X UR7, UR31, UR6, URZ, UP1, !UPT ;  /* 0x000000061f077290 */ /* 0x000fe20008ffe43f */
[----:B------:R-:W-:Y:S01]  /*1660*/  IMAD.MOV R4, RZ, RZ, -R0 ;  /* 0x000000ffff047224 */ /* 0x000fe200078e0a00 */
[----:B------:R-:W-:-:S02]  /*1670*/  UIMAD UR6, UR37, UR8, URZ ;  /* 0x00000008250672a4 */ /* 0x000fc4000f8e023f */
[----:B------:R-:W-:Y:S01]  /*1680*/  USEL UR10, UR10, URZ, UP6 ;  /* 0x0000003f0a0a7287 */ /* 0x000fe2000b000000 */
[C---:B------:R-:W-:Y:S01]  /*1690*/  IMAD R2, R6.reuse, R4, R2 ;  /* 0x0000000406027224 */ /* 0x040fe200078e0202 */
[----:B------:R-:W-:Y:S02]  /*16a0*/  UIMAD UR9, UR36, UR7, UR6 ;  /* 0x00000007240972a4 */ /* 0x000fe4000f8e0206 */
[----:B------:R-:W-:Y:S02]  /*16b0*/  @UP5 USEL UR6, UR54, UR18, !UP2 ;  /* 0x0000001236065287 */ /* 0x000fe4000d000000 */
[----:B------:R-:W-:Y:S02]  /*16c0*/  ISETP.GT.U32.AND P0, PT, R6, R2, PT ;  /* 0x000000020600720c */ /* 0x000fe40003f04070 */
[----:B------:R-:W-:Y:S02]  /*16d0*/  @UP5 UIMAD UR11, UR35, UR11, UR6 ;  /* 0x0000000b230b52a4 */ /* 0x000fe4000f8e0206 */
[----:B------:R-:W-:-:S04]  /*16e0*/  UIMAD.WIDE.U32 UR6, UR36, UR8, URZ ;  /* 0x00000008240672a5 */ /* 0x000fc8000f8e003f */
[----:B------:R-:W-:Y:S02]  /*16f0*/  UIADD3 UR9, UR7, UR9, URZ ;  /* 0x0000000907097290 */ /* 0x000fe4000fffe03f */
[----:B------:R-:W-:-:S03]  /*1700*/  @!UP5 UMOV UR11, UR49 ;  /* 0x00000031000bdc82 */ /* 0x000fc60008000000 */
        /* <DEDUP_REMOVED lines=15> */
.L_x_373:
[----:B------:R-:W-:Y:S02]  /*1800*/  UMOV UR8, UR50 ;  /* 0x0000003200087c82 */ /* 0x000fe40008000000 */
.L_x_374:
[----:B------:R-:W2:Y:S04]  /*1810*/  LDL.64 R4, [R1+0x48] ;  /* 0x0000480001047983 */ /* 0x000ea80000100a00 */
[----:B------:R1:W2:Y:S01]  /*1820*/  LDL.64 R16, [R1+0x48] ;  /* 0x0000480001107983 */ /* 0x0002a20000100a00 */
[----:B------:R-:W-:Y:S01]  /*1830*/  UIADD3 UR6, UP4, UP3, UR6, UR41, UR47 ;  /* 0x0000002906067290 */ /* 0x000fe2000fb9e02f */
[----:B------:R-:W-:Y:S01]  /*1840*/  IMAD.U32 R11, RZ, RZ, UR5 ;  /* 0x00000005ff0b7e24 */ /* 0x000fe2000f8e00ff */
[----:B------:R-:W-:Y:S01]  /*1850*/  ULDC UR5, c[0x0][0x2e8] ;  /* 0x0000ba0000057ab9 */ /* 0x000fe20000000800 */
[----:B------:R-:W3:Y:S01]  /*1860*/  S2R R15, SR_TID.X ;  /* 0x00000000000f7919 */ /* 0x000ee20000002100 */
[----:B------:R-:W-:Y:S01]  /*1870*/  UIADD3 UR28, UP2, UP1, UR14, UR6, UR15 ;  /* 0x000000060e1c7290 */ /* 0x000fe2000f95e00f */
[----:B------:R-:W-:Y:S01]  /*1880*/  IMAD.U32 R12, RZ, RZ, UR35 ;  /* 0x00000023ff0c7e24 */ /* 0x000fe2000f8e00ff */
[----:B------:R-:W-:Y:S01]  /*1890*/  UIADD3.X UR6, UR9, UR48, UR53, UP4, UP3 ;  /* 0x0000003009067290 */ /* 0x000fe2000a7e6435 */
[----:B------:R-:W4:Y:S01]  /*18a0*/  S2R R21, SR_TID.X ;  /* 0x0000000000157919 */ /* 0x000f220000002100 */
[----:B------:R-:W-:Y:S01]  /*18b0*/  UIADD3 UR14, UR13, UR8, URZ ;  /* 0x000000080d0e7290 */ /* 0x000fe2000fffe03f */
[----:B------:R-:W-:Y:S01]  /*18c0*/  IMAD.U32 R10, RZ, RZ, UR4 ;  /* 0x00000004ff0a7e24 */ /* 0x000fe2000f8e00ff */
[----:B------:R-:W-:Y:S01]  /*18d0*/  UIADD3.X UR18, UR10, UR6, UR12, UP2, UP1 ;  /* 0x000000060a127290 */ /* 0x000fe200097e240c */
[----:B------:R-:W5:Y:S01]  /*18e0*/  S2R R8, SR_TID.X ;  /* 0x0000000000087919 */ /* 0x000f620000002100 */
[----:B------:R-:W-:Y:S01]  /*18f0*/  UIADD3 UR10, UR13, UR11, URZ ;  /* 0x0000000b0d0a7290 */ /* 0x000fe2000fffe03f */
[----:B------:R-:W-:Y:S01]  /*1900*/  BSSY B1, `(.L_x_370) ;  /* 0x0000793000017945 */ /* 0x000fe20003800000 */
[----:B------:R-:W-:-:S02]  /*1910*/  ULDC.64 UR6, c[0x0][0x1a8] ;  /* 0x00006a0000067ab9 */ /* 0x000fc40000000a00 */
[----:B------:R-:W-:-:S04]  /*1920*/  UIMAD UR6, UR57, UR6, URZ ;  /* 0x00000006390672a4 */ /* 0x000fc8000f8e023f */
[----:B------:R-:W-:-:S03]  /*1930*/  UIMAD UR12, UR35, UR7, UR6 ;  /* 0x00000007230c72a4 */ /* 0x000fc6000f8e0206 */
[----:B------:R-:W-:Y:S02]  /*1940*/  ULDC.64 UR6, c[0x0][0x378] ;  /* 0x0000de0000067ab9 */ /* 0x000fe40000000a00 */
[----:B------:R-:W-:Y:S01]  /*1950*/  UIMAD UR6, UR57, UR6, URZ ;  /* 0x00000006390672a4 */ /* 0x000fe2000f8e023f */
[----:B---3--:R-:W-:-:S03]  /*1960*/  SHF.R.S32.HI R15, RZ, 0x1f, R15 ;  /* 0x0000001fff0f7819 */ /* 0x008fc6000001140f */
[----:B------:R-:W-:Y:S01]  /*1970*/  UIMAD UR9, UR35, UR7, UR6 ;  /* 0x00000007230972a4 */ /* 0x000fe2000f8e0206 */
[----:B----4-:R-:W-:Y:S02]  /*1980*/  LEA.HI R15, R15, R21, RZ, 0x3 ;  /* 0x000000150f0f7211 */ /* 0x010fe400078f18ff */
[----:B------:R-:W-:Y:S02]  /*1990*/  ULDC.64 UR6, c[0x0][0x370] ;  /* 0x0000dc0000067ab9 */ /* 0x000fe40000000a00 */
[----:B------:R-:W-:Y:S01]  /*19a0*/  UIMAD UR6, UR31, UR6, URZ ;  /* 0x000000061f0672a4 */ /* 0x000fe2000f8e023f */
[----:B------:R-:W-:-:S03]  /*19b0*/  SHF.R.S32.HI R15, RZ, 0x3, R15 ;  /* 0x00000003ff0f7819 */ /* 0x000fc6000001140f */
[----:B------:R-:W-:Y:S01]  /*19c0*/  UIMAD UR7, UR13, UR7, UR6 ;  /* 0x000000070d0772a4 */ /* 0x000fe2000f8e0206 */
[----:B------:R-:W-:Y:S01]  /*19d0*/  SHF.R.S32.HI R14, RZ, 0x1f, R15 ;  /* 0x0000001fff0e7819 */ /* 0x000fe2000001140f */
[----:B------:R-:W-:Y:S01]  /*19e0*/  UIADD3 UR6, -UR16, UR25, UR23 ;  /* 0x0000001910067290 */ /* 0x000fe2000fffe117 */
[----:B------:R-:W-:-:S03]  /*19f0*/  IADD3 R2, P0, R15, UR13, RZ ;  /* 0x0000000d0f027c10 */ /* 0x000fc6000ff1e0ff */
[----:B------:R-:W-:Y:S01]  /*1a00*/  UIADD3 UR6, UR6, -UR5, URZ ;  /* 0x8000000506067290 */ /* 0x000fe2000fffe03f */
[----:B------:R-:W-:Y:S02]  /*1a10*/  IADD3.X R7, R14, UR31, RZ, P0, !PT ;  /* 0x0000001f0e077c10 */ /* 0x000fe400087fe4ff */
[----:B------:R-:W-:Y:S02]  /*1a20*/  ULDC.64 UR4, c[0x0][0x200] ;  /* 0x0000800000047ab9 */ /* 0x000fe40000000a00 */
[----:B------:R-:W-:Y:S01]  /*1a30*/  UIMAD.WIDE UR10, UR10, UR61, UR4 ;  /* 0x0000003d0a0a72a5 */ /* 0x000fe2000f8e0204 */
[----:B------:R-:W-:Y:S01]  /*1a40*/  IMAD R7, R7, c[0x0][0x190], RZ ;  /* 0x0000640007077a24 */ /* 0x000fe200078e02ff */
[----:B------:R1:W3:Y:S08]  /*1a50*/  R2UR UR5, R11 ;  /* 0x000000000b0573c2 */ /* 0x0002f000000e0000 */
[----:B------:R1:W4:Y:S01]  /*1a60*/  R2UR UR4, R10 ;  /* 0x000000000a0473c2 */ /* 0x00032200000e0000 */
[----:B--2---:R-:W-:-:S05]  /*1a70*/  IMAD.MOV.U32 R16, RZ, RZ, R4 ;  /* 0x000000ffff107224 */ /* 0x004fca00078e0004 */
[----:B------:R-:W-:-:S05]  /*1a80*/  SHF.R.S32.HI R17, RZ, 0x1f, R16 ;  /* 0x0000001fff117819 */ /* 0x000fca0000011410 */
[C---:B------:R-:W-:Y:S01]  /*1a90*/  IMAD.WIDE.U32 R4, R2.reuse, c[0x0][0x190], R16 ;  /* 0x0000640002047a25 */ /* 0x040fe200078e0010 */
[----:B------:R1:W-:Y:S03]  /*1aa0*/  STL [R1+0x4c], R17 ;  /* 0x00004c1101007387 */ /* 0x0003e60000100800 */
[----:B------:R-:W-:Y:S01]  /*1ab0*/  IMAD R2, R2, c[0x0][0x194], R7 ;  /* 0x0000650002027a24 */ /* 0x000fe200078e0207 */
[----:B------:R-:W-:-:S04]  /*1ac0*/  IADD3 R6, P0, R4, UR38, RZ ;  /* 0x0000002604067c10 */ /* 0x000fc8000ff1e0ff */
[----:B------:R-:W-:Y:S01]  /*1ad0*/  IADD3.X R7, R5, UR33, R2, P0, !PT ;  /* 0x0000002105077c10 */ /* 0x000fe200087fe402 */
[----:B------:R-:W-:Y:S01]  /*1ae0*/  IMAD.U32 R2, RZ, RZ, UR13 ;  /* 0x0000000dff027e24 */ /* 0x000fe2000f8e00ff */
[----:B------:R-:W-:Y:S01]  /*1af0*/  IADD3 R4, P0, R16, UR19, RZ ;  /* 0x0000001310047c10 */ /* 0x000fe2000ff1e0ff */
[----:B------:R-:W-:-:S03]  /*1b00*/  USHF.R.S32.HI UR13, URZ, 0x1f, UR6 ;  /* 0x0000001f3f0d7899 */ /* 0x000fc60008011406 */
[----:B------:R-:W-:Y:S01]  /*1b10*/  IADD3.X R5, R17, UR27, RZ, P0, !PT ;  /* 0x0000001b11057c10 */ /* 0x000fe200087fe4ff */
[----:B------:R-:W-:Y:S02]  /*1b20*/  ULEA.HI UR13, UR13, UR6, URZ, 0x6 ;  /* 0x000000060d0d7291 */ /* 0x000fe4000f8f303f */
[----:B------:R-:W-:Y:S02]  /*1b30*/  UIADD3 UR6, UR34, -0x1, URZ ;  /* 0xffffffff22067890 */ /* 0x000fe4000fffe03f */
[----:B------:R-:W-:Y:S01]  /*1b40*/  IMAD.WIDE.U32 R4, R2, c[0x0][0x370], R4 ;  /* 0x0000dc0002047a25 */ /* 0x000fe200078e0004 */
[----:B-----5:R-:W-:Y:S01]  /*1b50*/  SHF.R.S32.HI R2, RZ, 0x1f, R8 ;  /* 0x0000001fff027819 */ /* 0x020fe20000011408 */
[----:B------:R-:W-:-:S03]  /*1b60*/  USHF.R.S32.HI UR13, URZ, 0x6, UR13 ;  /* 0x000000063f0d7899 */ /* 0x000fc6000801140d */
[----:B------:R-:W-:Y:S01]  /*1b70*/  LEA.HI R2, R2, R8, RZ, 0x5 ;  /* 0x0000000802027211 */ /* 0x000fe200078f28ff */
[----:B------:R-:W-:Y:S01]  /*1b80*/  UISETP.LT.AND UP1, UPT, URZ, UR13, UPT ;  /* 0x0000000d3f00728c */ /* 0x000fe2000bf21270 */
[----:B------:R-:W-:Y:S02]  /*1b90*/  IADD3 R5, R5, UR7, RZ ;  /* 0x0000000705057c10 */ /* 0x000fe4000fffe0ff */
[----:B------:R-:W-:Y:S01]  /*1ba0*/  LOP3.LUT R9, R2, 0xffffffe0, RZ, 0xc0, !PT ;  /* 0xffffffe002097812 */ /* 0x000fe200078ec0ff */
[----:B------:R-:W-:Y:S02]  /*1bb0*/  USEL UR13, URZ, UR13, !UP1 ;  /* 0x0000000d3f0d7287 */ /* 0x000fe4000c800000 */
[----:B------:R-:W-:Y:S02]  /*1bc0*/  IMAD.WIDE.U32 R4, R12, c[0x0][0x378], R4 ;  /* 0x0000de000c047a25 */ /* 0x000fe400078e0004 */
[----:B------:R-:W-:Y:S02]  /*1bd0*/  UISETP.GT.AND UP1, UPT, UR34, UR13, UPT ;  /* 0x0000000d2200728c */ /* 0x000fe4000bf24270 */
[----:B------:R-:W-:Y:S01]  /*1be0*/  IMAD.IADD R9, R8, 0x1, -R9 ;  /* 0x0000000108097824 */ /* 0x000fe200078e0a09 */
[----:B------:R-:W-:Y:S01]  /*1bf0*/  SHF.R.S32.HI R8, RZ, 0x5, R2 ;  /* 0x00000005ff087819 */ /* 0x000fe20000011402 */
[----:B------:R-:W-:Y:S01]  /*1c00*/  IMAD.U32 R2, RZ, RZ, UR35 ;  /* 0x00000023ff027e24 */ /* 0x000fe2000f8e00ff */
[----:B------:R-:W-:Y:S01]  /*1c10*/  IADD3 R5, R5, UR9, RZ ;  /* 0x0000000905057c10 */ /* 0x000fe2000fffe0ff */
[----:B------:R-:W-:-:S02]  /*1c20*/  ULDC.64 UR8, c[0x0][0x3c8] ;  /* 0x0000f20000087ab9 */ /* 0x000fc40000000a00 */
[----:B------:R-:W-:Y:S01]  /*1c30*/  IMAD.WIDE.U32 R6, R2, c[0x0][0x1a8], R6 ;  /* 0x00006a0002067a25 */ /* 0x000fe200078e0006 */
[----:B------:R-:W-:-:S03]  /*1c40*/  UIMAD.WIDE UR14, UR14, UR61, UR8 ;  /* 0x0000003d0e0e72a5 */ /* 0x000fc6000f8e0208 */
[----:B------:R-:W-:Y:S01]  /*1c50*/  IMAD R8, R8, UR46, R9 ;  /* 0x0000002e08087c24 */ /* 0x000fe2000f8e0209 */
[----:B------:R-:W-:Y:S01]  /*1c60*/  IADD3 R9, R7, UR12, RZ ;  /* 0x0000000c07097c10 */ /* 0x000fe2000fffe0ff */
[----:B------:R-:W-:Y:S01]  /*1c70*/  IMAD R2, R14, c[0x0][0x370], RZ ;  /* 0x0000dc000e027a24 */ /* 0x000fe200078e02ff */
[C---:B------:R-:W-:Y:S01]  /*1c80*/  LEA R242, P2, R6.reuse, c[0x0][0x160], 0x1 ;  /* 0x0000580006f27a11 */ /* 0x040fe200078408ff */
[C---:B------:R-:W-:Y:S01]  /*1c90*/  IMAD.WIDE.U32 R4, R15.reuse, c[0x0][0x370], R4 ;  /* 0x0000dc000f047a25 */ /* 0x040fe200078e0004 */
[----:B------:R-:W-:Y:S02]  /*1ca0*/  UMOV UR9, UR10 ;  /* 0x0000000a00097c82 */ /* 0x000fe40008000000 */
[----:B------:R-:W-:Y:S01]  /*1cb0*/  LEA.HI.X R243, R6, c[0x0][0x164], R9, 0x1, P2 ;  /* 0x0000590006f37a11 */ /* 0x000fe200010f0c09 */
[----:B------:R-:W-:Y:S01]  /*1cc0*/  IMAD R7, R15, c[0x0][0x374], R2 ;  /* 0x0000dd000f077a24 */ /* 0x000fe200078e0202 */
[----:B------:R-:W-:Y:S01]  /*1cd0*/  IADD3 R2, P0, R8, UR28, RZ ;  /* 0x0000001c08027c10 */ /* 0x000fe2000ff1e0ff */
[----:B------:R-:W-:Y:S01]  /*1ce0*/  UMOV UR8, UR11 ;  /* 0x0000000b00087c82 */ /* 0x000fe20008000000 */
[----:B------:R-:W-:Y:S01]  /*1cf0*/  LEA R240, P3, R4, c[0x0][0x330], 0x1 ;  /* 0x0000cc0004f07a11 */ /* 0x000fe200078608ff */
[----:B------:R-:W-:Y:S01]  /*1d00*/  IMAD.IADD R5, R5, 0x1, R7 ;  /* 0x0000000105057824 */ /* 0x000fe200078e0207 */
[----:B------:R-:W-:Y:S01]  /*1d10*/  LEA.HI.X.SX32 R8, R8, UR18, 0x1, P0 ;  /* 0x0000001208087c11 */ /* 0x000fe200080f0eff */
[----:B------:R-:W-:Y:S01]  /*1d20*/  UMOV UR11, UR14 ;  /* 0x0000000e000b7c82 */ /* 0x000fe20008000000 */
[----:B------:R-:W-:Y:S01]  /*1d30*/  PLOP3.LUT P0, PT, PT, PT, UP1, 0x80, 0x0 ;  /* 0x000000000000781c */ /* 0x000fe20003f0f018 */
[----:B------:R-:W-:Y:S01]  /*1d40*/  UMOV UR10, UR15 ;  /* 0x0000000f000a7c82 */ /* 0x000fe20008000000 */
[----:B------:R-:W-:-:S02]  /*1d50*/  LEA R234, P2, R2, c[0x0][0x350], 0x2 ;  /* 0x0000d40002ea7a11 */ /* 0x000fc400078410ff */
[----:B------:R-:W-:Y:S02]  /*1d60*/  LEA.HI.X R241, R4, c[0x0][0x334], R5, 0x1, P3 ;  /* 0x0000cd0004f17a11 */ /* 0x000fe400018f0c05 */
[----:B------:R-:W-:-:S07]  /*1d70*/  LEA.HI.X R235, R2, c[0x0][0x354], R8, 0x2, P2 ;  /* 0x0000d50002eb7a11 */ /* 0x000fce00010f1408 */
[----:B-1-34-:R-:W-:Y:S05]  /*1d80*/  @P0 BRA `(.L_x_375) ;  /* 0x0000080000000947 */ /* 0x01afea0003800000 */
        /* <DEDUP_REMOVED lines=18> */
.L_x_376:
        /* <DEDUP_REMOVED lines=18> */
.L_x_377:
        /* <DEDUP_REMOVED lines=20> */
[----:B------:R-:W-:-:S03]  /*2110*/  MOV R5, R2 ;  /* 0x0000000200057202 */ /* 0x000fc60000000f00 */
[C---:B------:R-:W-:Y:S02]  /*2120*/  IMAD R0, R15.reuse, c[0x0][0x3a4], R0 ;  /* 0x0000e9000f007a24 */ /* 0x040fe400078e0200 */
[----:B------:R-:W-:-:S05]  /*2130*/  IMAD.WIDE.U32 R8, R15, c[0x0][0x3a0], R4 ;  /* 0x0000e8000f087a25 */ /* 0x000fca00078e0004 */
[----:B------:R-:W-:Y:S02]  /*2140*/  IADD3 R0, R9, R0, RZ ;  /* 0x0000000009007210 */ /* 0x000fe40007ffe0ff */
[----:B------:R-:W-:-:S04]  /*2150*/  LEA R4, P0, R8, c[0x0][0x340], 0x1 ;  /* 0x0000d00008047a11 */ /* 0x000fc800078008ff */
[----:B------:R-:W-:-:S05]  /*2160*/  LEA.HI.X R5, R8, c[0x0][0x344], R0, 0x1, P0 ;  /* 0x0000d10008057a11 */ /* 0x000fca00000f0c00 */
[----:B------:R1:W-:Y:S04]  /*2170*/  STG.E.128 [R4.64], RZ ;  /* 0x000000ff04007986 */ /* 0x0003e8000c101d04 */
[----:B------:R1:W-:Y:S04]  /*2180*/  STG.E.128 [R4.64+0x80], RZ ;  /* 0x000080ff04007986 */ /* 0x0003e8000c101d04 */
[----:B------:R1:W-:Y:S04]  /*2190*/  STG.E.128 [R4.64+0x100], RZ ;  /* 0x000100ff04007986 */ /* 0x0003e8000c101d04 */
[----:B------:R1:W-:Y:S02]  /*21a0*/  STG.E.128 [R4.64+0x180], RZ ;  /* 0x000180ff04007986 */ /* 0x0003e4000c101d04 */
.L_x_379:
[----:B------:R-:W-:Y:S05]  /*21b0*/  BSYNC B0 ;  /* 0x0000000000007941 */ /* 0x000fea0003800000 */
.L_x_378:
[----:B------:R-:W-:Y:S01]  /*21c0*/  IADD3 R0, R15, 0x20, RZ ;  /* 0x000000200f007810 */ /* 0x000fe20007ffe0ff */
[----:B------:R-:W-:Y:S03]  /*21d0*/  BSSY B0, `(.L_x_380) ;  /* 0x0000010000007945 */ /* 0x000fe60003800000 */
[----:B------:R-:W-:-:S13]  /*21e0*/  ISETP.GE.AND P0, PT, R0, UR6, PT ;  /* 0x0000000600007c0c */ /* 0x000fda000bf06270 */
[----:B------:R-:W-:Y:S05]  /*21f0*/  @P0 BRA `(.L_x_381) ;  /* 0x000000d000000947 */ /* 0x000fea0003800000 */
[----:B------:R-:W-:Y:S02]  /*2200*/  IADD3 R0, P2, R15, 0x20, RZ ;  /* 0x000000200f007810 */ /* 0x000fe40007f5e0ff */
[----:B------:R-:W-:Y:S02]  /*2210*/  MOV R7, R2 ;  /* 0x0000000200077202 */ /* 0x000fe40000000f00 */
[----:B-1----:R-:W-:-:S03]  /*2220*/  IADD3.X R4, RZ, R14, RZ, P2, !PT ;  /* 0x0000000eff047210 */ /* 0x002fc600017fe4ff */
        /* <DEDUP_REMOVED lines=10> */
.L_x_381:
[----:B------:R-:W-:Y:S05]  /*22d0*/  BSYNC B0 ;  /* 0x0000000000007941 */ /* 0x000fea0003800000 */
.L_x_380:
        /* <DEDUP_REMOVED lines=27> */
.L_x_383:
[----:B------:R-:W-:Y:S05]  /*2490*/  BSYNC B0 ;  /* 0x0000000000007941 */ /* 0x000fea0003800000 */
.L_x_382:
[----:B------:R-:W-:Y:S05]  /*24a0*/  @P0 BRA `(.L_x_384) ;  /* 0x00006d8000000947 */ /* 0x000fea0003800000 */
[----:B------:R-:W-:Y:S02]  /*24b0*/  IADD3 R0, P0, R15, 0x20, RZ ;  /* 0x000000200f007810 */ /* 0x000fe40007f1e0ff */
[----:B------:R-:W-:-:S02]  /*24c0*/  MOV R7, R2 ;  /* 0x0000000200077202 */ /* 0x000fc40000000f00 */
        /* <DEDUP_REMOVED lines=12> */
.L_x_375:
[----:B------:R-:W2:Y:S01]  /*2590*/  LDL R6, [R1+0x50] ;  /* 0x0000500001067983 */ /* 0x000ea20000100800 */
[----:B------:R-:W-:Y:S01]  /*25a0*/  PLOP3.LUT P0, PT, PT, PT, UP6, 0x80, 0x0 ;  /* 0x000000000000781c */ /* 0x000fe20003f0f068 */
[----:B------:R-:W-:Y:S01]  /*25b0*/  UIMAD UR7, UR6, -0x40, UR25 ;  /* 0xffffffc0060778a4 */ /* 0x000fe2000f8e0219 */
[----:B------:R-:W-:Y:S01]  /*25c0*/  IADD3 R9, R15, 0x20, RZ ;  /* 0x000000200f097810 */ /* 0x000fe20007ffe0ff */
[----:B------:R-:W-:Y:S01]  /*25d0*/  IMAD.MOV.U32 R226, RZ, RZ, 0x40 ;  /* 0x00000040ffe27424 */ /* 0x000fe200078e00ff */
[----:B------:R-:W-:Y:S01]  /*25e0*/  ULEA.HI UR12, UR6, UR6, URZ, 0x1 ;  /* 0x00000006060c7291 */ /* 0x000fe2000f8f083f */
[----:B------:R-:W-:Y:S08]  /*25f0*/  BSSY B0, `(.L_x_385) ;  /* 0x000003e000007945 */ /* 0x000ff00003800000 */
[----:B------:R-:W-:Y:S01]  /*2600*/  @P0 BAR.SYNC.DEFER_BLOCKING 0x0 ;  /* 0x0000000000000b1d */ /* 0x000fe20000010000 */
[----:B------:R-:W-:Y:S01]  /*2610*/  ISETP.GE.AND P1, PT, R9, UR7, PT ;  /* 0x0000000709007c0c */ /* 0x000fe2000bf26270 */
[----:B------:R-:W-:Y:S01]  /*2620*/  IMAD.WIDE.U32 R4, R226, c[0x0][0x370], RZ ;  /* 0x0000dc00e2047a25 */ /* 0x000fe200078e00ff */
[----:B------:R-:W-:Y:S01]  /*2630*/  ISETP.GE.AND P2, PT, R15, UR7, PT ;  /* 0x000000070f007c0c */ /* 0x000fe2000bf46270 */
[----:B------:R-:W-:-:S02]  /*2640*/  ULOP3.LUT UR12, UR12, 0xfffffffe, URZ, 0xc0, !UPT ;  /* 0xfffffffe0c0c7892 */ /* 0x000fc4000f8ec03f */
[----:B------:R-:W-:Y:S02]  /*2650*/  IMAD R2, R226, c[0x0][0x374], RZ ;  /* 0x0000dd00e2027a24 */ /* 0x000fe400078e02ff */
[----:B------:R-:W-:-:S04]  /*2660*/  UIADD3 UR12, UR6, -UR12, URZ ;  /* 0x8000000c060c7290 */ /* 0x000fc8000fffe03f */
[----:B------:R-:W-:Y:S02]  /*2670*/  UISETP.NE.AND UP0, UPT, UR12, 0x1, UPT ;  /* 0x000000010c00788c */ /* 0x000fe4000bf05270 */
[----:B------:R-:W-:-:S04]  /*2680*/  @!P1 IADD3 R4, P3, R240, R4, RZ ;  /* 0x00000004f0049210 */ /* 0x000fc80007f7e0ff */
[----:B------:R-:W-:Y:S02]  /*2690*/  @!P1 IADD3.X R5, R241, R5, R2, P3, !PT ;  /* 0x00000005f1059210 */ /* 0x000fe40001ffe402 */
[----:B------:R-:W-:Y:S01]  /*26a0*/  PLOP3.LUT P0, PT, PT, PT, UP0, 0x80, 0x0 ;  /* 0x000000000000781c */ /* 0x000fe20003f0f008 */
        /* <DEDUP_REMOVED lines=22> */
[----:B--2---:R-:W-:-:S04]  /*2810*/  IADD3 R2, R6, 0x4000, RZ ;  /* 0x0000400006027810 */ /* 0x004fc80007ffe0ff */
[----:B------:R-:W-:-:S05]  /*2820*/  SEL R2, R2, R6, !P0 ;  /* 0x0000000602027207 */ /* 0x000fca0004000000 */
[----:B------:R-:W-:Y:S01]  /*2830*/  IMAD.SHL.U32 R236, R2, 0x2, RZ ;  /* 0x0000000202ec7824 */ /* 0x000fe200078e00ff */
[----:B------:R-:W-:Y:S05]  /*2840*/  @!P2 BRA `(.L_x_386) ;  /* 0x000001100000a947 */ /* 0x000fea0003800000 */
[----:B-1----:R1:W-:Y:S04]  /*2850*/  STS [R236], RZ ;  /* 0x000000ffec007388 */ /* 0x0023e80000000800 */
        /* <DEDUP_REMOVED lines=16> */
.L_x_386:
[----:B------:R-:W-:Y:S01]  /*2960*/  @!PT LDS RZ, [RZ] ;  /* 0x00000000fffff984 */ /* 0x000fe20000000800 */
[----:B------:R-:W-:Y:S01]  /*2970*/  @!PT LDS RZ, [RZ] ;  /* 0x00000000fffff984 */ /* 0x000fe20000000800 */
[----:B------:R-:W-:Y:S01]  /*2980*/  @!PT LDS RZ, [RZ] ;  /* 0x00000000fffff984 */ /* 0x000fe20000000800 */
[----:B-1----:R1:W-:Y:S04]  /*2990*/  LDGSTS.E.BYPASS.LTC128B.128 [R236], [R242.64] ;  /* 0x00000000f2ec7fae */ /* 0x0023e8000b901d44 */
[----:B------:R1:W-:Y:S04]  /*29a0*/  LDGSTS.E.BYPASS.LTC128B.128 [R236+0x2000], [R242.64+0x80] ;  /* 0x02000080f2ec7fae */ /* 0x0003e8000b901d44 */
[----:B------:R1:W-:Y:S04]  /*29b0*/  LDGSTS.E.BYPASS.LTC128B.128 [R236+0x4000], [R242.64+0x100] ;  /* 0x04000100f2ec7fae */ /* 0x0003e8000b901d44 */
[----:B------:R1:W-:Y:S02]  /*29c0*/  LDGSTS.E.BYPASS.LTC128B.128 [R236+0x6000], [R242.64+0x180] ;  /* 0x06000180f2ec7fae */ /* 0x0003e4000b901d44 */
.L_x_387:
[----:B------:R-:W-:Y:S05]  /*29d0*/  BSYNC B0 ;  /* 0x0000000000007941 */ /* 0x000fea0003800000 */
.L_x_385:
[----:B------:R-:W-:Y:S01]  /*29e0*/  BSSY B0, `(.L_x_388) ;  /* 0x000001e000007945 */ /* 0x000fe20003800000 */
[----:B------:R-:W-:-:S02]  /*29f0*/  IMAD R2, R226, c[0x0][0x194], RZ ;  /* 0x00006500e2027a24 */ /* 0x000fc400078e02ff */
[----:B------:R-:W-:Y:S01]  /*2a00*/  IMAD.WIDE.U32 R4, R226, c[0x0][0x190], RZ ;  /* 0x00006400e2047a25 */ /* 0x000fe200078e00ff */
        /* <DEDUP_REMOVED lines=18> */
.L_x_389:
[----:B------:R-:W-:-:S04]  /*2b30*/  IADD3 R4, P1, R242, R4, RZ ;  /* 0x00000004f2047210 */ /* 0x000fc80007f3e0ff */
[----:B------:R-:W-:-:S05]  /*2b40*/  IADD3.X R5, R243, R5, R2, P1, !PT ;  /* 0x00000005f3057210 */ /* 0x000fca0000ffe402 */
[----:B------:R-:W-:Y:S01]  /*2b50*/  @!PT LDS RZ, [RZ] ;  /* 0x00000000fffff984 */ /* 0x000fe20000000800 */
[----:B------:R-:W-:Y:S01]  /*2b60*/  @!PT LDS RZ, [RZ] ;  /* 0x00000000fffff984 */ /* 0x000fe20000000800 */
[----:B------:R-:W-:Y:S01]  /*2b70*/  @!PT LDS RZ, [RZ] ;  /* 0x00000000fffff984 */ /* 0x000fe20000000800 */
[----:B------:R2:W-:Y:S04]  /*2b80*/  LDGSTS.E.BYPASS.LTC128B.128 [R236+0x1000], [R4.64] ;  /* 0x0100000004ec7fae */ /* 0x0005e8000b901d44 */
[----:B------:R2:W-:Y:S04]  /*2b90*/  LDGSTS.E.BYPASS.LTC128B.128 [R236+0x3000], [R4.64+0x80] ;  /* 0x0300008004ec7fae */ /* 0x0005e8000b901d44 */
[----:B------:R2:W-:Y:S04]  /*2ba0*/  LDGSTS.E.BYPASS.LTC128B.128 [R236+0x5000], [R4.64+0x100] ;  /* 0x0500010004ec7fae */ /* 0x0005e8000b901d44 */
[----:B------:R2:W-:Y:S02]  /*2bb0*/  LDGSTS.E.BYPASS.LTC128B.128 [R236+0x7000], [R4.64+0x180] ;  /* 0x0700018004ec7fae */ /* 0x0005e4000b901d44 */
.L_x_390:
[----:B------:R-:W-:Y:S05]  /*2bc0*/  BSYNC B0 ;  /* 0x0000000000007941 */ /* 0x000fea0003800000 */
.L_x_388:
[----:B------:R-:W3:Y:S01]  /*2bd0*/  LDL R22, [R1+0x40] ;  /* 0x0000400001167983 */ /* 0x000ee20000100800 */
[----:B------:R-:W-:Y:S01]  /*2be0*/  ULDC.64 UR14, c[0x0][0x1a0] ;  /* 0x00006800000e7ab9 */ /* 0x000fe20000000a00 */
[----:B--2---:R-:W-:Y:S01]  /*2bf0*/  IMAD.U32 R4, RZ, RZ, UR23 ;  /* 0x00000017ff047e24 */ /* 0x004fe2000f8e00ff */
[----:B------:R-:W-:Y:S01]  /*2c00*/  UIMAD UR12, UR20, UR14, URZ ;  /* 0x0000000e140c72a4 */ /* 0x000fe2000f8e023f */
[----:B------:R-:W2:Y:S01]  /*2c10*/  LDL R21, [R1+0x54] ;  /* 0x0000540001157983 */ /* 0x000ea20000100800 */
[----:B------:R-:W-:Y:S01]  /*2c20*/  ULDC.64 UR18, c[0x0][0x198] ;  /* 0x0000660000127ab9 */ /* 0x000fe20000000a00 */
[----:B------:R-:W-:Y:S01]  /*2c30*/  IMAD.WIDE.U32 R6, R4, c[0x0][0x198], R16 ;  /* 0x0000660004067a25 */ /* 0x000fe200078e0010 */
[----:B------:R-:W-:-:S02]  /*2c40*/  UIMAD UR18, UR20, UR18, URZ ;  /* 0x00000012141272a4 */ /* 0x000fc4000f8e023f */
[----:B------:R-:W-:Y:S01]  /*2c50*/  UIMAD UR14, UR23, UR15, UR12 ;  /* 0x0000000f170e72a4 */ /* 0x000fe2000f8e020c */
[----:B------:R-:W-:Y:S01]  /*2c60*/  IMAD.WIDE.U32 R4, R4, c[0x0][0x1a0], R16 ;  /* 0x0000680004047a25 */ /* 0x000fe200078e0010 */
[----:B------:R-:W-:Y:S02]  /*2c70*/  UIMAD UR12, UR22, -0x40, UR16 ;  /* 0xffffffc0160c78a4 */ /* 0x000fe4000f8e0210 */
[----:B------:R-:W-:Y:S01]  /*2c80*/  UIMAD UR19, UR23, UR19, UR18 ;  /* 0x00000013171372a4 */ /* 0x000fe2000f8e0212 */
[----:B------:R-:W-:-:S03]  /*2c90*/  IADD3 R8, P3, R6, UR29, RZ ;  /* 0x0000001d06087c10 */ /* 0x000fc6000ff7e0ff */
[----:B------:R-:W-:Y:S02]  /*2ca0*/  ISETP.GE.AND P1, PT, R9, UR12, PT ;  /* 0x0000000c09007c0c */ /* 0x000fe4000bf26270 */
[----:B------:R-:W-:Y:S01]  /*2cb0*/  IMAD.U32 R2, RZ, RZ, UR19 ;  /* 0x00000013ff027e24 */ /* 0x000fe2000f8e00ff */
[----:B------:R-:W-:Y:S02]  /*2cc0*/  IADD3 R6, P2, R4, UR21, RZ ;  /* 0x0000001504067c10 */ /* 0x000fe4000ff5e0ff */
[----:B------:R-:W-:Y:S02]  /*2cd0*/  MOV R10, UR14 ;  /* 0x0000000e000a7c02 */ /* 0x000fe40008000f00 */
[----:B------:R-:W-:Y:S01]  /*2ce0*/  IADD3.X R9, R7, UR30, R2, P3, !PT ;  /* 0x0000001e07097c10 */ /* 0x000fe20009ffe402 */
[----:B------:R-:W-:Y:S01]  /*2cf0*/  IMAD R2, R13, c[0x0][0x1b8], RZ ;  /* 0x00006e000d027a24 */ /* 0x000fe200078e02ff */
[----:B------:R-:W-:Y:S02]  /*2d00*/  IADD3.X R7, R5, UR24, R10, P2, !PT ;  /* 0x0000001805077c10 */ /* 0x000fe400097fe40a */
[C---:B------:R-:W-:Y:S01]  /*2d10*/  ISETP.GE.AND P2, PT, R15.reuse, UR12, PT ;  /* 0x0000000c0f007c0c */ /* 0x040fe2000bf46270 */
[C---:B------:R-:W-:Y:S01]  /*2d20*/  IMAD R2, R0.reuse, c[0x0][0x1bc], R2 ;  /* 0x00006f0000027a24 */ /* 0x040fe200078e0202 */
[----:B------:R-:W-:Y:S01]  /*2d30*/  @!P1 IADD3 R16, P3, R15, 0x20, RZ ;  /* 0x000000200f109810 */ /* 0x000fe20007f7e0ff */
[----:B------:R-:W-:-:S04]  /*2d40*/  IMAD.WIDE.U32 R6, R0, c[0x0][0x1b8], R6 ;  /* 0x00006e0000067a25 */ /* 0x000fc800078e0006 */
[----:B------:R-:W-:Y:S02]  /*2d50*/  IMAD R4, R13, c[0x0][0x1b0], RZ ;  /* 0x00006c000d047a24 */ /* 0x000fe400078e02ff */
[----:B------:R-:W-:Y:S02]  /*2d60*/  IMAD.IADD R7, R7, 0x1, R2 ;  /* 0x0000000107077824 */ /* 0x000fe400078e0202 */
[C---:B------:R-:W-:Y:S02]  /*2d70*/  IMAD R10, R0.reuse, c[0x0][0x1b4], R4 ;  /* 0x00006d00000a7a24 */ /* 0x040fe400078e0204 */
[----:B------:R-:W-:Y:S01]  /*2d80*/  @!P1 IMAD.X R2, RZ, RZ, R14, P3 ;  /* 0x000000ffff029224 */ /* 0x000fe200018e060e */
[----:B------:R-:W-:Y:S01]  /*2d90*/  @!P1 IADD3 R12, P3, R15, 0x20, RZ ;  /* 0x000000200f0c9810 */ /* 0x000fe20007f7e0ff */
[----:B------:R-:W-:-:S04]  /*2da0*/  IMAD.WIDE.U32 R4, R0, c[0x0][0x1b0], R8 ;  /* 0x00006c0000047a25 */ /* 0x000fc800078e0008 */
[----:B------:R-:W-:Y:S02]  /*2db0*/  IMAD.IADD R5, R5, 0x1, R10 ;  /* 0x0000000105057824 */ /* 0x000fe400078e020a */
[----:B------:R-:W-:Y:S02]  /*2dc0*/  @!P2 IMAD R0, R14, c[0x0][0x198], RZ ;  /* 0x000066000e00aa24 */ /* 0x000fe400078e02ff */
[----:B------:R-:W-:Y:S01]  /*2dd0*/  @!P1 IMAD.X R10, RZ, RZ, R14, P3 ;  /* 0x000000ffff0a9224 */ /* 0x000fe200018e060e */
[----:B------:R-:W-:Y:S01]  /*2de0*/  @!P1 MOV R8, R4 ;  /* 0x0000000400089202 */ /* 0x000fe20000000f00 */
[----:B------:R-:W-:Y:S01]  /*2df0*/  @!P1 IMAD R2, R2, c[0x0][0x198], RZ ;  /* 0x0000660002029a24 */ /* 0x000fe200078e02ff */
[----:B------:R-:W-:Y:S01]  /*2e00*/  @!P1 MOV R18, R6 ;  /* 0x0000000600129202 */ /* 0x000fe20000000f00 */
[----:B------:R-:W-:Y:S02]  /*2e10*/  @!P1 IMAD.MOV.U32 R9, RZ, RZ, R5 ;  /* 0x000000ffff099224 */ /* 0x000fe400078e0005 */
[----:B------:R-:W-:-:S02]  /*2e20*/  @!P2 IMAD R11, R15, c[0x0][0x19c], R0 ;  /* 0x000067000f0baa24 */ /* 0x000fc400078e0200 */
[----:B------:R-:W-:Y:S02]  /*2e30*/  @!P2 IMAD R13, R14, c[0x0][0x1a0], RZ ;  /* 0x000068000e0daa24 */ /* 0x000fe400078e02ff */
[----:B------:R-:W-:-:S04]  /*2e40*/  @!P2 IMAD.WIDE.U32 R4, R15, c[0x0][0x198], R4 ;  /* 0x000066000f04aa25 */ /* 0x000fc800078e0004 */
[----:B------:R-:W-:Y:S02]  /*2e50*/  @!P1 IMAD R0, R10, c[0x0][0x1a0], RZ ;  /* 0x000068000a009a24 */ /* 0x000fe400078e02ff */
[----:B------:R-:W-:Y:S02]  /*2e60*/  @!P1 IMAD.MOV.U32 R19, RZ, RZ, R7 ;  /* 0x000000ffff139224 */ /* 0x000fe400078e0007 */
[C---:B------:R-:W-:Y:S02]  /*2e70*/  @!P1 IMAD R20, R16.reuse, c[0x0][0x19c], R2 ;  /* 0x0000670010149a24 */ /* 0x040fe400078e0202 */
[----:B------:R-:W-:Y:S01]  /*2e80*/  @!P1 IMAD.WIDE.U32 R16, R16, c[0x0][0x198], R8 ;  /* 0x0000660010109a25 */ /* 0x000fe200078e0008 */
[----:B------:R-:W-:Y:S02]  /*2e90*/  @!P2 IADD3 R2, R5, R11, RZ ;  /* 0x0000000b0502a210 */ /* 0x000fe40007ffe0ff */
[----:B------:R-:W-:Y:S01]  /*2ea0*/  @!P2 LEA R10, P3, R4, c[0x0][0x168], 0x1 ;  /* 0x00005a00040aaa11 */ /* 0x000fe200078608ff */
[----:B------:R-:W-:-:S02]  /*2eb0*/  @!P2 IMAD R9, R15, c[0x0][0x1a4], R13 ;  /* 0x000069000f09aa24 */ /* 0x000fc400078e020d */
[C---:B------:R-:W-:Y:S02]  /*2ec0*/  @!P1 IMAD R8, R12.reuse, c[0x0][0x1a4], R0 ;  /* 0x000069000c089a24 */ /* 0x040fe400078e0200 */
[----:B------:R-:W-:Y:S01]  /*2ed0*/  @!P1 IMAD.WIDE.U32 R12, R12, c[0x0][0x1a0], R18 ;  /* 0x000068000c0c9a25 */ /* 0x000fe200078e0012 */
[----:B------:R-:W-:-:S03]  /*2ee0*/  @!P2 LEA.HI.X R11, R4, c[0x0][0x16c], R2, 0x1, P3 ;  /* 0x00005b00040baa11 */ /* 0x000fc600018f0c02 */
[----:B------:R-:W-:Y:S01]  /*2ef0*/  @!P2 IMAD.WIDE.U32 R14, R15, c[0x0][0x1a0], R6 ;  /* 0x000068000f0eaa25 */ /* 0x000fe200078e0006 */
[----:B------:R-:W-:Y:S02]  /*2f00*/  @!P1 IADD3 R13, R13, R8, RZ ;  /* 0x000000080d0d9210 */ /* 0x000fe40007ffe0ff */
[----:B------:R-:W-:Y:S01]  /*2f10*/  @!P1 LEA R8, P5, R16, c[0x0][0x168], 0x1 ;  /* 0x00005a0010089a11 */ /* 0x000fe200078a08ff */
[----:B------:R-:W-:Y:S02]  /*2f20*/  @!P1 IMAD.IADD R2, R17, 0x1, R20 ;  /* 0x0000000111029824 */ /* 0x000fe400078e0214 */
[----:B------:R-:W-:-:S03]  /*2f30*/  @!P2 IMAD.IADD R5, R15, 0x1, R9 ;  /* 0x000000010f05a824 */ /* 0x000fc600078e0209 */
[----:B------:R-:W-:Y:S01]  /*2f40*/  @!P1 LEA.HI.X R9, R16, c[0x0][0x16c], R2, 0x1, P5 ;  /* 0x00005b0010099a11 */ /* 0x000fe200028f0c02 */
[----:B------:R-:W-:Y:S01]  /*2f50*/  @P2 STS.128 [R237+0x18000], RZ ;  /* 0x018000ffed002388 */ /* 0x000fe20000000c00 */
[----:B------:R-:W-:-:S03]  /*2f60*/  @!P2 LEA R6, P4, R14, c[0x0][0x170], 0x1 ;  /* 0x00005c000e06aa11 */ /* 0x000fc600078808ff */
[----:B------:R-:W-:Y:S04]  /*2f70*/  @P2 STS.128 [R237+0x1a000], RZ ;  /* 0x01a000ffed002388 */ /* 0x000fe80000000c00 */
[----:B------:R-:W-:Y:S04]  /*2f80*/  @P2 STS.128 [R237+0x1c000], RZ ;  /* 0x01c000ffed002388 */ /* 0x000fe80000000c00 */
[----:B------:R-:W-:Y:S04]  /*2f90*/  @P2 STS.128 [R237+0x1e000], RZ ;  /* 0x01e000ffed002388 */ /* 0x000fe80000000c00 */
[----:B------:R-:W-:Y:S01]  /*2fa0*/  @!PT LDS RZ, [RZ] ;  /* 0x00000000fffff984 */ /* 0x000fe20000000800 */
[----:B------:R-:W-:Y:S01]  /*2fb0*/  @!PT LDS RZ, [RZ] ;  /* 0x00000000fffff984 */ /* 0x000fe20000000800 */
[----:B------:R-:W-:Y:S01]  /*2fc0*/  @!PT LDS RZ, [RZ] ;  /* 0x00000000fffff984 */ /* 0x000fe20000000800 */
[----:B------:R4:W-:Y:S04]  /*2fd0*/  @!P2 LDGSTS.E.BYPASS.LTC128B.128 [R237+0x18000], [R10.64] ;  /* 0x180000000aedafae */ /* 0x0009e8000b901d44 */
[----:B------:R4:W-:Y:S01]  /*2fe0*/  @!P2 LDGSTS.E.BYPASS.LTC128B.128 [R237+0x1a000], [R10.64+0x80] ;  /* 0x1a0000800aedafae */ /* 0x0009e2000b901d44 */
[----:B------:R-:W-:-:S03]  /*2ff0*/  @!P1 LEA R4, P3, R12, c[0x0][0x170], 0x1 ;  /* 0x00005c000c049a11 */ /* 0x000fc600078608ff */
[----:B------:R4:W-:Y:S01]  /*3000*/  @!P2 LDGSTS.E.BYPASS.LTC128B.128 [R237+0x1c000], [R10.64+0x100] ;  /* 0x1c0001000aedafae */ /* 0x0009e2000b901d44 */
[----:B------:R-:W-:-:S03]  /*3010*/  @!P2 LEA.HI.X R7, R14, c[0x0][0x174], R5, 0x1, P4 ;  /* 0x00005d000e07aa11 */ /* 0x000fc600020f0c05 */
[----:B------:R4:W-:Y:S04]  /*3020*/  @!P2 LDGSTS.E.BYPASS.LTC128B.128 [R237+0x1e000], [R10.64+0x180] ;  /* 0x1e0001800aedafae */ /* 0x0009e8000b901d44 */
[----:B------:R-:W-:Y:S04]  /*3030*/  @P1 STS.128 [R237+0x19000], RZ ;  /* 0x019000ffed001388 */ /* 0x000fe80000000c00 */
[----:B------:R-:W-:Y:S04]  /*3040*/  @P1 STS.128 [R237+0x1b000], RZ ;  /* 0x01b000ffed001388 */ /* 0x000fe80000000c00 */
[----:B------:R-:W-:Y:S04]  /*3050*/  @P1 STS.128 [R237+0x1d000], RZ ;  /* 0x01d000ffed001388 */ /* 0x000fe80000000c00 */
[----:B------:R-:W-:Y:S04]  /*3060*/  @P1 STS.128 [R237+0x1f000], RZ ;  /* 0x01f000ffed001388 */ /* 0x000fe80000000c00 */
[----:B------:R-:W-:Y:S01]  /*3070*/  @!PT LDS RZ, [RZ] ;  /* 0x00000000fffff984 */ /* 0x000fe20000000800 */
[----:B------:R-:W-:Y:S01]  /*3080*/  @!PT LDS RZ, [RZ] ;  /* 0x00000000fffff984 */ /* 0x000fe20000000800 */
[----:B------:R-:W-:Y:S01]  /*3090*/  @!PT LDS RZ, [RZ] ;  /* 0x00000000fffff984 */ /* 0x000fe20000000800 */
[----:B------:R1:W-:Y:S01]  /*30a0*/  @!P1 LDGSTS.E.BYPASS.LTC128B.128 [R237+0x19000], [R8.64] ;  /* 0x1900000008ed9fae */ /* 0x0003e2000b901d44 */
[----:B------:R-:W-:-:S03]  /*30b0*/  @!P1 LEA.HI.X R5, R12, c[0x0][0x174], R13, 0x1, P3 ;  /* 0x00005d000c059a11 */ /* 0x000fc600018f0c0d */
[----:B------:R1:W-:Y:S04]  /*30c0*/  @!P1 LDGSTS.E.BYPASS.LTC128B.128 [R237+0x1b000], [R8.64+0x80] ;  /* 0x1b00008008ed9fae */ /* 0x0003e8000b901d44 */
[----:B------:R1:W-:Y:S04]  /*30d0*/  @!P1 LDGSTS.E.BYPASS.LTC128B.128 [R237+0x1d000], [R8.64+0x100] ;  /* 0x1d00010008ed9fae */ /* 0x0003e8000b901d44 */
        /* <DEDUP_REMOVED lines=8> */
[----:B------:R1:W-:Y:S04]  /*3160*/  @!P2 LDGSTS.E.BYPASS.LTC128B.128 [R237+0x20000], [R6.64] ;  /* 0x2000000006edafae */ /* 0x0003e8000b901d44 */
[----:B------:R1:W-:Y:S04]  /*3170*/  @!P2 LDGSTS.E.BYPASS.LTC128B.128 [R237+0x22000], [R6.64+0x80] ;  /* 0x2200008006edafae */ /* 0x0003e8000b901d44 */
[----:B------:R1:W-:Y:S04]  /*3180*/  @!P2 LDGSTS.E.BYPASS.LTC128B.128 [R237+0x24000], [R6.64+0x100] ;  /* 0x2400010006edafae */ /* 0x0003e8000b901d44 */
[----:B------:R1:W-:Y:S01]  /*3190*/  @!P2 LDGSTS.E.BYPASS.LTC128B.128 [R237+0x26000], [R6.64+0x180] ;  /* 0x2600018006edafae */ /* 0x0003e2000b901d44 */
[----:B------:R-:W-:Y:S01]  /*31a0*/  IMAD.MOV.U32 R247, RZ, RZ, 0x7f800000 ;  /* 0x7f800000fff77424 */ /* 0x000fe200078e00ff */
[----:B------:R-:W-:-:S02]  /*31b0*/  MOV R248, 0x7f800000 ;  /* 0x7f80000000f87802 */ /* 0x000fc40000000f00 */
        /* <DEDUP_REMOVED lines=12> */
[----:B---3--:R-:W-:-:S04]  /*3280*/  IADD3 R0, R22, 0x8, RZ ;  /* 0x0000000816007810 */ /* 0x008fc80007ffe0ff */
[----:B------:R-:W-:Y:S02]  /*3290*/  ISETP.GE.AND P6, PT, R0, UR7, PT ;  /* 0x0000000700007c0c */ /* 0x000fe4000bfc6270 */
[----:B------:R-:W-:Y:S02]  /*32a0*/  SHF.R.S32.HI R0, RZ, 0x1f, R22 ;  /* 0x0000001fff007819 */ /* 0x000fe40000011416 */
[C---:B------:R-:W-:Y:S02]  /*32b0*/  IADD3 R2, R22.reuse, 0x1, RZ ;  /* 0x0000000116027810 */ /* 0x040fe40007ffe0ff */
[C---:B------:R-:W-:Y:S01]  /*32c0*/  SHF.L.U64.HI R23, R22.reuse, 0x2, R0 ;  /* 0x0000000216177819 */ /* 0x040fe20000010200 */
[----:B------:R-:W-:Y:S02]  /*32d0*/  IMAD.U32 R0, RZ, RZ, UR25 ;  /* 0x00000019ff007e24 */ /* 0x000fe4000f8e00ff */
[----:B------:R-:W-:-:S03]  /*32e0*/  IMAD.SHL.U32 R24, R22, 0x4, RZ ;  /* 0x0000000416187824 */ /* 0x000fc600078e00ff */
[----:B------:R-:W-:Y:S02]  /*32f0*/  IADD3 R0, R2, UR16, -R0 ;  /* 0x0000001002007c10 */ /* 0x000fe4000fffe800 */
[----:B------:R-:W-:Y:S01]  /*3300*/  STL [R1+0x18], R24 ;  /* 0x0000181801007387 */ /* 0x000fe20000100800 */
[----:B------:R-:W-:-:S03]  /*3310*/  IADD3 R2, R233, 0x4000, RZ ;  /* 0x00004000e9027810 */ /* 0x000fc60007ffe0ff */
[----:B------:R-:W-:Y:S04]  /*3320*/  STL [R1+0x14], R23 ;  /* 0x0000141701007387 */ /* 0x000fe80000100800 */
[----:B------:R3:W-:Y:S01]  /*3330*/  STL [R1+0x38], R0 ;  /* 0x0000380001007387 */ /* 0x0007e20000100800 */
[----:B------:R-:W-:Y:S02]  /*3340*/  SEL R2, R2, R233, !P0 ;  /* 0x000000e902027207 */ /* 0x000fe40004000000 */
[----:B------:R-:W-:Y:S02]  /*3350*/  ISETP.GE.AND P3, PT, R22, UR7, PT ;  /* 0x0000000716007c0c */ /* 0x000fe4000bf66270 */
[----:B------:R-:W-:Y:S02]  /*3360*/  SHF.L.U32 R219, R2, 0x1, RZ ;  /* 0x0000000102db7819 */ /* 0x000fe400000006ff */
[----:B-1----:R-:W-:-:S02]  /*3370*/  IADD3 R6, P2, R24, UR9, RZ ;  /* 0x0000000918067c10 */ /* 0x002fc4000ff5e0ff */
[----:B---3--:R-:W-:-:S04]  /*3380*/  IADD3 R0, R232, 0x4000, RZ ;  /* 0x00004000e8007810 */ /* 0x008fc80007ffe0ff */
[----:B------:R-:W-:-:S05]  /*3390*/  SEL R0, R0, R232, !P0 ;  /* 0x000000e800007207 */ /* 0x000fca0004000000 */
[----:B------:R-:W-:Y:S02]  /*33a0*/  IMAD.SHL.U32 R2, R0, 0x2, RZ ;  /* 0x0000000200027824 */ /* 0x000fe400078e00ff */
[----:B------:R-:W-:Y:S01]  /*33b0*/  IMAD.MOV.U32 R0, RZ, RZ, c[0x0][0x22c] ;  /* 0x00008b00ff007624 */ /* 0x000fe200078e00ff */
[----:B------:R-:W-:-:S03]  /*33c0*/  IADD3.X R7, R23, UR8, RZ, P2, !PT ;  /* 0x0000000817077c10 */ /* 0x000fc600097fe4ff */
[----:B------:R-:W-:Y:S02]  /*33d0*/  IMAD R0, R0, c[0x0][0x1c0], RZ ;  /* 0x0000700000007a24 */ /* 0x000fe400078e02ff */
[----:B------:R1:W5:Y:S02]  /*33e0*/  @!P3 LDG.E R247, [R6.64] ;  /* 0x0000000406f7b981 */ /* 0x000364000c1e1900 */
[C---:B------:R-:W-:Y:S01]  /*33f0*/  IMAD.SHL.U32 R8, R0.reuse, 0x10, RZ ;  /* 0x0000001000087824 */ /* 0x040fe200078e00ff */
[----:B------:R-:W-:Y:S01]  /*3400*/  SHF.L.U32 R238, R0, 0x3, RZ ;  /* 0x0000000300ee7819 */ /* 0x000fe200000006ff */
[----:B------:R1:W5:Y:S03]  /*3410*/  @!P6 LDG.E R248, [R6.64+0x20] ;  /* 0x0000200406f8e981 */ /* 0x000366000c1e1900 */
[C---:B------:R-:W-:Y:S02]  /*3420*/  IADD3 R5, R8.reuse, 0x60, RZ ;  /* 0x0000006008057810 */ /* 0x040fe40007ffe0ff */
[----:B------:R-:W-:-:S02]  /*3430*/  IADD3 R4, R8, 0x80, RZ ;  /* 0x0000008008047810 */ /* 0x000fc40007ffe0ff */
[----:B----4-:R-:W-:Y:S01]  /*3440*/  IADD3 R10, R8, 0xa0, RZ ;  /* 0x000000a0080a7810 */ /* 0x010fe20007ffe0ff */
[C---:B------:R-:W-:Y:S01]  /*3450*/  IMAD.IADD R5, R238.reuse, 0x1, R5 ;  /* 0x00000001ee057824 */ /* 0x040fe200078e0205 */
[----:B------:R-:W-:-:S03]  /*3460*/  IADD3 R4, R238, R4, RZ ;  /* 0x00000004ee047210 */ /* 0x000fc60007ffe0ff */
[----:B------:R-:W-:Y:S01]  /*3470*/  IMAD.IADD R0, R238, 0x1, R10 ;  /* 0x00000001ee007824 */ /* 0x000fe200078e020a */
[C---:B-1----:R-:W-:Y:S02]  /*3480*/  IADD3 R7, R8.reuse, 0x20, RZ ;  /* 0x0000002008077810 */ /* 0x042fe40007ffe0ff */
[----:B------:R-:W-:Y:S02]  /*3490*/  IADD3 R6, R8, 0x40, RZ ;  /* 0x0000004008067810 */ /* 0x000fe40007ffe0ff */
[----:B------:R-:W-:-:S03]  /*34a0*/  IADD3 R7, R238, R7, RZ ;  /* 0x00000007ee077210 */ /* 0x000fc60007ffe0ff */
[C---:B------:R-:W-:Y:S02]  /*34b0*/  IMAD.IADD R6, R238.reuse, 0x1, R6 ;  /* 0x00000001ee067824 */ /* 0x040fe400078e0206 */
[C---:B------:R-:W-:Y:S01]  /*34c0*/  IMAD.IADD R7, R238.reuse, 0x1, R7 ;  /* 0x00000001ee077824 */ /* 0x040fe200078e0207 */
[C---:B------:R-:W-:Y:S01]  /*34d0*/  IADD3 R5, R238.reuse, R5, RZ ;  /* 0x00000005ee057210 */ /* 0x040fe20007ffe0ff */
[----:B------:R-:W-:Y:S01]  /*34e0*/  IMAD.IADD R6, R238, 0x1, R6 ;  /* 0x00000001ee067824 */ /* 0x000fe200078e0206 */
[----:B------:R-:W-:Y:S01]  /*34f0*/  IADD3 R9, R8, 0xc0, RZ ;  /* 0x000000c008097810 */ /* 0x000fe20007ffe0ff */
[C---:B------:R-:W-:Y:S01]  /*3500*/  IMAD.IADD R4, R238.reuse, 0x1, R4 ;  /* 0x00000001ee047824 */ /* 0x040fe200078e0204 */
[C---:B------:R-:W-:Y:S01]  /*3510*/  IADD3 R7, R238.reuse, R7, RZ ;  /* 0x00000007ee077210 */ /* 0x040fe20007ffe0ff */
[----:B------:R-:W-:Y:S01]  /*3520*/  IMAD.IADD R0, R238, 0x1, R0 ;  /* 0x00000001ee007824 */ /* 0x000fe200078e0200 */
        /* <DEDUP_REMOVED lines=11> */
[----:B------:R1:W-:Y:S01]  /*35e0*/  STL [R1+0x10], R7 ;  /* 0x0000100701007387 */ /* 0x0003e20000100800 */
[----:B------:R-:W-:-:S03]  /*35f0*/  IMAD.IADD R0, R238, 0x1, R0 ;  /* 0x00000001ee007824 */ /* 0x000fc600078e0200 */
[----:B------:R3:W-:Y:S01]  /*3600*/  STL [R1+0xc], R6 ;  /* 0x00000c0601007387 */ /* 0x0007e20000100800 */
[----:B------:R-:W-:-:S03]  /*3610*/  IADD3 R250, R238, R8, RZ ;  /* 0x00000008eefa7210 */ /* 0x000fc60007ffe0ff */
[----:B------:R-:W-:Y:S01]  /*3620*/  STL [R1+0x8], R5 ;  /* 0x0000080501007387 */ /* 0x000fe20000100800 */
[----:B------:R-:W-:-:S03]  /*3630*/  IMAD.IADD R8, R238, 0x1, R6 ;  /* 0x00000001ee087824 */ /* 0x000fc600078e0206 */
[----:B------:R-:W-:Y:S04]  /*3640*/  STL [R1+0x4], R4 ;  /* 0x0000040401007387 */ /* 0x000fe80000100800 */
[----:B------:R-:W-:Y:S01]  /*3650*/  STL [R1], R0 ;  /* 0x0000000001007387 */ /* 0x000fe20000100800 */
[----:B-1----:R-:W-:-:S05]  /*3660*/  IADD3 R7, R238, R7, RZ ;  /* 0x00000007ee077210 */ /* 0x002fca0007ffe0ff */
[----:B------:R1:W-:Y:S01]  /*3670*/  STL [R1+0x2c], R7 ;  /* 0x00002c0701007387 */ /* 0x0003e20000100800 */
[----:B---3--:R-:W-:-:S03]  /*3680*/  IMAD.IADD R6, R238, 0x1, R4 ;  /* 0x00000001ee067824 */ /* 0x008fc600078e0204 */
[----:B------:R3:W-:Y:S01]  /*3690*/  STL [R1+0x28], R8 ;  /* 0x0000280801007387 */ /* 0x0007e20000100800 */
[----:B------:R-:W-:Y:S01]  /*36a0*/  IMAD.IADD R9, R238, 0x1, R9 ;  /* 0x00000001ee097824 */ /* 0x000fe200078e0209 */
[----:B--2---:R-:W-:Y:S01]  /*36b0*/  R2P PR, R21, 0x6 ;  /* 0x0000000615007804 */ /* 0x004fe20000000000 */
[----:B------:R-:W-:-:S03]  /*36c0*/  IMAD.MOV.U32 R231, RZ, RZ, 0x20 ;  /* 0x00000020ffe77424 */ /* 0x000fc600078e00ff */
[C---:B------:R-:W-:Y:S02]  /*36d0*/  IADD3 R9, R238.reuse, R9, RZ ;  /* 0x00000009ee097210 */ /* 0x040fe40007ffe0ff */
[C---:B-1----:R-:W-:Y:S02]  /*36e0*/  IADD3 R7, R238.reuse, R5, RZ ;  /* 0x00000005ee077210 */ /* 0x042fe40007ffe0ff */
[----:B------:R-:W-:-:S03]  /*36f0*/  IADD3 R5, R238, R0, RZ ;  /* 0x00000000ee057210 */ /* 0x000fc60007ffe0ff */
[----:B------:R3:W-:Y:S04]  /*3700*/  STL [R1+0x24], R7 ;  /* 0x0000240701007387 */ /* 0x0007e80000100800 */
[----:B------:R3:W-:Y:S04]  /*3710*/  STL [R1+0x20], R6 ;  /* 0x0000200601007387 */ /* 0x0007e80000100800 */
[----:B------:R3:W-:Y:S01]  /*3720*/  STL [R1+0x1c], R5 ;  /* 0x00001c0501007387 */ /* 0x0007e20000100800 */
[----:B------:R-:W-:Y:S01]  /*3730*/  IMAD.IADD R252, R238, 0x1, R9 ;  /* 0x00000001eefc7824 */ /* 0x000fe200078e0209 */
[----:B------:R-:W-:-:S02]  /*3740*/  SEL R231, R231, 0xffffffe0, !P1 ;  /* 0xffffffe0e7e77807 */ /* 0x000fc40004800000 */
[----:B------:R-:W-:Y:S01]  /*3750*/  SHF.L.U32 R222, R233, 0x1, RZ ;  /* 0x00000001e9de7819 */ /* 0x000fe200000006ff */
[----:B------:R-:W-:Y:S01]  /*3760*/  IMAD.IADD R249, R238, 0x1, R250 ;  /* 0x00000001eef97824 */ /* 0x000fe200078e02fa */
[----:B------:R-:W-:Y:S01]  /*3770*/  SEL R226, R226, 0xffffffc0, !P2 ;  /* 0xffffffc0e2e27807 */ /* 0x000fe20005000000 */
[----:B------:R-:W-:Y:S01]  /*3780*/  IMAD.IADD R228, R227, 0x1, R231 ;  /* 0x00000001e3e47824 */ /* 0x000fe200078e02e7 */
[----:B------:R-:W-:Y:S02]  /*3790*/  IADD3 R223, R231, R222, RZ ;  /* 0x000000dee7df7210 */ /* 0x000fe40007ffe0ff */
[C---:B------:R-:W-:Y:S01]  /*37a0*/  IADD3 R251, R238.reuse, R252, RZ ;  /* 0x000000fceefb7210 */ /* 0x040fe20007ffe0ff */
        /* <DEDUP_REMOVED lines=65> */
[----:B------:R-:W-:Y:S01]  /*3bc0*/  IMAD.IADD R229, R227, 0x1, R226 ;  /* 0x00000001e3e57824 */ /* 0x000fe200078e02e2 */
[----:B------:R-:W-:Y:S01]  /*3bd0*/  IADD3 R0, R238, R249, RZ ;  /* 0x000000f9ee007210 */ /* 0x000fe20007ffe0ff */
[----:B------:R-:W-:-:S02]  /*3be0*/  IMAD.IADD R225, R226, 0x1, R222 ;  /* 0x00000001e2e17824 */ /* 0x000fc400078e02de */
[C---:B------:R-:W-:Y:S02]  /*3bf0*/  IMAD.IADD R230, R226.reuse, 0x1, R228 ;  /* 0x00000001e2e67824 */ /* 0x040fe400078e02e4 */
[----:B------:R-:W-:Y:S02]  /*3c00*/  IMAD.IADD R224, R226, 0x1, R223 ;  /* 0x00000001e2e07824 */ /* 0x000fe400078e02df */
[----:B------:R-:W-:Y:S01]  /*3c10*/  IMAD.IADD R4, R238, 0x1, R251 ;  /* 0x00000001ee047824 */ /* 0x000fe200078e02fb */
[----:B------:R-:W-:Y:S02]  /*3c20*/  UIADD3 UR14, UR23, 0x40, URZ ;  /* 0x00000040170e7890 */ /* 0x000fe4000fffe03f */
[----:B---3--:R-:W-:Y:S02]  /*3c30*/  UIADD3 UR15, UR15, -UR16, URZ ;  /* 0x800000100f0f7290 */ /* 0x008fe4000fffe03f */
.L_x_393:
[----:B------:R-:W0:Y:S01]  /*3c40*/  LDGDEPBAR ;  /* 0x00000000000079af */ /* 0x000e220000000000 */
[C---:B------:R-:W-:Y:S01]  /*3c50*/  IMAD.IADD R109, R219.reuse, 0x1, R231 ;  /* 0x00000001db6d7824 */ /* 0x040fe200078e02e7 */
[----:B------:R-:W-:Y:S01]  /*3c60*/  USHF.L.U32 UR7, UR6, 0x6, URZ ;  /* 0x0000000606077899 */ /* 0x000fe2000800063f */
[--C-:B------:R-:W-:Y:S01]  /*3c70*/  IMAD.IADD R108, R219, 0x1, R226.reuse ;  /* 0x00000001db6c7824 */ /* 0x100fe200078e02e2 */
[----:B-----5:R-:W-:Y:S01]  /*3c80*/  FSETP.NEU.FTZ.AND P1, PT, R247, -INF , PT ;  /* 0xff800000f700780b */ /* 0x020fe20003f3d000 */
[----:B------:R-:W-:Y:S01]  /*3c90*/  IMAD.IADD R0, R109, 0x1, R226 ;  /* 0x000000016d007824 */ /* 0x000fe200078e02e2 */
[----:B------:R-:W2:Y:S01]  /*3ca0*/  LDL R111, [R1+0x38] ;  /* 0x00003800016f7983 */ /* 0x000ea20000100800 */
[----:B------:R-:W-:Y:S02]  /*3cb0*/  UISETP.GE.AND UP0, UPT, UR7, UR15, UPT ;  /* 0x0000000f0700728c */ /* 0x000fe4000bf06270 */
[----:B------:R-:W-:Y:S02]  /*3cc0*/  UISETP.GT.AND UP3, UPT, UR6, UR13, UPT ;  /* 0x0000000d0600728c */ /* 0x000fe4000bf64270 */
[----:B------:R-:W3:Y:S01]  /*3cd0*/  LDL R110, [R1+0x3c] ;  /* 0x00003c00016e7983 */ /* 0x000ee20000100800 */
[----:B------:R-:W-:Y:S04]  /*3ce0*/  UISETP.LT.AND UP0, UPT, UR14, UR16, UP0 ;  /* 0x000000100e00728c */ /* 0x000fe80008701270 */
[----:B------:R-:W4:Y:S02]  /*3cf0*/  LDL R113, [R1+0x18] ;  /* 0x0000180001717983 */ /* 0x000f240000100800 */
[----:B------:R-:W-:Y:S03]  /*3d00*/  PLOP3.LUT P0, PT, PT, PT, UP0, 0x80, 0x0 ;  /* 0x000000000000781c */ /* 0x000fe60003f0f008 */
[----:B------:R-:W2:Y:S01]  /*3d10*/  LDL R112, [R1+0x14] ;  /* 0x0000140001707983 */ /* 0x000ea20000100800 */
        /* <DEDUP_REMOVED lines=42> */
[----:B------:R-:W3:Y:S02]  /*3fc0*/  LDSM.16.M88.4 R104, [R218+0x1a800] ;  /* 0x01a80000da68783b */ /* 0x000ee40000000200 */
[C---:B------:R-:W-:Y:S08]  /*3fd0*/  HMMA.16816.F32 R4, R88.reuse, R92, R4 ;  /* 0x0000005c5804723c */ /* 0x040ff00000001804 */
[C---:B------:R-:W-:Y:S01]  /*3fe0*/  HMMA.16816.F32 R8, R88.reuse, R94, R8 ;  /* 0x0000005e5808723c */ /* 0x040fe20000001808 */
[----:B------:R-:W-:Y:S07]  /*3ff0*/  LDSM.16.M88.4 R92, [R217+0x1a000] ;  /* 0x01a00000d95c783b */ /* 0x000fee0000000200 */
[C---:B------:R-:W-:Y:S08]  /*4000*/  HMMA.16816.F32 R12, R88.reuse, R96, R12 ;  /* 0x00000060580c723c */ /* 0x040ff0000000180c */
[----:B------:R-:W-:Y:S01]  /*4010*/  HMMA.16816.F32 R16, R88, R98, R16 ;  /* 0x000000625810723c */ /* 0x000fe20000001810 */
[----:B------:R-:W2:Y:S05]  /*4020*/  LDSM.16.M88.4 R88, [R0+0x2000] ;  /* 0x002000000058783b */ /* 0x000eaa0000000200 */
[----:B------:R-:W4:Y:S02]  /*4030*/  LDSM.16.M88.4 R96, [R217+0x1a800] ;  /* 0x01a80000d960783b */ /* 0x000f240000000200 */
[C---:B-1----:R-:W-:Y:S08]  /*4040*/  HMMA.16816.F32 R4, R84.reuse, R100, R4 ;  /* 0x000000645404723c */ /* 0x042ff00000001804 */
[C---:B------:R-:W-:Y:S01]  /*4050*/  HMMA.16816.F32 R8, R84.reuse, R102, R8 ;  /* 0x000000665408723c */ /* 0x040fe20000001808 */
[----:B------:R-:W-:Y:S07]  /*4060*/  LDSM.16.M88.4 R100, [R3+0x1c000] ;  /* 0x01c000000364783b */ /* 0x000fee0000000200 */
[C---:B---3--:R-:W-:Y:S08]  /*4070*/  HMMA.16816.F32 R12, R84.reuse, R104, R12 ;  /* 0x00000068540c723c */ /* 0x048ff0000000180c */
[----:B------:R-:W-:Y:S01]  /*4080*/  HMMA.16816.F32 R16, R84, R106, R16 ;  /* 0x0000006a5410723c */ /* 0x000fe20000001810 */
[----:B------:R-:W1:Y:S05]  /*4090*/  LDSM.16.M88.4 R84, [R219+0x4000] ;  /* 0x00400000db54783b */ /* 0x000e6a0000000200 */
[----:B------:R-:W3:Y:S02]  /*40a0*/  LDSM.16.M88.4 R104, [R3+0x1c800] ;  /* 0x01c800000368783b */ /* 0x000ee40000000200 */
[C---:B--2---:R-:W-:Y:S08]  /*40b0*/  HMMA.16816.F32 R4, R88.reuse, R92, R4 ;  /* 0x0000005c5804723c */ /* 0x044ff00000001804 */
[C---:B------:R-:W-:Y:S01]  /*40c0*/  HMMA.16816.F32 R8, R88.reuse, R94, R8 ;  /* 0x0000005e5808723c */ /* 0x040fe20000001808 */
[----:B------:R-:W-:Y:S07]  /*40d0*/  LDSM.16.M88.4 R92, [R216+0x1c000] ;  /* 0x01c00000d85c783b */ /* 0x000fee0000000200 */
[C---:B----4-:R-:W-:Y:S08]  /*40e0*/  HMMA.16816.F32 R12, R88.reuse, R96, R12 ;  /* 0x00000060580c723c */ /* 0x050ff0000000180c */
        /* <DEDUP_REMOVED lines=43> */
[----:B------:R2:W4:Y:S07]  /*43a0*/  LDSM.16.M88.4 R88, [R0+0x6000] ;  /* 0x006000000058783b */ /* 0x00052e0000000200 */
[C---:B-1----:R-:W-:Y:S08]  /*43b0*/  HMMA.16816.F32 R4, R84.reuse, R100, R4 ;  /* 0x000000645404723c */ /* 0x042ff00000001804 */
[C---:B------:R-:W-:Y:S01]  /*43c0*/  HMMA.16816.F32 R8, R84.reuse, R102, R8 ;  /* 0x000000665408723c */ /* 0x040fe20000001808 */
[----:B--2---:R-:W-:Y:S07]  /*43d0*/  IMAD.U32 R0, RZ, RZ, UR22 ;  /* 0x00000016ff007e24 */ /* 0x004fee000f8e00ff */
[C---:B---3--:R-:W-:Y:S04]  /*43e0*/  HMMA.16816.F32 R12, R84.reuse, R104, R12 ;  /* 0x00000068540c723c */ /* 0x048fe8000000180c */
[----:B------:R-:W-:Y:S04]  /*43f0*/  @!P0 IMAD R0, R0, 0x40, R110 ;  /* 0x0000004000008824 */ /* 0x000fe800078e026e */
[----:B------:R-:W-:Y:S04]  /*4400*/  HMMA.16816.F32 R16, R84, R106, R16 ;  /* 0x0000006a5410723c */ /* 0x000fe80000001810 */
[----:B------:R-:W-:Y:S03]  /*4410*/  @!P0 IADD3 R97, R0, 0x1, RZ ;  /* 0x0000000100618810 */ /* 0x000fe60007ffe0ff */
[----:B------:R-:W-:Y:S01]  /*4420*/  @!P0 IADD3 R84, R111, UR7, RZ ;  /* 0x000000076f548c10 */ /* 0x000fe2000fffe0ff */
[C---:B----4-:R-:W-:Y:S05]  /*4430*/  HMMA.16816.F32 R4, R88.reuse, R92, R4 ;  /* 0x0000005c5804723c */ /* 0x050fea0000001804 */
[----:B------:R-:W-:Y:S02]  /*4440*/  @!P0 IMNMX R96, R84, UR16, PT ;  /* 0x0000001054608c17 */ /* 0x000fe4000b800200 */
[----:B------:R-:W-:Y:S01]  /*4450*/  FMUL.FTZ R92, R247, 1.4426950216293334961 ;  /* 0x3fb8aa3bf75c7820 */ /* 0x000fe20000410000 */
[C---:B------:R-:W-:Y:S03]  /*4460*/  HMMA.16816.F32 R8, R88.reuse, R94, R8 ;  /* 0x0000005e5808723c */ /* 0x040fe60000001808 */
[-C--:B------:R-:W-:Y:S02]  /*4470*/  @!P0 ISETP.GE.AND P2, PT, R0, R96.reuse, PT ;  /* 0x000000600000820c */ /* 0x080fe40003f46270 */
[----:B------:R-:W-:Y:S02]  /*4480*/  FSEL R92, R92, RZ, P1 ;  /* 0x000000ff5c5c7208 */ /* 0x000fe40000800000 */
[----:B------:R-:W-:Y:S02]  /*4490*/  @!P0 IADD3 R93, R84, 0x8, RZ ;  /* 0x00000008545d8810 */ /* 0x000fe40007ffe0ff */
[----:B------:R-:W1:Y:S01]  /*44a0*/  LDSM.16.M88.4 R84, [R217+0x1e800] ;  /* 0x01e80000d954783b */ /* 0x000e620000000200 */
[-C--:B------:R-:W-:Y:S02]  /*44b0*/  @!P0 ISETP.GE.AND P1, PT, R97, R96.reuse, PT ;  /* 0x000000606100820c */ /* 0x080fe40003f26270 */
[----:B------:R-:W-:Y:S04]  /*44c0*/  @!P0 IMNMX R93, R93, UR16, PT ;  /* 0x000000105d5d8c17 */ /* 0x000fe8000b800200 */
[----:B------:R-:W-:Y:S02]  /*44d0*/  @!P0 FSEL R4, R4, -INF , !P2 ;  /* 0xff80000004048808 */ /* 0x000fe40005000000 */
[----:B------:R-:W-:Y:S02]  /*44e0*/  @!P0 FSEL R5, R5, -INF , !P1 ;  /* 0xff80000005058808 */ /* 0x000fe40004800000 */
[-C--:B------:R-:W-:Y:S01]  /*44f0*/  @!P0 ISETP.GE.AND P2, PT, R0, R93.reuse, PT ;  /* 0x0000005d0000820c */ /* 0x080fe20003f46270 */
[--C-:B------:R-:W-:Y:S01]  /*4500*/  FFMA.FTZ R4, R4, c[0x0][0x23c], -R92.reuse ;  /* 0x00008f0004047a23 */ /* 0x100fe2000001085c */
[----:B------:R-:W-:Y:S01]  /*4510*/  FSETP.NEU.FTZ.AND P1, PT, R248, -INF , PT ;  /* 0xff800000f800780b */ /* 0x000fe20003f3d000 */
[----:B------:R-:W-:Y:S01]  /*4520*/  FFMA.FTZ R5, R5, c[0x0][0x23c], -R92 ;  /* 0x00008f0005057a23 */ /* 0x000fe2000001085c */
[----:B------:R-:W-:Y:S01]  /*4530*/  @!P0 FSEL R6, R6, -INF , !P2 ;  /* 0xff80000006068808 */ /* 0x000fe20005000000 */
[----:B------:R2:W-:Y:S10]  /*4540*/  MUFU.EX2 R105, R4 ;  /* 0x0000000400697308 */ /* 0x0005f40000000800 */
[----:B------:R3:W4:Y:S01]  /*4550*/  MUFU.EX2 R109, R5 ;  /* 0x00000005006d7308 */ /* 0x0007220000000800 */
[C---:B-1----:R-:W-:Y:S03]  /*4560*/  HMMA.16816.F32 R12, R88.reuse, R84, R12 ;  /* 0x00000054580c723c */ /* 0x042fe6000000180c */
[----:B--2---:R-:W-:Y:S05]  /*4570*/  FMUL.FTZ R4, R248, 1.4426950216293334961 ;  /* 0x3fb8aa3bf8047820 */ /* 0x004fea0000410000 */
[----:B------:R-:W-:Y:S04]  /*4580*/  HMMA.16816.F32 R16, R88, R86, R16 ;  /* 0x000000565810723c */ /* 0x000fe80000001810 */
[----:B------:R-:W-:Y:S02]  /*4590*/  FSEL R4, R4, RZ, P1 ;  /* 0x000000ff04047208 */ /* 0x000fe40000800000 */
[-C--:B------:R-:W-:Y:S02]  /*45a0*/  @!P0 ISETP.GE.AND P1, PT, R97, R93.reuse, PT ;  /* 0x0000005d6100820c */ /* 0x080fe40003f26270 */
[----:B---3--:R-:W-:Y:S01]  /*45b0*/  @!P0 IADD3 R5, R0, 0x8, RZ ;  /* 0x0000000800058810 */ /* 0x008fe20007ffe0ff */
[--C-:B------:R-:W-:Y:S03]  /*45c0*/  FFMA.FTZ R6, R6, c[0x0][0x23c], -R4.reuse ;  /* 0x00008f0006067a23 */ /* 0x100fe60000010804 */
[----:B------:R-:W-:Y:S01]  /*45d0*/  @!P0 FSEL R7, R7, -INF , !P1 ;  /* 0xff80000007078808 */ /* 0x000fe20004800000 */
[----:B------:R1:W-:Y:S01]  /*45e0*/  MUFU.EX2 R110, R6 ;  /* 0x00000006006e7308 */ /* 0x0003e20000000800 */
[-C--:B------:R-:W-:Y:S03]  /*45f0*/  @!P0 ISETP.GE.AND P1, PT, R5, R96.reuse, PT ;  /* 0x000000600500820c */ /* 0x080fe60003f26270 */
[----:B------:R-:W-:Y:S01]  /*4600*/  FFMA.FTZ R7, R7, c[0x0][0x23c], -R4 ;  /* 0x00008f0007077a23 */ /* 0x000fe20000010804 */
[----:B------:R-:W-:Y:S05]  /*4610*/  @!P0 FSEL R8, R8, -INF , !P1 ;  /* 0xff80000008088808 */ /* 0x000fea0004800000 */
[----:B------:R-:W-:Y:S01]  /*4620*/  MUFU.EX2 R111, R7 ;  /* 0x00000007006f7308 */ /* 0x000fe20000000800 */
[--C-:B------:R-:W-:Y:S09]  /*4630*/  FFMA.FTZ R8, R8, c[0x0][0x23c], -R92.reuse ;  /* 0x00008f0008087a23 */ /* 0x100ff2000001085c */
[----:B------:R-:W-:Y:S01]  /*4640*/  MUFU.EX2 R106, R8 ;  /* 0x00000008006a7308 */ /* 0x000fe20000000800 */
[----:B-1----:R-:W-:Y:S04]  /*4650*/  @!P0 IADD3 R6, R0, 0x9, RZ ;  /* 0x0000000900068810 */ /* 0x002fe80007ffe0ff */
[-C--:B------:R-:W-:Y:S04]  /*4660*/  @!P0 ISETP.GE.AND P1, PT, R6, R96.reuse, PT ;  /* 0x000000600600820c */ /* 0x080fe80003f26270 */
[----:B------:R-:W-:Y:S02]  /*4670*/  @!P0 FSEL R9, R9, -INF , !P1 ;  /* 0xff80000009098808 */ /* 0x000fe40004800000 */
[-C--:B------:R-:W-:Y:S02]  /*4680*/  @!P0 ISETP.GE.AND P1, PT, R5, R93.reuse, PT ;  /* 0x0000005d0500820c */ /* 0x080fe40003f26270 */
[----:B------:R-:W-:Y:S01]  /*4690*/  @!P0 IADD3 R5, R0, 0x10, RZ ;  /* 0x0000001000058810 */ /* 0x000fe20007ffe0ff */
[----:B------:R-:W-:Y:S01]  /*46a0*/  FFMA.FTZ R9, R9, c[0x0][0x23c], -R92 ;  /* 0x00008f0009097a23 */ /* 0x000fe2000001085c */
[----:B------:R-:W-:Y:S02]  /*46b0*/  @!P0 FSEL R10, R10, -INF , !P1 ;  /* 0xff8000000a0a8808 */ /* 0x000fe40004800000 */
[-C--:B------:R-:W-:Y:S01]  /*46c0*/  @!P0 ISETP.GE.AND P1, PT, R6, R93.reuse, PT ;  /* 0x0000005d0600820c */ /* 0x080fe20003f26270 */
[----:B------:R-:W1:Y:S01]  /*46d0*/  MUFU.EX2 R104, R9 ;  /* 0x0000000900687308 */ /* 0x000e620000000800 */
[----:B------:R-:W-:Y:S01]  /*46e0*/  @!P0 IADD3 R6, R0, 0x11, RZ ;  /* 0x0000001100068810 */ /* 0x000fe20007ffe0ff */
[--C-:B------:R-:W-:Y:S01]  /*46f0*/  FFMA.FTZ R10, R10, c[0x0][0x23c], -R4.reuse ;  /* 0x00008f000a0a7a23 */ /* 0x100fe20000010804 */
[----:B------:R-:W-:Y:S02]  /*4700*/  @!P0 FSEL R11, R11, -INF , !P1 ;  /* 0xff8000000b0b8808 */ /* 0x000fe40004800000 */
[-C--:B------:R-:W-:Y:S03]  /*4710*/  @!P0 ISETP.GE.AND P1, PT, R5, R96.reuse, PT ;  /* 0x000000600500820c */ /* 0x080fe60003f26270 */
[----:B------:R-:W-:Y:S01]  /*4720*/  FFMA.FTZ R11, R11, c[0x0][0x23c], -R4 ;  /* 0x00008f000b0b7a23 */ /* 0x000fe20000010804 */
[----:B------:R-:W-:Y:S01]  /*4730*/  @!P0 FSEL R12, R12, -INF , !P1 ;  /* 0xff8000000c0c8808 */ /* 0x000fe20004800000 */
[----:B------:R-:W-:Y:S01]  /*4740*/  MUFU.EX2 R108, R10 ;  /* 0x0000000a006c7308 */ /* 0x000fe20000000800 */
[-C--:B------:R-:W-:Y:S03]  /*4750*/  @!P0 ISETP.GE.AND P1, PT, R6, R96.reuse, PT ;  /* 0x000000600600820c */ /* 0x080fe60003f26270 */
[--C-:B------:R-:W-:Y:S01]  /*4760*/  FFMA.FTZ R12, R12, c[0x0][0x23c], -R92.reuse ;  /* 0x00008f000c0c7a23 */ /* 0x100fe2000001085c */
[----:B------:R-:W-:Y:S02]  /*4770*/  @!P0 FSEL R13, R13, -INF , !P1 ;  /* 0xff8000000d0d8808 */ /* 0x000fe40004800000 */
[-C--:B------:R-:W-:Y:S02]  /*4780*/  @!P0 ISETP.GE.AND P1, PT, R5, R93.reuse, PT ;  /* 0x0000005d0500820c */ /* 0x080fe40003f26270 */
[----:B------:R-:W-:Y:S01]  /*4790*/  @!P0 IADD3 R5, R0, 0x18, RZ ;  /* 0x0000001800058810 */ /* 0x000fe20007ffe0ff */
[----:B------:R-:W2:Y:S01]  /*47a0*/  MUFU.EX2 R107, R11 ;  /* 0x0000000b006b7308 */ /* 0x000ea20000000800 */
[----:B------:R-:W-:Y:S01]  /*47b0*/  @!P0 FSEL R14, R14, -INF , !P1 ;  /* 0xff8000000e0e8808 */ /* 0x000fe20004800000 */
[----:B------:R-:W-:Y:S01]  /*47c0*/  FFMA.FTZ R13, R13, c[0x0][0x23c], -R92 ;  /* 0x00008f000d0d7a23 */ /* 0x000fe2000001085c */
[-C--:B------:R-:W-:Y:S02]  /*47d0*/  @!P0 ISETP.GE.AND P1, PT, R6, R93.reuse, PT ;  /* 0x0000005d0600820c */ /* 0x080fe40003f26270 */
[----:B------:R-:W-:Y:S01]  /*47e0*/  @!P0 IADD3 R0, R0, 0x19, RZ ;  /* 0x0000001900008810 */ /* 0x000fe20007ffe0ff */
[--C-:B------:R-:W-:Y:S01]  /*47f0*/  FFMA.FTZ R14, R14, c[0x0][0x23c], -R4.reuse ;  /* 0x00008f000e0e7a23 */ /* 0x100fe20000010804 */
[----:B------:R-:W-:Y:S02]  /*4800*/  @!P0 FSEL R15, R15, -INF , !P1 ;  /* 0xff8000000f0f8808 */ /* 0x000fe40004800000 */
[-C--:B------:R-:W-:Y:S01]  /*4810*/  @!P0 ISETP.GE.AND P1, PT, R5, R96.reuse, PT ;  /* 0x000000600500820c */ /* 0x080fe20003f26270 */
[----:B------:R-:W-:Y:S02]  /*4820*/  MUFU.EX2 R103, R12 ;  /* 0x0000000c00677308 */ /* 0x000fe40000000800 */
[----:B------:R-:W-:Y:S01]  /*4830*/  FFMA.FTZ R15, R15, c[0x0][0x23c], -R4 ;  /* 0x00008f000f0f7a23 */ /* 0x000fe20000010804 */
[----:B------:R-:W-:Y:S02]  /*4840*/  @!P0 FSEL R16, R16, -INF , !P1 ;  /* 0xff80000010108808 */ /* 0x000fe40004800000 */
[----:B------:R-:W-:Y:S03]  /*4850*/  @!P0 ISETP.GE.AND P1, PT, R0, R96, PT ;  /* 0x000000600000820c */ /* 0x000fe60003f26270 */
[--C-:B------:R-:W-:Y:S01]  /*4860*/  FFMA.FTZ R16, R16, c[0x0][0x23c], -R92.reuse ;  /* 0x00008f0010107a23 */ /* 0x100fe2000001085c */
[----:B------:R-:W-:Y:S01]  /*4870*/  @!P0 FSEL R17, R17, -INF , !P1 ;  /* 0xff80000011118808 */ /* 0x000fe20004800000 */
[----:B------:R-:W3:Y:S01]  /*4880*/  MUFU.EX2 R100, R13 ;  /* 0x0000000d00647308 */ /* 0x000ee20000000800 */
[----:B------:R-:W-:Y:S02]  /*4890*/  @!P0 ISETP.GE.AND P1, PT, R5, R93, PT ;  /* 0x0000005d0500820c */ /* 0x000fe40003f26270 */
[----:B----4-:R-:W-:Y:S01]  /*48a0*/  F2FP.PACK_AB R5, R109, R105 ;  /* 0x000000696d05723e */ /* 0x010fe200000000ff */
        /* <DEDUP_REMOVED lines=8> */
[----:B--2---:R-:W-:Y:S02]  /*4930*/  F2FP.PACK_AB R7, R107, R108 ;  /* 0x0000006c6b07723e */ /* 0x004fe400000000ff */
[----:B------:R-:W-:Y:S01]  /*4940*/  IADD3 R94, P0, R113, UR11, RZ ;  /* 0x0000000b715e7c10 */ /* 0x000fe2000ff1e0ff */
[----:B------:R-:W-:Y:S03]  /*4950*/  FFMA.FTZ R4, R19, c[0x0][0x23c], -R4 ;  /* 0x00008f0013047a23 */ /* 0x000fe60000010804 */
[----:B------:R-:W-:Y:S01]  /*4960*/  IADD3.X R95, R112, UR10, RZ, P0, !PT ;  /* 0x0000000a705f7c10 */ /* 0x000fe200087fe4ff */
[----:B------:R-:W-:Y:S02]  /*4970*/  IMAD.MOV.U32 R112, RZ, RZ, c[0x0][0x22c] ;  /* 0x00008b00ff707624 */ /* 0x000fe400078e00ff */
[----:B------:R1:W-:Y:S01]  /*4980*/  MUFU.EX2 R98, R4 ;  /* 0x0000000400627308 */ /* 0x0003e20000000800 */
[----:B---3--:R-:W-:Y:S01]  /*4990*/  F2FP.PACK_AB R6, R100, R103 ;  /* 0x000000676406723e */ /* 0x008fe200000000ff */
[----:B------:R-:W-:Y:S04]  /*49a0*/  IMAD R112, R112, c[0x0][0x1c0], RZ ;  /* 0x0000700070707a24 */ /* 0x000fe800078e02ff */
[----:B------:R-:W-:Y:S04]  /*49b0*/  IMAD.U32 R112, R112, -0x40, RZ ;  /* 0xffffffc070707824 */ /* 0x000fe800078e00ff */
[----:B------:R-:W4:Y:S01]  /*49c0*/  MUFU.EX2 R101, R15 ;  /* 0x0000000f00657308 */ /* 0x000f220000000800 */
[C---:B------:R-:W-:Y:S04]  /*49d0*/  LEA R234, P0, R112.reuse, R234, 0x2 ;  /* 0x000000ea70ea7211 */ /* 0x040fe800078010ff */
[----:B------:R-:W-:Y:S02]  /*49e0*/  LEA.HI.X.SX32 R235, R112, R235, 0x2, P0 ;  /* 0x000000eb70eb7211 */ /* 0x000fe400000f16ff */
[----:B------:R-:W-:Y:S03]  /*49f0*/  PLOP3.LUT P0, PT, PT, PT, UP3, 0x80, 0x0 ;  /* 0x000000000000781c */ /* 0x000fe60003f0f038 */
[----:B------:R-:W-:Y:S01]  /*4a00*/  MUFU.EX2 R96, R92 ;  /* 0x0000005c00607308 */ /* 0x000fe20000000800 */
[----:B-1----:R-:W-:Y:S05]  /*4a10*/  F2FP.PACK_AB R4, R111, R110 ;  /* 0x0000006e6f04723e */ /* 0x002fea00000000ff */
[----:B------:R1:W-:Y:S04]  /*4a20*/  STS [R239+0x2a400], R4 ;  /* 0x02a40004ef007388 */ /* 0x0003e80000000800 */
[----:B------:R-:W1:Y:S01]  /*4a30*/  MUFU.EX2 R97, R16 ;  /* 0x0000001000617308 */ /* 0x000e620000000800 */
[----:B------:R2:W-:Y:S01]  /*4a40*/  STS [R246+0x2a000], R0 ;  /* 0x02a00000f6007388 */ /* 0x0005e20000000800 */
[----:B----4-:R-:W-:Y:S04]  /*4a50*/  F2FP.PACK_AB R5, R101, R102 ;  /* 0x000000666505723e */ /* 0x010fe800000000ff */
[----:B------:R-:W-:Y:S04]  /*4a60*/  STS [R246+0x2a400], R7 ;  /* 0x02a40007f6007388 */ /* 0x000fe80000000800 */
[----:B------:R-:W2:Y:S01]  /*4a70*/  MUFU.EX2 R99, R18 ;  /* 0x0000001200637308 */ /* 0x000ea20000000800 */
[----:B------:R-:W-:Y:S05]  /*4a80*/  STS [R244+0x2a000], R6 ;  /* 0x02a00006f4007388 */ /* 0x000fea0000000800 */
[----:B------:R-:W-:Y:S01]  /*4a90*/  STS [R244+0x2a400], R5 ;  /* 0x02a40005f4007388 */ /* 0x000fe20000000800 */
[----:B-1----:R-:W-:Y:S04]  /*4aa0*/  F2FP.PACK_AB R4, R96, R97 ;  /* 0x000000616004723e */ /* 0x002fe800000000ff */
[----:B------:R-:W3:Y:S05]  /*4ab0*/  LDG.E R92, [R94.64] ;  /* 0x000000045e5c7981 */ /* 0x000eea000c1e1900 */
[----:B------:R-:W-:Y:S01]  /*4ac0*/  STS [R245+0x2a000], R4 ;  /* 0x02a00004f5007388 */ /* 0x000fe20000000800 */
[----:B--2---:R-:W-:Y:S05]  /*4ad0*/  F2FP.PACK_AB R0, R98, R99 ;  /* 0x000000636200723e */ /* 0x004fea00000000ff */
[----:B------:R1:W-:Y:S05]  /*4ae0*/  STS [R245+0x2a400], R0 ;  /* 0x02a40000f5007388 */ /* 0x0003ea0000000800 */
[----:B------:R-:W-:Y:S05]  /*4af0*/  LDSM.16.M88.4 R16, [R222+0x10000] ;  /* 0x01000000de10783b */ /* 0x000fea0000000200 */
[----:B------:R-:W2:Y:S05]  /*4b00*/  LDSM.16.M88.4 R8, [R3+0x20000] ;  /* 0x020000000308783b */ /* 0x000eaa0000000200 */
[----:B------:R-:W4:Y:S05]  /*4b10*/  LDSM.16.M88.4 R84, [R3+0x20800] ;  /* 0x020800000354783b */ /* 0x000f2a0000000200 */
[----:B------:R-:W-:Y:S05]  /*4b20*/  LDSM.16.M88.4 R88, [R223+0x10000] ;  /* 0x01000000df58783b */ /* 0x000fea0000000200 */
[----:B-1----:R-:W3:Y:S01]  /*4b30*/  LDG.E R0, [R94.64+0x20] ;  /* 0x000020045e007981 */ /* 0x002ee2000c1e1900 */
[C---:B--2---:R-:W-:Y:S08]  /*4b40*/  HMMA.16816.F32 R4, R16.reuse, R8, RZ ;  /* 0x000000081004723c */ /* 0x044ff000000018ff */
[C---:B------:R-:W-:Y:S08]  /*4b50*/  HMMA.16816.F32 R8, R16.reuse, R10, RZ ;  /* 0x0000000a1008723c */ /* 0x040ff000000018ff */
[C---:B----4-:R-:W-:Y:S08]  /*4b60*/  HMMA.16816.F32 R12, R16.reuse, R84, RZ ;  /* 0x00000054100c723c */ /* 0x050ff000000018ff */
[----:B------:R-:W-:Y:S01]  /*4b70*/  HMMA.16816.F32 R16, R16, R86, RZ ;  /* 0x000000561010723c */ /* 0x000fe200000018ff */
[----:B------:R-:W1:Y:S07]  /*4b80*/  LDSM.16.M88.4 R84, [R216+0x20000] ;  /* 0x02000000d854783b */ /* 0x000e6e0000000200 */
[C---:B-1----:R-:W-:Y:S08]  /*4b90*/  HMMA.16816.F32 R4, R88.reuse, R84, R4 ;  /* 0x000000545804723c */ /* 0x042ff00000001804 */
[C---:B------:R-:W-:Y:S01]  /*4ba0*/  HMMA.16816.F32 R8, R88.reuse, R86, R8 ;  /* 0x000000565808723c */ /* 0x040fe20000001808 */
[----:B------:R-:W1:Y:S07]  /*4bb0*/  LDSM.16.M88.4 R84, [R216+0x20800] ;  /* 0x02080000d854783b */ /* 0x000e6e0000000200 */
[C---:B-1----:R-:W-:Y:S08]  /*4bc0*/  HMMA.16816.F32 R12, R88.reuse, R84, R12 ;  /* 0x00000054580c723c */ /* 0x042ff0000000180c */
[----:B------:R-:W-:Y:S01]  /*4bd0*/  HMMA.16816.F32 R16, R88, R86, R16 ;  /* 0x000000565810723c */ /* 0x000fe20000001810 */
[----:B------:R-:W-:Y:S05]  /*4be0*/  LDSM.16.M88.4 R84, [R225+0x10000] ;  /* 0x01000000e154783b */ /* 0x000fea0000000200 */
[----:B------:R-:W1:Y:S02]  /*4bf0*/  LDSM.16.M88.4 R88, [R218+0x20000] ;  /* 0x02000000da58783b */ /* 0x000e640000000200 */
        /* <DEDUP_REMOVED lines=93> */
[----:B------:R-:W1:Y:S11]  /*51d0*/  LDSM.16.M88.4 R88, [R217+0x26800] ;  /* 0x02680000d958783b */ /* 0x000e760000000200 */
[----:B------:R-:W-:Y:S04]  /*51e0*/  @!UPT UIADD3 URZ, URZ, URZ, URZ ;  /* 0x0000003f3f3ff290 */ /* 0x000fe8000fffe03f */
[C---:B---3--:R-:W-:Y:S02]  /*51f0*/  FADD.FTZ R4, -R92.reuse, R4 ;  /* 0x000000045c047221 */ /* 0x048fe40000010100 */
[----:B------:R-:W-:Y:S02]  /*5200*/  FADD.FTZ R5, -R92, R5 ;  /* 0x000000055c057221 */ /* 0x000fe40000010100 */
[C---:B------:R-:W-:Y:S02]  /*5210*/  FADD.FTZ R6, -R0.reuse, R6 ;  /* 0x0000000600067221 */ /* 0x040fe40000010100 */
[----:B------:R-:W-:Y:S02]  /*5220*/  FADD.FTZ R7, -R0, R7 ;  /* 0x0000000700077221 */ /* 0x000fe40000010100 */
[----:B------:R-:W-:Y:S02]  /*5230*/  FADD.FTZ R9, -R92, R9 ;  /* 0x000000095c097221 */ /* 0x000fe40000010100 */
[C---:B------:R-:W-:Y:S02]  /*5240*/  FADD.FTZ R10, -R0.reuse, R10 ;  /* 0x0000000a000a7221 */ /* 0x040fe40000010100 */
[----:B------:R-:W-:Y:S02]  /*5250*/  FADD.FTZ R11, -R0, R11 ;  /* 0x0000000b000b7221 */ /* 0x000fe40000010100 */
[----:B------:R-:W-:Y:S02]  /*5260*/  FMUL.FTZ R93, R105, R4 ;  /* 0x00000004695d7220 */ /* 0x000fe40000410000 */
[----:B------:R-:W-:Y:S02]  /*5270*/  FMUL.FTZ R6, R110, R6 ;  /* 0x000000066e067220 */ /* 0x000fe40000410000 */
[----:B------:R-:W-:Y:S01]  /*5280*/  FMUL.FTZ R7, R111, R7 ;  /* 0x000000076f077220 */ /* 0x000fe20000410000 */
[C---:B-1----:R-:W-:Y:S07]  /*5290*/  HMMA.16816.F32 R12, R84.reuse, R88, R12 ;  /* 0x00000058540c723c */ /* 0x042fee000000180c */
[----:B------:R-:W-:Y:S01]  /*52a0*/  FADD.FTZ R88, -R92, R8 ;  /* 0x000000085c587221 */ /* 0x000fe20000010100 */
[----:B------:R-:W-:Y:S04]  /*52b0*/  HMMA.16816.F32 R16, R84, R90, R16 ;  /* 0x0000005a5410723c */ /* 0x000fe80000001810 */
[----:B------:R-:W-:Y:S02]  /*52c0*/  FMUL.FTZ R8, R109, R5 ;  /* 0x000000056d087220 */ /* 0x000fe40000410000 */
[----:B------:R-:W-:Y:S02]  /*52d0*/  FMUL.FTZ R88, R106, R88 ;  /* 0x000000586a587220 */ /* 0x000fe40000410000 */
[----:B------:R-:W-:Y:S08]  /*52e0*/  FMUL.FTZ R87, R104, R9 ;  /* 0x0000000968577220 */ /* 0x000ff00000410000 */
[C---:B------:R-:W-:Y:S02]  /*52f0*/  FADD.FTZ R12, -R92.reuse, R12 ;  /* 0x0000000c5c0c7221 */ /* 0x040fe40000010100 */
[----:B------:R-:W-:Y:S02]  /*5300*/  FADD.FTZ R13, -R92, R13 ;  /* 0x0000000d5c0d7221 */ /* 0x000fe40000010100 */
[----:B------:R-:W-:Y:S02]  /*5310*/  FMUL.FTZ R84, R103, R12 ;  /* 0x0000000c67547220 */ /* 0x000fe40000410000 */
[----:B------:R-:W-:Y:S02]  /*5320*/  FADD.FTZ R9, -R0, R15 ;  /* 0x0000000f00097221 */ /* 0x000fe40000010100 */
[C---:B------:R-:W-:Y:S02]  /*5330*/  FADD.FTZ R16, -R92.reuse, R16 ;  /* 0x000000105c107221 */ /* 0x040fe40000010100 */
[----:B------:R-:W-:Y:S02]  /*5340*/  FADD.FTZ R85, -R92, R17 ;  /* 0x000000115c557221 */ /* 0x000fe40000010100 */
[----:B------:R-:W-:Y:S02]  /*5350*/  FMUL.FTZ R17, R100, R13 ;  /* 0x0000000d64117220 */ /* 0x000fe40000410000 */
[----:B------:R-:W-:Y:S02]  /*5360*/  FMUL.FTZ R86, R97, R16 ;  /* 0x0000001061567220 */ /* 0x000fe40000410000 */
[----:B------:R-:W-:Y:S02]  /*5370*/  FMUL.FTZ R16, R108, R10 ;  /* 0x0000000a6c107220 */ /* 0x000fe40000410000 */
[----:B------:R-:W-:Y:S02]  /*5380*/  FMUL.FTZ R13, R107, R11 ;  /* 0x0000000b6b0d7220 */ /* 0x000fe40000410000 */
[C---:B------:R-:W-:Y:S02]  /*5390*/  FADD.FTZ R10, -R0.reuse, R14 ;  /* 0x0000000e000a7221 */ /* 0x040fe40000010100 */
[C---:B------:R-:W-:Y:S02]  /*53a0*/  FADD.FTZ R12, -R0.reuse, R18 ;  /* 0x00000012000c7221 */ /* 0x040fe40000010100 */
[----:B------:R-:W-:Y:S02]  /*53b0*/  FADD.FTZ R11, -R0, R19 ;  /* 0x00000013000b7221 */ /* 0x000fe40000010100 */
[----:B------:R-:W-:Y:S02]  /*53c0*/  FMUL.FTZ R85, R96, R85 ;  /* 0x0000005560557220 */ /* 0x000fe40000410000 */
[----:B------:R-:W-:Y:S02]  /*53d0*/  FMUL.FTZ R10, R102, R10 ;  /* 0x0000000a660a7220 */ /* 0x000fe40000410000 */
[----:B------:R-:W-:Y:S02]  /*53e0*/  FMUL.FTZ R9, R101, R9 ;  /* 0x0000000965097220 */ /* 0x000fe40000410000 */
[----:B------:R-:W-:Y:S02]  /*53f0*/  FMUL.FTZ R12, R99, R12 ;  /* 0x0000000c630c7220 */ /* 0x000fe40000410000 */
[----:B------:R-:W-:Y:S01]  /*5400*/  FMUL.FTZ R11, R98, R11 ;  /* 0x0000000b620b7220 */ /* 0x000fe20000410000 */
[----:B------:R-:W-:-:S05]  /*5410*/  @!P0 BRA `(.L_x_391) ;  /* 0x000001a000008947 */ /* 0x000fca0003800000 */
[----:B------:R-:W-:Y:S01]  /*5420*/  IMAD.MOV.U32 R5, RZ, RZ, c[0x0][0x190] ;  /* 0x00006400ff057624 */ /* 0x000fe200078e00ff */
[----:B------:R-:W-:Y:S01]  /*5430*/  ULOP3.LUT UR7, UR6, 0x1, URZ, 0xc0, !UPT ;  /* 0x0000000106077892 */ /* 0x000fe2000f8ec03f */
[----:B------:R-:W-:Y:S02]  /*5440*/  IMAD.MOV.U32 R14, RZ, RZ, c[0x0][0x194] ;  /* 0x00006500ff0e7624 */ /* 0x000fe400078e00ff */
[C---:B------:R-:W-:Y:S01]  /*5450*/  IMAD.U32 R0, R5.reuse, -0x40, RZ ;  /* 0xffffffc005007824 */ /* 0x040fe200078e00ff */
[----:B------:R-:W-:Y:S04]  /*5460*/  UISETP.NE.U32.AND UP0, UPT, UR7, 0x1, UPT ;  /* 0x000000010700788c */ /* 0x000fe8000bf05070 */
[C---:B------:R-:W-:Y:S01]  /*5470*/  LEA R4, P1, R0.reuse, R242, 0x1 ;  /* 0x000000f200047211 */ /* 0x040fe200078208ff */
[----:B------:R-:W-:Y:S03]  /*5480*/  USEL UR7, UR40, 0x8000, !UP0 ;  /* 0x0000800028077887 */ /* 0x000fe6000c000000 */
[----:B------:R-:W-:Y:S01]  /*5490*/  LEA.HI.X.SX32 R0, R0, R243, 0x1, P1 ;  /* 0x000000f300007211 */ /* 0x000fe200008f0eff */
[----:B------:R-:W-:Y:S02]  /*54a0*/  IMAD.MOV.U32 R242, RZ, RZ, R4 ;  /* 0x000000fffff27224 */ /* 0x000fe400078e0004 */
[----:B------:R-:W-:Y:S02]  /*54b0*/  IADD3 R236, R236, UR7, RZ ;  /* 0x00000007ecec7c10 */ /* 0x000fe4000fffe0ff */
[----:B------:R-:W-:Y:S01]  /*54c0*/  IMAD.MOV.U32 R243, RZ, RZ, R0 ;  /* 0x000000fffff37224 */ /* 0x000fe200078e0000 */
[----:B------:R-:W-:Y:S02]  /*54d0*/  LEA R4, P1, R5, R242, 0x6 ;  /* 0x000000f205047211 */ /* 0x000fe400078230ff */
[----:B------:R-:W-:Y:S02]  /*54e0*/  IADD3 R219, R219, UR7, RZ ;  /* 0x00000007dbdb7c10 */ /* 0x000fe4000fffe0ff */
        /* <DEDUP_REMOVED lines=13> */
.L_x_391:
[----:B------:R-:W-:Y:S02]  /*55c0*/  F2FP.PACK_AB R8, R8, R93 ;  /* 0x0000005d0808723e */ /* 0x000fe400000000ff */
[----:B------:R-:W-:Y:S02]  /*55d0*/  F2FP.PACK_AB R7, R7, R6 ;  /* 0x000000060707723e */ /* 0x000fe400000000ff */
[----:B------:R-:W-:Y:S01]  /*55e0*/  F2FP.PACK_AB R6, R87, R88 ;  /* 0x000000585706723e */ /* 0x000fe200000000ff */
[----:B------:R-:W-:Y:S01]  /*55f0*/  STS [R239+0x28000], R8 ;  /* 0x02800008ef007388 */ /* 0x000fe20000000800 */
[----:B-1----:R-:W-:Y:S02]  /*5600*/  F2FP.PACK_AB R5, R13, R16 ;  /* 0x000000100d05723e */ /* 0x002fe400000000ff */
        /* <DEDUP_REMOVED lines=124> */
.L_x_392:
[----:B------:R-:W-:Y:S01]  /*5dd0*/  LDSM.16.M88.4 R128, [R227] ;  /* 0x00000000e380783b */ /* 0x000fe20000000200 */
[----:B------:R-:W-:Y:S02]  /*5de0*/  ULOP3.LUT UR7, UR6, 0x1, URZ, 0xc0, !UPT ;  /* 0x0000000106077892 */ /* 0x000fe4000f8ec03f */
[----:B------:R-:W-:Y:S02]  /*5df0*/  UISETP.GT.AND UP2, UPT, UR6, UR13, UPT ;  /* 0x0000000d0600728c */ /* 0x000fe4000bf44270 */
[----:B------:R-:W2:Y:S01]  /*5e00*/  LDSM.16.MT88.4 R16, [R0+0x18000] ;  /* 0x018000000010783b */ /* 0x000ea20000004200 */
[----:B------:R-:W-:Y:S02]  /*5e10*/  UISETP.NE.U32.AND UP0, UPT, UR7, 0x1, UPT ;  /* 0x000000010700788c */ /* 0x000fe4000bf05070 */
[----:B------:R-:W-:Y:S02]  /*5e20*/  @UP3 UIADD3 UR12, UP1, UR9, -0x100, URZ ;  /* 0xffffff00090c3890 */ /* 0x000fe4000ff3e03f */
[----:B------:R-:W3:Y:S01]  /*5e30*/  LDSM.16.M88.4 R124, [R227+0x1000] ;  /* 0x00100000e37c783b */ /* 0x000ee20000000200 */
[----:B------:R-:W-:Y:S02]  /*5e40*/  UIADD3 UR6, UR6, -0x1, URZ ;  /* 0xffffffff06067890 */ /* 0x000fe4000fffe03f */
[----:B------:R-:W-:Y:S02]  /*5e50*/  @UP3 UIADD3.X UR7, UR8, -0x1, URZ, UP1, !UPT ;  /* 0xffffffff08073890 */ /* 0x000fe40008ffe43f */
        /* <DEDUP_REMOVED lines=67> */
[----:B------:R-:W4:Y:S02]  /*6290*/  LDSM.16.MT88.4 R208, [R0+0x1d800] ;  /* 0x01d8000000d0783b */ /* 0x000f240000004200 */
[-C--:B--2---:R-:W-:Y:S08]  /*62a0*/  HMMA.16816.F32 R4, R200, R204.reuse, R4 ;  /* 0x000000ccc804723c */ /* 0x084ff00000001804 */
[C---:B-1----:R-:W-:Y:S08]  /*62b0*/  HMMA.16816.F32 R8, R212.reuse, R204, R8 ;  /* 0x000000ccd408723c */ /* 0x042ff00000001808 */
[-C--:B------:R-:W-:Y:S08]  /*62c0*/  HMMA.16816.F32 R12, R212, R206.reuse, R12 ;  /* 0x000000ced40c723c */ /* 0x080ff0000000180c */
[C---:B------:R-:W-:Y:S01]  /*62d0*/  HMMA.16816.F32 R16, R200.reuse, R206, R16 ;  /* 0x000000cec810723c */ /* 0x040fe20000001810 */
[----:B------:R1:W2:Y:S07]  /*62e0*/  LDSM.16.MT88.4 R204, [R0+0x1f800] ;  /* 0x01f8000000cc783b */ /* 0x0002ae0000004200 */
[-C--:B---3--:R-:W-:Y:S08]  /*62f0*/  HMMA.16816.F32 R84, R200, R196.reuse, R84 ;  /* 0x000000c4c854723c */ /* 0x088ff00000001854 */
[C---:B------:R-:W-:Y:S01]  /*6300*/  HMMA.16816.F32 R88, R212.reuse, R196, R88 ;  /* 0x000000c4d458723c */ /* 0x040fe20000001858 */
[----:B------:R-:W3:Y:S07]  /*6310*/  LDL R197, [R1+0x18] ;  /* 0x0000180001c57983 */ /* 0x000eee0000100800 */
[-C--:B------:R-:W-:Y:S01]  /*6320*/  HMMA.16816.F32 R92, R212, R198.reuse, R92 ;  /* 0x000000c6d45c723c */ /* 0x080fe2000000185c */
[----:B-1----:R-:W3:Y:S07]  /*6330*/  LDL R0, [R1+0x14] ;  /* 0x0000140001007983 */ /* 0x002eee0000100800 */
[C---:B------:R-:W-:Y:S08]  /*6340*/  HMMA.16816.F32 R96, R200.reuse, R198, R96 ;  /* 0x000000c6c860723c */ /* 0x040ff00000001860 */
[-C--:B----4-:R-:W-:Y:S08]  /*6350*/  HMMA.16816.F32 R100, R200, R208.reuse, R100 ;  /* 0x000000d0c864723c */ /* 0x090ff00000001864 */
[C---:B------:R-:W-:Y:S07]  /*6360*/  HMMA.16816.F32 R104, R212.reuse, R208, R104 ;  /* 0x000000d0d468723c */ /* 0x040fee0000001868 */
[----:B------:R-:W-:Y:S01]  /*6370*/  IMAD.MOV.U32 R209, RZ, RZ, c[0x0][0x22c] ;  /* 0x00008b00ffd17624 */ /* 0x000fe200078e00ff */
[-C--:B------:R-:W-:Y:S01]  /*6380*/  HMMA.16816.F32 R108, R212, R210.reuse, R108 ;  /* 0x000000d2d46c723c */ /* 0x080fe2000000186c */
[----:B------:R-:W-:Y:S03]  /*6390*/  IMAD.MOV.U32 R208, RZ, RZ, c[0x0][0x22c] ;  /* 0x00008b00ffd07624 */ /* 0x000fe600078e00ff */
[----:B------:R-:W-:Y:S02]  /*63a0*/  IMAD R209, R209, c[0x0][0x1c0], RZ ;  /* 0x00007000d1d17a24 */ /* 0x000fe400078e02ff */
[----:B------:R-:W-:Y:S02]  /*63b0*/  IMAD R208, R208, c[0x0][0x1c0], RZ ;  /* 0x00007000d0d07a24 */ /* 0x000fe400078e02ff */
[C---:B------:R-:W-:Y:S04]  /*63c0*/  HMMA.16816.F32 R112, R200.reuse, R210, R112 ;  /* 0x000000d2c870723c */ /* 0x040fe80000001870 */
[----:B------:R-:W-:Y:S02]  /*63d0*/  IMAD.SHL.U32 R209, R209, 0x10, RZ ;  /* 0x00000010d1d17824 */ /* 0x000fe400078e00ff */
[----:B------:R-:W-:Y:S02]  /*63e0*/  IMAD R208, R208, 0x18, RZ ;  /* 0x00000018d0d07824 */ /* 0x000fe400078e02ff */
[-C--:B--2---:R-:W-:Y:S01]  /*63f0*/  HMMA.16816.F32 R116, R200, R204.reuse, R116 ;  /* 0x000000ccc874723c */ /* 0x084fe20000001874 */
[----:B------:R-:W-:Y:S03]  /*6400*/  IMAD.MOV.U32 R210, RZ, RZ, c[0x0][0x22c] ;  /* 0x00008b00ffd27624 */ /* 0x000fe600078e00ff */
[----:B------:R-:W-:Y:S02]  /*6410*/  IMAD.MOV.U32 R211, RZ, RZ, c[0x0][0x22c] ;  /* 0x00008b00ffd37624 */ /* 0x000fe400078e00ff */
[----:B------:R-:W-:Y:S02]  /*6420*/  IMAD R210, R210, c[0x0][0x1c0], RZ ;  /* 0x00007000d2d27a24 */ /* 0x000fe400078e02ff */
[C---:B------:R-:W-:Y:S04]  /*6430*/  HMMA.16816.F32 R120, R212.reuse, R204, R120 ;  /* 0x000000ccd478723c */ /* 0x040fe80000001878 */
[----:B------:R-:W-:Y:S02]  /*6440*/  IMAD.SHL.U32 R210, R210, 0x20, RZ ;  /* 0x00000020d2d27824 */ /* 0x000fe400078e00ff */
[----:B------:R-:W-:Y:S02]  /*6450*/  IMAD R211, R211, c[0x0][0x1c0], RZ ;  /* 0x00007000d3d37a24 */ /* 0x000fe400078e02ff */
[-C--:B------:R-:W-:Y:S04]  /*6460*/  HMMA.16816.F32 R124, R212, R206.reuse, R124 ;  /* 0x000000ced47c723c */ /* 0x080fe8000000187c */
[----:B------:R-:W-:Y:S03]  /*6470*/  IMAD.SHL.U32 R211, R211, 0x10, RZ ;  /* 0x00000010d3d37824 */ /* 0x000fe600078e00ff */
[----:B------:R-:W-:Y:S01]  /*6480*/  IMAD.MOV.U32 R215, RZ, RZ, c[0x0][0x22c] ;  /* 0x00008b00ffd77624 */ /* 0x000fe200078e00ff */
[----:B------:R-:W-:Y:S04]  /*6490*/  HMMA.16816.F32 R128, R200, R206, R128 ;  /* 0x000000cec880723c */ /* 0x000fe80000001880 */
[----:B------:R-:W-:Y:S01]  /*64a0*/  IMAD R215, R215, c[0x0][0x1c0], RZ ;  /* 0x00007000d7d77a24 */ /* 0x000fe200078e02ff */
[----:B------:R-:W-:Y:S03]  /*64b0*/  IADD3 R212, R211, 0x20, RZ ;  /* 0x00000020d3d47810 */ /* 0x000fe60007ffe0ff */
[----:B------:R-:W-:Y:S04]  /*64c0*/  IMAD R215, R215, 0x38, RZ ;  /* 0x00000038d7d77824 */ /* 0x000fe800078e02ff */
[----:B------:R-:W-:Y:S01]  /*64d0*/  IMAD.IADD R212, R238, 0x1, R212 ;  /* 0x00000001eed47824 */ /* 0x000fe200078e02d4 */
[----:B---3--:R-:W-:Y:S01]  /*64e0*/  @P0 IADD3 R198, P1, R197, UR9, RZ ;  /* 0x00000009c5c60c10 */ /* 0x008fe2000ff3e0ff */
[----:B------:R-:W-:Y:S03]  /*64f0*/  @UP3 UMOV UR9, UR12 ;  /* 0x0000000c00093c82 */ /* 0x000fe60008000000 */
[----:B------:R-:W-:Y:S01]  /*6500*/  @P0 IADD3.X R199, R0, UR8, RZ, P1, !PT ;  /* 0x0000000800c70c10 */ /* 0x000fe20008ffe4ff */
[----:B------:R-:W-:Y:S01]  /*6510*/  IMAD.MOV.U32 R0, RZ, RZ, c[0x0][0x22c] ;  /* 0x00008b00ff007624 */ /* 0x000fe200078e00ff */
[CC--:B------:R-:W-:Y:S01]  /*6520*/  LEA R196, P1, R238.reuse, R234.reuse, 0x2 ;  /* 0x000000eaeec47211 */ /* 0x0c0fe200078210ff */
[----:B------:R-:W-:Y:S02]  /*6530*/  @UP3 UMOV UR8, UR7 ;  /* 0x0000000700083c82 */ /* 0x000fe40008000000 */
[----:B------:R1:W5:Y:S01]  /*6540*/  @P0 LDG.E R247, [R198.64+-0x100] ;  /* 0xffff0004c6f70981 */ /* 0x000362000c1e1900 */
[-C--:B------:R-:W-:Y:S01]  /*6550*/  LEA.HI.X.SX32 R197, R238, R235.reuse, 0x2, P1 ;  /* 0x000000ebeec57211 */ /* 0x080fe200008f16ff */
[----:B------:R-:W-:Y:S03]  /*6560*/  IMAD R0, R0, c[0x0][0x1c0], RZ ;  /* 0x0000700000007a24 */ /* 0x000fe600078e02ff */
[----:B------:R1:W5:Y:S01]  /*6570*/  @P0 LDG.E R248, [R198.64+-0xe0] ;  /* 0xffff2004c6f80981 */ /* 0x000362000c1e1900 */
[----:B------:R-:W-:Y:S04]  /*6580*/  IMAD R0, R0, 0x28, RZ ;  /* 0x0000002800007824 */ /* 0x000fe800078e02ff */
[----:B------:R2:W-:Y:S05]  /*6590*/  RED.E.ADD.F32.FTZ.RN.STRONG.GPU [R234.64], R4 ;  /* 0x00000004ea00798e */ /* 0x0005ea000c10e784 */
[----:B------:R3:W-:Y:S01]  /*65a0*/  RED.E.ADD.F32.FTZ.RN.STRONG.GPU [R196.64], R5 ;  /* 0x00000005c400798e */ /* 0x0007e2000c10e784 */
[CC--:B-1----:R-:W-:Y:S04]  /*65b0*/  LEA R198, P0, R209.reuse, R234.reuse, 0x2 ;  /* 0x000000ead1c67211 */ /* 0x0c2fe800078010ff */
[-C--:B------:R-:W-:Y:S02]  /*65c0*/  LEA.HI.X.SX32 R199, R209, R235.reuse, 0x2, P0 ;  /* 0x000000ebd1c77211 */ /* 0x080fe400000f16ff */
[-C--:B------:R-:W-:Y:S02]  /*65d0*/  LEA R204, P0, R210, R234.reuse, 0x2 ;  /* 0x000000ead2cc7211 */ /* 0x080fe400078010ff */
[-C--:B--2---:R-:W-:Y:S01]  /*65e0*/  LEA R4, P1, R208, R234.reuse, 0x2 ;  /* 0x000000ead0047211 */ /* 0x084fe200078210ff */
[----:B------:R1:W-:Y:S01]  /*65f0*/  RED.E.ADD.F32.FTZ.RN.STRONG.GPU [R198.64], R6 ;  /* 0x00000006c600798e */ /* 0x0003e2000c10e784 */
[-C--:B------:R-:W-:Y:S02]  /*6600*/  LEA.HI.X.SX32 R205, R210, R235.reuse, 0x2, P0 ;  /* 0x000000ebd2cd7211 */ /* 0x080fe400000f16ff */
[-C--:B---3--:R-:W-:Y:S01]  /*6610*/  LEA.HI.X.SX32 R5, R208, R235.reuse, 0x2, P1 ;  /* 0x000000ebd0057211 */ /* 0x088fe200008f16ff */
[----:B------:R-:W-:Y:S01]  /*6620*/  IMAD.MOV.U32 R208, RZ, RZ, c[0x0][0x22c] ;  /* 0x00008b00ffd07624 */ /* 0x000fe200078e00ff */
[----:B------:R-:W2:Y:S03]  /*6630*/  LDL R210, [R1+0x2c] ;  /* 0x00002c0001d27983 */ /* 0x000ea60000100800 */
[----:B------:R-:W-:Y:S02]  /*6640*/  IMAD R208, R208, c[0x0][0x1c0], RZ ;  /* 0x00007000d0d07a24 */ /* 0x000fe400078e02ff */
[----:B------:R3:W-:Y:S02]  /*6650*/  RED.E.ADD.F32.FTZ.RN.STRONG.GPU [R4.64], R7 ;  /* 0x000000070400798e */ /* 0x0007e4000c10e784 */
[----:B------:R-:W-:Y:S03]  /*6660*/  IMAD R208, R208, 0x30, RZ ;  /* 0x00000030d0d07824 */ /* 0x000fe600078e02ff */
[----:B------:R4:W-:Y:S01]  /*6670*/  RED.E.ADD.F32.FTZ.RN.STRONG.GPU [R204.64], R8 ;  /* 0x00000008cc00798e */ /* 0x0009e2000c10e784 */
[-C--:B-1----:R-:W-:Y:S02]  /*6680*/  LEA R198, P2, R0, R234.reuse, 0x2 ;  /* 0x000000ea00c67211 */ /* 0x082fe400078410ff */
[-C--:B------:R-:W-:Y:S02]  /*6690*/  LEA R6, P1, R208, R234.reuse, 0x2 ;  /* 0x000000ead0067211 */ /* 0x080fe400078210ff */
[-C--:B------:R-:W-:Y:S02]  /*66a0*/  LEA.HI.X.SX32 R199, R0, R235.reuse, 0x2, P2 ;  /* 0x000000eb00c77211 */ /* 0x080fe400010f16ff */
[----:B------:R-:W2:Y:S01]  /*66b0*/  LDL R0, [R1+0x10] ;  /* 0x0000100001007983 */ /* 0x000ea20000100800 */
[-C--:B---3--:R-:W-:Y:S04]  /*66c0*/  LEA.HI.X.SX32 R7, R208, R235.reuse, 0x2, P1 ;  /* 0x000000ebd0077211 */ /* 0x088fe800008f16ff */
[----:B------:R1:W-:Y:S01]  /*66d0*/  RED.E.ADD.F32.FTZ.RN.STRONG.GPU [R198.64], R9 ;  /* 0x00000009c600798e */ /* 0x0003e2000c10e784 */
[----:B------:R-:W-:Y:S01]  /*66e0*/  IMAD.MOV.U32 R208, RZ, RZ, c[0x0][0x22c] ;  /* 0x00008b00ffd07624 */ /* 0x000fe200078e00ff */
[CC--:B------:R-:W-:Y:S03]  /*66f0*/  LEA R4, P0, R215.reuse, R234.reuse, 0x2 ;  /* 0x000000ead7047211 */ /* 0x0c0fe600078010ff */
[----:B------:R-:W-:Y:S01]  /*6700*/  IMAD R208, R208, c[0x0][0x1c0], RZ ;  /* 0x00007000d0d07a24 */ /* 0x000fe200078e02ff */
[----:B------:R3:W-:Y:S01]  /*6710*/  RED.E.ADD.F32.FTZ.RN.STRONG.GPU [R6.64], R10 ;  /* 0x0000000a0600798e */ /* 0x0007e2000c10e784 */
[-C--:B------:R-:W-:Y:S02]  /*6720*/  LEA.HI.X.SX32 R5, R215, R235.reuse, 0x2, P0 ;  /* 0x000000ebd7057211 */ /* 0x080fe400000f16ff */
[----:B------:R-:W-:Y:S03]  /*6730*/  IMAD.SHL.U32 R208, R208, 0x10, RZ ;  /* 0x00000010d0d07824 */ /* 0x000fe600078e00ff */
[----:B------:R3:W-:Y:S02]  /*6740*/  RED.E.ADD.F32.FTZ.RN.STRONG.GPU [R4.64], R11 ;  /* 0x0000000b0400798e */ /* 0x0007e4000c10e784 */
[----:B------:R-:W-:Y:S03]  /*6750*/  IADD3 R208, R208, 0x20, RZ ;  /* 0x00000020d0d07810 */ /* 0x000fe60007ffe0ff */
[----:B------:R-:W-:Y:S01]  /*6760*/  RED.E.ADD.F32.FTZ.RN.STRONG.GPU [R234.64+0x80], R16 ;  /* 0x00008010ea00798e */ /* 0x000fe2000c10e784 */
[CC--:B----4-:R-:W-:Y:S04]  /*6770*/  LEA R8, P0, R208.reuse, R234.reuse, 0x2 ;  /* 0x000000ead0087211 */ /* 0x0d0fe800078010ff */
[----:B------:R-:W-:Y:S01]  /*6780*/  RED.E.ADD.F32.FTZ.RN.STRONG.GPU [R196.64+0x80], R17 ;  /* 0x00008011c400798e */ /* 0x000fe2000c10e784 */
[-C--:B-1----:R-:W-:Y:S04]  /*6790*/  LEA.HI.X.SX32 R9, R208, R235.reuse, 0x2, P0 ;  /* 0x000000ebd0097211 */ /* 0x082fe800000f16ff */
[----:B------:R-:W4:Y:S01]  /*67a0*/  LDL R199, [R1+0xc] ;  /* 0x00000c0001c77983 */ /* 0x000f220000100800 */
[C---:B------:R-:W-:Y:S02]  /*67b0*/  IADD3 R208, R211.reuse, 0x20, RZ ;  /* 0x00000020d3d07810 */ /* 0x040fe40007ffe0ff */
[----:B------:R-:W-:Y:S02]  /*67c0*/  IADD3 R211, R211, 0x20, RZ ;  /* 0x00000020d3d37810 */ /* 0x000fe40007ffe0ff */
[----:B------:R1:W-:Y:S01]  /*67d0*/  RED.E.ADD.F32.FTZ.RN.STRONG.GPU [R8.64], R18 ;  /* 0x000000120800798e */ /* 0x0003e2000c10e784 */
[----:B------:R-:W-:Y:S01]  /*67e0*/  IMAD.IADD R208, R238, 0x1, R208 ;  /* 0x00000001eed07824 */ /* 0x000fe200078e02d0 */
[-C--:B---3--:R-:W-:Y:S01]  /*67f0*/  LEA R6, P1, R212, R234.reuse, 0x2 ;  /* 0x000000ead4067211 */ /* 0x088fe200078210ff */
[C---:B------:R-:W-:Y:S02]  /*6800*/  IMAD.IADD R211, R238.reuse, 0x1, R211 ;  /* 0x00000001eed37824 */ /* 0x040fe400078e02d3 */
[----:B------:R-:W4:Y:S01]  /*6810*/  LDL R198, [R1+0x28] ;  /* 0x0000280001c67983 */ /* 0x000f220000100800 */
[----:B------:R-:W-:Y:S01]  /*6820*/  IMAD.IADD R208, R238, 0x1, R208 ;  /* 0x00000001eed07824 */ /* 0x000fe200078e02d0 */
[-C--:B------:R-:W-:Y:S01]  /*6830*/  LEA.HI.X.SX32 R7, R212, R235.reuse, 0x2, P1 ;  /* 0x000000ebd4077211 */ /* 0x080fe200008f16ff */
[C---:B------:R-:W-:Y:S02]  /*6840*/  IMAD.IADD R211, R238.reuse, 0x1, R211 ;  /* 0x00000001eed37824 */ /* 0x040fe400078e02d3 */
[----:B------:R-:W-:Y:S02]  /*6850*/  IMAD.IADD R208, R238, 0x1, R208 ;  /* 0x00000001eed07824 */ /* 0x000fe400078e02d0 */
[----:B------:R-:W-:Y:S01]  /*6860*/  RED.E.ADD.F32.FTZ.RN.STRONG.GPU [R6.64], R19 ;  /* 0x000000130600798e */ /* 0x000fe2000c10e784 */
[CC--:B------:R-:W-:Y:S04]  /*6870*/  LEA R10, P0, R211.reuse, R234.reuse, 0x2 ;  /* 0x000000ead30a7211 */ /* 0x0c0fe800078010ff */
[-C--:B------:R-:W-:Y:S01]  /*6880*/  LEA.HI.X.SX32 R11, R211, R235.reuse, 0x2, P0 ;  /* 0x000000ebd30b7211 */ /* 0x080fe200000f16ff */
[----:B------:R-:W-:Y:S04]  /*6890*/  IMAD.MOV.U32 R211, RZ, RZ, c[0x0][0x22c] ;  /* 0x00008b00ffd37624 */ /* 0x000fe800078e00ff */
[----:B------:R1:W-:Y:S01]  /*68a0*/  RED.E.ADD.F32.FTZ.RN.STRONG.GPU [R10.64], R12 ;  /* 0x0000000c0a00798e */ /* 0x0003e2000c10e784 */
[----:B------:R-:W-:Y:S01]  /*68b0*/  IMAD R211, R211, c[0x0][0x1c0], RZ ;  /* 0x00007000d3d37a24 */ /* 0x000fe200078e02ff */
[CC--:B-1----:R-:W-:Y:S03]  /*68c0*/  LEA R8, P2, R208.reuse, R234.reuse, 0x2 ;  /* 0x000000ead0087211 */ /* 0x0c2fe600078410ff */
[----:B------:R-:W-:Y:S01]  /*68d0*/  IMAD.SHL.U32 R211, R211, 0x10, RZ ;  /* 0x00000010d3d37824 */ /* 0x000fe200078e00ff */
[-C--:B------:R-:W-:Y:S01]  /*68e0*/  LEA.HI.X.SX32 R9, R208, R235.reuse, 0x2, P2 ;  /* 0x000000ebd0097211 */ /* 0x080fe200010f16ff */
[----:B------:R-:W-:Y:S03]  /*68f0*/  IMAD.MOV.U32 R208, RZ, RZ, c[0x0][0x22c] ;  /* 0x00008b00ffd07624 */ /* 0x000fe600078e00ff */
[----:B------:R-:W-:Y:S01]  /*6900*/  IADD3 R16, R211, 0x60, RZ ;  /* 0x00000060d3107810 */ /* 0x000fe20007ffe0ff */
[----:B------:R-:W-:Y:S01]  /*6910*/  IMAD.MOV.U32 R211, RZ, RZ, c[0x0][0x22c] ;  /* 0x00008b00ffd37624 */ /* 0x000fe200078e00ff */
[----:B------:R1:W-:Y:S01]  /*6920*/  RED.E.ADD.F32.FTZ.RN.STRONG.GPU [R8.64], R13 ;  /* 0x0000000d0800798e */ /* 0x0003e2000c10e784 */
[----:B------:R-:W-:Y:S02]  /*6930*/  IMAD R208, R208, c[0x0][0x1c0], RZ ;  /* 0x00007000d0d07a24 */ /* 0x000fe400078e02ff */
[----:B------:R-:W-:Y:S02]  /*6940*/  IMAD R211, R211, c[0x0][0x1c0], RZ ;  /* 0x00007000d3d37a24 */ /* 0x000fe400078e02ff */
[----:B------:R-:W-:Y:S02]  /*6950*/  IMAD.SHL.U32 R208, R208, 0x10, RZ ;  /* 0x00000010d0d07824 */ /* 0x000fe400078e00ff */
[----:B------:R-:W-:Y:S03]  /*6960*/  IMAD.SHL.U32 R211, R211, 0x10, RZ ;  /* 0x00000010d3d37824 */ /* 0x000fe600078e00ff */
[C---:B------:R-:W-:Y:S02]  /*6970*/  IADD3 R204, R208.reuse, 0x40, RZ ;  /* 0x00000040d0cc7810 */ /* 0x040fe40007ffe0ff */
[C---:B------:R-:W-:Y:S01]  /*6980*/  IADD3 R201, R208.reuse, 0x40, RZ ;  /* 0x00000040d0c97810 */ /* 0x040fe20007ffe0ff */
[----:B------:R-:W4:Y:S01]  /*6990*/  LDL R12, [R1+0x24] ;  /* 0x00002400010c7983 */ /* 0x000f220000100800 */
[----:B------:R-:W-:Y:S01]  /*69a0*/  IADD3 R200, R208, 0x40, RZ ;  /* 0x00000040d0c87810 */ /* 0x000fe20007ffe0ff */
[C---:B------:R-:W-:Y:S02]  /*69b0*/  IMAD.IADD R204, R238.reuse, 0x1, R204 ;  /* 0x00000001eecc7824 */ /* 0x040fe400078e02cc */
[C---:B------:R-:W-:Y:S02]  /*69c0*/  IMAD.IADD R201, R238.reuse, 0x1, R201 ;  /* 0x00000001eec97824 */ /* 0x040fe400078e02c9 */
[C---:B------:R-:W-:Y:S02]  /*69d0*/  IMAD.IADD R200, R238.reuse, 0x1, R200 ;  /* 0x00000001eec87824 */ /* 0x040fe400078e02c8 */
[C---:B------:R-:W-:Y:S02]  /*69e0*/  IMAD.IADD R201, R238.reuse, 0x1, R201 ;  /* 0x00000001eec97824 */ /* 0x040fe400078e02c9 */
[C---:B------:R-:W-:Y:S02]  /*69f0*/  IMAD.IADD R200, R238.reuse, 0x1, R200 ;  /* 0x00000001eec87824 */ /* 0x040fe400078e02c8 */
[----:B------:R-:W-:Y:S02]  /*6a00*/  IMAD.MOV.U32 R208, RZ, RZ, c[0x0][0x22c] ;  /* 0x00008b00ffd07624 */ /* 0x000fe400078e00ff */
[----:B------:R-:W-:Y:S01]  /*6a10*/  IMAD.IADD R200, R238, 0x1, R200 ;  /* 0x00000001eec87824 */ /* 0x000fe200078e02c8 */
[----:B-1----:R-:W4:Y:S01]  /*6a20*/  LDL R13, [R1+0x20] ;  /* 0x00002000010d7983 */ /* 0x002f220000100800 */
[----:B------:R-:W-:Y:S03]  /*6a30*/  IMAD R208, R208, c[0x0][0x1c0], RZ ;  /* 0x00007000d0d07a24 */ /* 0x000fe600078e02ff */
[-C--:B------:R-:W-:Y:S01]  /*6a40*/  LEA R8, P2, R200, R234.reuse, 0x2 ;  /* 0x000000eac8087211 */ /* 0x080fe200078410ff */
[----:B------:R-:W-:Y:S03]  /*6a50*/  IMAD.SHL.U32 R208, R208, 0x10, RZ ;  /* 0x00000010d0d07824 */ /* 0x000fe600078e00ff */
[-C--:B------:R-:W-:Y:S02]  /*6a60*/  LEA.HI.X.SX32 R9, R200, R235.reuse, 0x2, P2 ;  /* 0x000000ebc8097211 */ /* 0x080fe400010f16ff */
[----:B------:R-:W-:Y:S05]  /*6a70*/  IADD3 R17, R208, 0x60, RZ ;  /* 0x00000060d0117810 */ /* 0x000fea0007ffe0ff */
[----:B------:R-:W-:Y:S01]  /*6a80*/  IMAD.IADD R17, R238, 0x1, R17 ;  /* 0x00000001ee117824 */ /* 0x000fe200078e0211 */
[CC--:B--2---:R-:W-:Y:S04]  /*6a90*/  LEA R6, P0, R210.reuse, R234.reuse, 0x2 ;  /* 0x000000ead2067211 */ /* 0x0c4fe800078010ff */
[-C--:B------:R-:W-:Y:S02]  /*6aa0*/  LEA.HI.X.SX32 R7, R210, R235.reuse, 0x2, P0 ;  /* 0x000000ebd2077211 */ /* 0x080fe400000f16ff */
[CC--:B------:R-:W-:Y:S04]  /*6ab0*/  LEA R4, P1, R0.reuse, R234.reuse, 0x2 ;  /* 0x000000ea00047211 */ /* 0x0c0fe800078210ff */
[-C--:B------:R-:W-:Y:S01]  /*6ac0*/  LEA.HI.X.SX32 R5, R0, R235.reuse, 0x2, P1 ;  /* 0x000000eb00057211 */ /* 0x080fe200008f16ff */
[----:B------:R-:W-:Y:S04]  /*6ad0*/  IMAD.MOV.U32 R0, RZ, RZ, c[0x0][0x22c] ;  /* 0x00008b00ff007624 */ /* 0x000fe800078e00ff */
[----:B------:R1:W-:Y:S01]  /*6ae0*/  RED.E.ADD.F32.FTZ.RN.STRONG.GPU [R4.64], R14 ;  /* 0x0000000e0400798e */ /* 0x0003e2000c10e784 */
[----:B------:R-:W-:Y:S04]  /*6af0*/  IMAD R0, R0, c[0x0][0x1c0], RZ ;  /* 0x0000700000007a24 */ /* 0x000fe800078e02ff */
[----:B------:R-:W-:Y:S01]  /*6b00*/  IMAD.SHL.U32 R0, R0, 0x10, RZ ;  /* 0x0000001000007824 */ /* 0x000fe200078e00ff */
[----:B------:R2:W-:Y:S04]  /*6b10*/  RED.E.ADD.F32.FTZ.RN.STRONG.GPU [R6.64], R15 ;  /* 0x0000000f0600798e */ /* 0x0005e8000c10e784 */
[----:B------:R-:W-:Y:S01]  /*6b20*/  IADD3 R0, R0, 0x40, RZ ;  /* 0x0000004000007810 */ /* 0x000fe20007ffe0ff */
[----:B------:R-:W-:Y:S05]  /*6b30*/  RED.E.ADD.F32.FTZ.RN.STRONG.GPU [R234.64+0x100], R84 ;  /* 0x00010054ea00798e */ /* 0x000fea000c10e784 */
[----:B------:R-:W-:Y:S01]  /*6b40*/  RED.E.ADD.F32.FTZ.RN.STRONG.GPU [R196.64+0x100], R85 ;  /* 0x00010055c400798e */ /* 0x000fe2000c10e784 */
[CC--:B-1----:R-:W-:Y:S04]  /*6b50*/  LEA R4, P0, R0.reuse, R234.reuse, 0x2 ;  /* 0x000000ea00047211 */ /* 0x0c2fe800078010ff */
[----:B------:R-:W3:Y:S01]  /*6b60*/  LDL R14, [R1+0x4] ;  /* 0x00000400010e7983 */ /* 0x000ee20000100800 */
[-C--:B------:R-:W-:Y:S04]  /*6b70*/  LEA.HI.X.SX32 R5, R0, R235.reuse, 0x2, P0 ;  /* 0x000000eb00057211 */ /* 0x080fe800000f16ff */
[----:B------:R-:W3:Y:S01]  /*6b80*/  LDL R0, [R1+0x8] ;  /* 0x0000080001007983 */ /* 0x000ee20000100800 */
[CC--:B--2---:R-:W-:Y:S02]  /*6b90*/  LEA R6, P1, R204.reuse, R234.reuse, 0x2 ;  /* 0x000000eacc067211 */ /* 0x0c4fe400078210ff */
[CC--:B------:R-:W-:Y:S02]  /*6ba0*/  LEA R10, P0, R201.reuse, R234.reuse, 0x2 ;  /* 0x000000eac90a7211 */ /* 0x0c0fe400078010ff */
[----:B------:R4:W-:Y:S01]  /*6bb0*/  RED.E.ADD.F32.FTZ.RN.STRONG.GPU [R4.64], R86 ;  /* 0x000000560400798e */ /* 0x0009e2000c10e784 */
[-C--:B------:R-:W-:Y:S02]  /*6bc0*/  LEA.HI.X.SX32 R7, R204, R235.reuse, 0x2, P1 ;  /* 0x000000ebcc077211 */ /* 0x080fe400008f16ff */
[-C--:B------:R-:W-:Y:S02]  /*6bd0*/  LEA.HI.X.SX32 R11, R201, R235.reuse, 0x2, P0 ;  /* 0x000000ebc90b7211 */ /* 0x080fe400000f16ff */
[----:B------:R-:W-:Y:S01]  /*6be0*/  IADD3 R15, R208, 0x60, RZ ;  /* 0x00000060d00f7810 */ /* 0x000fe20007ffe0ff */
[----:B------:R1:W-:Y:S04]  /*6bf0*/  RED.E.ADD.F32.FTZ.RN.STRONG.GPU [R6.64], R87 ;  /* 0x000000570600798e */ /* 0x0003e8000c10e784 */
[C---:B------:R-:W-:Y:S01]  /*6c00*/  IMAD.IADD R15, R238.reuse, 0x1, R15 ;  /* 0x00000001ee0f7824 */ /* 0x040fe200078e020f */
[----:B------:R-:W-:Y:S03]  /*6c10*/  RED.E.ADD.F32.FTZ.RN.STRONG.GPU [R10.64], R88 ;  /* 0x000000580a00798e */ /* 0x000fe6000c10e784 */
[C---:B------:R-:W-:Y:S02]  /*6c20*/  IMAD.IADD R15, R238.reuse, 0x1, R15 ;  /* 0x00000001ee0f7824 */ /* 0x040fe400078e020f */
[----:B------:R2:W-:Y:S02]  /*6c30*/  RED.E.ADD.F32.FTZ.RN.STRONG.GPU [R8.64], R89 ;  /* 0x000000590800798e */ /* 0x0005e4000c10e784 */
[----:B------:R-:W-:Y:S03]  /*6c40*/  IMAD.IADD R15, R238, 0x1, R15 ;  /* 0x00000001ee0f7824 */ /* 0x000fe600078e020f */
[----:B------:R-:W-:Y:S01]  /*6c50*/  LDSM.16.MT88.4 R84, [R2+0x4000] ;  /* 0x004000000254783b */ /* 0x000fe20000004200 */
[CC--:B----4-:R-:W-:Y:S04]  /*6c60*/  LEA R4, P1, R199.reuse, R234.reuse, 0x2 ;  /* 0x000000eac7047211 */ /* 0x0d0fe800078210ff */
[-C--:B------:R-:W-:Y:S02]  /*6c70*/  LEA.HI.X.SX32 R5, R199, R235.reuse, 0x2, P1 ;  /* 0x000000ebc7057211 */ /* 0x080fe400008f16ff */
[CC--:B-1----:R-:W-:Y:S03]  /*6c80*/  LEA R6, P0, R198.reuse, R234.reuse, 0x2 ;  /* 0x000000eac6067211 */ /* 0x0c2fe600078010ff */
[----:B------:R1:W-:Y:S01]  /*6c90*/  RED.E.ADD.F32.FTZ.RN.STRONG.GPU [R4.64], R90 ;  /* 0x0000005a0400798e */ /* 0x0003e2000c10e784 */
[-C--:B------:R-:W-:Y:S05]  /*6ca0*/  LEA.HI.X.SX32 R7, R198, R235.reuse, 0x2, P0 ;  /* 0x000000ebc6077211 */ /* 0x080fea00000f16ff */
[----:B------:R4:W-:Y:S01]  /*6cb0*/  RED.E.ADD.F32.FTZ.RN.STRONG.GPU [R6.64], R91 ;  /* 0x0000005b0600798e */ /* 0x0009e2000c10e784 */
[CC--:B--2---:R-:W-:Y:S04]  /*6cc0*/  LEA R8, P2, R15.reuse, R234.reuse, 0x2 ;  /* 0x000000ea0f087211 */ /* 0x0c4fe800078410ff */
[----:B------:R-:W-:Y:S01]  /*6cd0*/  RED.E.ADD.F32.FTZ.RN.STRONG.GPU [R234.64+0x180], R96 ;  /* 0x00018060ea00798e */ /* 0x000fe2000c10e784 */
[-C--:B------:R-:W-:Y:S04]  /*6ce0*/  LEA.HI.X.SX32 R9, R15, R235.reuse, 0x2, P2 ;  /* 0x000000eb0f097211 */ /* 0x080fe800010f16ff */
[----:B------:R-:W-:Y:S05]  /*6cf0*/  RED.E.ADD.F32.FTZ.RN.STRONG.GPU [R196.64+0x180], R97 ;  /* 0x00018061c400798e */ /* 0x000fea000c10e784 */
[----:B------:R-:W-:Y:S01]  /*6d00*/  LDSM.16.MT88.4 R88, [R2+0x6000] ;  /* 0x006000000258783b */ /* 0x000fe20000004200 */
[CC--:B-1----:R-:W-:Y:S04]  /*6d10*/  LEA R4, P0, R16.reuse, R234.reuse, 0x2 ;  /* 0x000000ea10047211 */ /* 0x0c2fe800078010ff */
[-C--:B------:R-:W-:Y:S02]  /*6d20*/  LEA.HI.X.SX32 R5, R16, R235.reuse, 0x2, P0 ;  /* 0x000000eb10057211 */ /* 0x080fe400000f16ff */
[----:B------:R-:W-:Y:S01]  /*6d30*/  IADD3 R16, R208, 0x60, RZ ;  /* 0x00000060d0107810 */ /* 0x000fe20007ffe0ff */
[----:B------:R-:W-:Y:S01]  /*6d40*/  IMAD.MOV.U32 R208, RZ, RZ, c[0x0][0x22c] ;  /* 0x00008b00ffd07624 */ /* 0x000fe200078e00ff */
[CC--:B----4-:R-:W-:Y:S01]  /*6d50*/  LEA R6, P1, R17.reuse, R234.reuse, 0x2 ;  /* 0x000000ea11067211 */ /* 0x0d0fe200078210ff */
[----:B------:R-:W-:Y:S02]  /*6d60*/  RED.E.ADD.F32.FTZ.RN.STRONG.GPU [R4.64], R98 ;  /* 0x000000620400798e */ /* 0x000fe4000c10e784 */
[----:B------:R-:W-:Y:S01]  /*6d70*/  IMAD.IADD R16, R238, 0x1, R16 ;  /* 0x00000001ee107824 */ /* 0x000fe200078e0210 */
[-C--:B------:R-:W-:Y:S01]  /*6d80*/  LEA.HI.X.SX32 R7, R17, R235.reuse, 0x2, P1 ;  /* 0x000000eb11077211 */ /* 0x080fe200008f16ff */
[----:B------:R-:W-:Y:S02]  /*6d90*/  IMAD R208, R208, c[0x0][0x1c0], RZ ;  /* 0x00007000d0d07a24 */ /* 0x000fe400078e02ff */
[----:B------:R-:W-:Y:S02]  /*6da0*/  IMAD.IADD R16, R238, 0x1, R16 ;  /* 0x00000001ee107824 */ /* 0x000fe400078e0210 */
[----:B------:R1:W-:Y:S01]  /*6db0*/  RED.E.ADD.F32.FTZ.RN.STRONG.GPU [R6.64], R99 ;  /* 0x000000630600798e */ /* 0x0003e2000c10e784 */
[----:B------:R-:W-:Y:S02]  /*6dc0*/  IMAD.SHL.U32 R208, R208, 0x10, RZ ;  /* 0x00000010d0d07824 */ /* 0x000fe400078e00ff */
[-C--:B------:R-:W-:Y:S02]  /*6dd0*/  LEA R10, P0, R16, R234.reuse, 0x2 ;  /* 0x000000ea100a7211 */ /* 0x080fe400078010ff */
[----:B------:R-:W-:Y:S01]  /*6de0*/  LDSM.16.MT88.4 R96, [R220+0x28800] ;  /* 0x02880000dc60783b */ /* 0x000fe20000004200 */
[----:B------:R-:W-:Y:S02]  /*6df0*/  IADD3 R17, R208, 0x80, RZ ;  /* 0x00000080d0117810 */ /* 0x000fe40007ffe0ff */
[-C--:B------:R-:W-:Y:S02]  /*6e00*/  LEA.HI.X.SX32 R11, R16, R235.reuse, 0x2, P0 ;  /* 0x000000eb100b7211 */ /* 0x080fe400000f16ff */
[----:B------:R-:W-:Y:S01]  /*6e10*/  IADD3 R16, R208, 0x80, RZ ;  /* 0x00000080d0107810 */ /* 0x000fe20007ffe0ff */
[----:B------:R-:W-:Y:S01]  /*6e20*/  IMAD.IADD R17, R238, 0x1, R17 ;  /* 0x00000001ee117824 */ /* 0x000fe200078e0211 */
[----:B------:R-:W-:Y:S01]  /*6e30*/  IADD3 R15, R208, 0x80, RZ ;  /* 0x00000080d00f7810 */ /* 0x000fe20007ffe0ff */
[----:B------:R-:W-:Y:S01]  /*6e40*/  RED.E.ADD.F32.FTZ.RN.STRONG.GPU [R10.64], R92 ;  /* 0x0000005c0a00798e */ /* 0x000fe2000c10e784 */
[----:B------:R-:W-:Y:S02]  /*6e50*/  IMAD.MOV.U32 R208, RZ, RZ, c[0x0][0x22c] ;  /* 0x00008b00ffd07624 */ /* 0x000fe400078e00ff */
[C---:B------:R-:W-:Y:S02]  /*6e60*/  IMAD.IADD R16, R238.reuse, 0x1, R16 ;  /* 0x00000001ee107824 */ /* 0x040fe400078e0210 */
[----:B------:R2:W-:Y:S01]  /*6e70*/  RED.E.ADD.F32.FTZ.RN.STRONG.GPU [R8.64], R93 ;  /* 0x0000005d0800798e */ /* 0x0005e2000c10e784 */
[C---:B------:R-:W-:Y:S02]  /*6e80*/  IMAD.IADD R15, R238.reuse, 0x1, R15 ;  /* 0x00000001ee0f7824 */ /* 0x040fe400078e020f */
[C---:B------:R-:W-:Y:S02]  /*6e90*/  IMAD.IADD R16, R238.reuse, 0x1, R16 ;  /* 0x00000001ee107824 */ /* 0x040fe400078e0210 */
[----:B------:R-:W-:Y:S02]  /*6ea0*/  IMAD.IADD R15, R238, 0x1, R15 ;  /* 0x00000001ee0f7824 */ /* 0x000fe400078e020f */
[----:B------:R-:W-:Y:S01]  /*6eb0*/  IMAD R208, R208, c[0x0][0x1c0], RZ ;  /* 0x00007000d0d07a24 */ /* 0x000fe200078e02ff */
[-C--:B-1----:R-:W-:Y:S01]  /*6ec0*/  LEA R6, P0, R12, R234.reuse, 0x2 ;  /* 0x000000ea0c067211 */ /* 0x082fe200078010ff */
[----:B------:R-:W-:Y:S02]  /*6ed0*/  IMAD.IADD R15, R238, 0x1, R15 ;  /* 0x00000001ee0f7824 */ /* 0x000fe400078e020f */
[----:B------:R-:W-:Y:S01]  /*6ee0*/  IMAD.SHL.U32 R208, R208, 0x10, RZ ;  /* 0x00000010d0d07824 */ /* 0x000fe200078e00ff */
[-C--:B------:R-:W-:Y:S02]  /*6ef0*/  LEA.HI.X.SX32 R7, R12, R235.reuse, 0x2, P0 ;  /* 0x000000eb0c077211 */ /* 0x080fe400000f16ff */
[----:B------:R-:W4:Y:S01]  /*6f00*/  LDL R12, [R1] ;  /* 0x00000000010c7983 */ /* 0x000f220000100800 */
[CC--:B--2---:R-:W-:Y:S04]  /*6f10*/  LEA R8, P2, R15.reuse, R234.reuse, 0x2 ;  /* 0x000000ea0f087211 */ /* 0x0c4fe800078410ff */
[-C--:B------:R-:W-:Y:S02]  /*6f20*/  LEA.HI.X.SX32 R9, R15, R235.reuse, 0x2, P2 ;  /* 0x000000eb0f097211 */ /* 0x080fe400010f16ff */
[----:B------:R-:W-:Y:S05]  /*6f30*/  IADD3 R15, R208, 0xa0, RZ ;  /* 0x000000a0d00f7810 */ /* 0x000fea0007ffe0ff */
[----:B------:R-:W-:Y:S01]  /*6f40*/  IMAD.IADD R15, R238, 0x1, R15 ;  /* 0x00000001ee0f7824 */ /* 0x000fe200078e020f */
[CC--:B---3--:R-:W-:Y:S04]  /*6f50*/  LEA R4, P1, R0.reuse, R234.reuse, 0x2 ;  /* 0x000000ea00047211 */ /* 0x0c8fe800078210ff */
        /* <DEDUP_REMOVED lines=8> */
[----:B------:R-:W-:Y:S05]  /*6fe0*/  RED.E.ADD.F32.FTZ.RN.STRONG.GPU [R196.64+0x200], R101 ;  /* 0x00020065c400798e */ /* 0x000fea000c10e784 */
[----:B------:R-:W-:Y:S01]  /*6ff0*/  LDSM.16.MT88.4 R92, [R2+0x800] ;  /* 0x00080000025c783b */ /* 0x000fe20000004200 */
[CC--:B-1----:R-:W-:Y:S04]  /*7000*/  LEA R4, P0, R0.reuse, R234.reuse, 0x2 ;  /* 0x000000ea00047211 */ /* 0x0c2fe800078010ff */
[-C--:B------:R-:W-:Y:S02]  /*7010*/  LEA.HI.X.SX32 R5, R0, R235.reuse, 0x2, P0 ;  /* 0x000000eb00057211 */ /* 0x080fe400000f16ff */
[----:B------:R-:W3:Y:S01]  /*7020*/  LDL R0, [R1+0x1c] ;  /* 0x00001c0001007983 */ /* 0x000ee20000100800 */
[CC--:B--2---:R-:W-:Y:S02]  /*7030*/  LEA R6, P1, R17.reuse, R234.reuse, 0x2 ;  /* 0x000000ea11067211 */ /* 0x0c4fe400078210ff */
[CC--:B------:R-:W-:Y:S02]  /*7040*/  LEA R10, P0, R16.reuse, R234.reuse, 0x2 ;  /* 0x000000ea100a7211 */ /* 0x0c0fe400078010ff */
[----:B------:R1:W-:Y:S01]  /*7050*/  RED.E.ADD.F32.FTZ.RN.STRONG.GPU [R4.64], R102 ;  /* 0x000000660400798e */ /* 0x0003e2000c10e784 */
[-C--:B------:R-:W-:Y:S02]  /*7060*/  LEA.HI.X.SX32 R7, R17, R235.reuse, 0x2, P1 ;  /* 0x000000eb11077211 */ /* 0x080fe400008f16ff */
[-C--:B------:R-:W-:Y:S02]  /*7070*/  LEA.HI.X.SX32 R11, R16, R235.reuse, 0x2, P0 ;  /* 0x000000eb100b7211 */ /* 0x080fe400000f16ff */
[----:B------:R-:W-:Y:S05]  /*7080*/  LDSM.16.MT88.4 R16, [R2+0x2000] ;  /* 0x002000000210783b */ /* 0x000fea0000004200 */
[----:B------:R2:W-:Y:S05]  /*7090*/  RED.E.ADD.F32.FTZ.RN.STRONG.GPU [R6.64], R103 ;  /* 0x000000670600798e */ /* 0x0005ea000c10e784 */
[----:B------:R-:W-:Y:S05]  /*70a0*/  RED.E.ADD.F32.FTZ.RN.STRONG.GPU [R10.64], R104 ;  /* 0x000000680a00798e */ /* 0x000fea000c10e784 */
[----:B------:R-:W-:Y:S05]  /*70b0*/  RED.E.ADD.F32.FTZ.RN.STRONG.GPU [R8.64], R105 ;  /* 0x000000690800798e */ /* 0x000fea000c10e784 */
[----:B------:R-:W-:Y:S01]  /*70c0*/  LDSM.16.MT88.4 R100, [R2+0x2800] ;  /* 0x002800000264783b */ /* 0x000fe20000004200 */
[CC--:B-1----:R-:W-:Y:S04]  /*70d0*/  LEA R4, P1, R14.reuse, R234.reuse, 0x2 ;  /* 0x000000ea0e047211 */ /* 0x0c2fe800078210ff */
[-C--:B------:R-:W-:Y:S02]  /*70e0*/  LEA.HI.X.SX32 R5, R14, R235.reuse, 0x2, P1 ;  /* 0x000000eb0e057211 */ /* 0x080fe400008f16ff */
[----:B------:R-:W-:Y:S03]  /*70f0*/  IADD3 R14, R208, 0xa0, RZ ;  /* 0x000000a0d00e7810 */ /* 0x000fe60007ffe0ff */
[----:B------:R1:W-:Y:S01]  /*7100*/  RED.E.ADD.F32.FTZ.RN.STRONG.GPU [R4.64], R106 ;  /* 0x0000006a0400798e */ /* 0x0003e2000c10e784 */
[CC--:B--2---:R-:W-:Y:S01]  /*7110*/  LEA R6, P0, R13.reuse, R234.reuse, 0x2 ;  /* 0x000000ea0d067211 */ /* 0x0c4fe200078010ff */
[C---:B------:R-:W-:Y:S03]  /*7120*/  IMAD.IADD R14, R238.reuse, 0x1, R14 ;  /* 0x00000001ee0e7824 */ /* 0x040fe600078e020e */
[-C--:B------:R-:W-:Y:S01]  /*7130*/  LEA.HI.X.SX32 R7, R13, R235.reuse, 0x2, P0 ;  /* 0x000000eb0d077211 */ /* 0x080fe200000f16ff */
[----:B------:R-:W-:Y:S01]  /*7140*/  IMAD.IADD R14, R238, 0x1, R14 ;  /* 0x00000001ee0e7824 */ /* 0x000fe200078e020e */
[----:B------:R-:W-:Y:S03]  /*7150*/  IADD3 R13, R211, 0xa0, RZ ;  /* 0x000000a0d30d7810 */ /* 0x000fe60007ffe0ff */
[----:B------:R2:W-:Y:S05]  /*7160*/  RED.E.ADD.F32.FTZ.RN.STRONG.GPU [R6.64], R107 ;  /* 0x0000006b0600798e */ /* 0x0005ea000c10e784 */
[----:B------:R-:W-:Y:S05]  /*7170*/  RED.E.ADD.F32.FTZ.RN.STRONG.GPU [R234.64+0x280], R112 ;  /* 0x00028070ea00798e */ /* 0x000fea000c10e784 */
[----:B------:R-:W-:Y:S05]  /*7180*/  RED.E.ADD.F32.FTZ.RN.STRONG.GPU [R196.64+0x280], R113 ;  /* 0x00028071c400798e */ /* 0x000fea000c10e784 */
[----:B------:R-:W-:Y:S01]  /*7190*/  LDSM.16.MT88.4 R104, [R2+0x4800] ;  /* 0x004800000268783b */ /* 0x000fe20000004200 */
[CC--:B-1----:R-:W-:Y:S04]  /*71a0*/  LEA R4, P0, R13.reuse, R234.reuse, 0x2 ;  /* 0x000000ea0d047211 */ /* 0x0c2fe800078010ff */
[-C--:B------:R-:W-:Y:S02]  /*71b0*/  LEA.HI.X.SX32 R5, R13, R235.reuse, 0x2, P0 ;  /* 0x000000eb0d057211 */ /* 0x080fe400000f16ff */
[----:B------:R-:W-:Y:S01]  /*71c0*/  IADD3 R13, R208, 0xa0, RZ ;  /* 0x000000a0d00d7810 */ /* 0x000fe20007ffe0ff */
[----:B------:R-:W-:Y:S01]  /*71d0*/  IMAD.MOV.U32 R208, RZ, RZ, c[0x0][0x22c] ;  /* 0x00008b00ffd07624 */ /* 0x000fe200078e00ff */
[-C--:B------:R-:W-:Y:S01]  /*71e0*/  LEA R10, P0, R14, R234.reuse, 0x2 ;  /* 0x000000ea0e0a7211 */ /* 0x080fe200078010ff */
[----:B------:R4:W-:Y:S01]  /*71f0*/  RED.E.ADD.F32.FTZ.RN.STRONG.GPU [R4.64], R114 ;  /* 0x000000720400798e */ /* 0x0009e2000c10e784 */
[CC--:B--2---:R-:W-:Y:S01]  /*7200*/  LEA R6, P1, R15.reuse, R234.reuse, 0x2 ;  /* 0x000000ea0f067211 */ /* 0x0c4fe200078210ff */
[----:B------:R-:W-:Y:S01]  /*7210*/  IMAD.IADD R13, R238, 0x1, R13 ;  /* 0x00000001ee0d7824 */ /* 0x000fe200078e020d */
[-C--:B------:R-:W-:Y:S01]  /*7220*/  LEA.HI.X.SX32 R11, R14, R235.reuse, 0x2, P0 ;  /* 0x000000eb0e0b7211 */ /* 0x080fe200000f16ff */
[----:B------:R-:W-:Y:S01]  /*7230*/  IMAD R208, R208, c[0x0][0x1c0], RZ ;  /* 0x00007000d0d07a24 */ /* 0x000fe200078e02ff */
[-C--:B------:R-:W-:Y:S01]  /*7240*/  LEA.HI.X.SX32 R7, R15, R235.reuse, 0x2, P1 ;  /* 0x000000eb0f077211 */ /* 0x080fe200008f16ff */
[----:B------:R-:W-:Y:S01]  /*7250*/  IMAD.IADD R13, R238, 0x1, R13 ;  /* 0x00000001ee0d7824 */ /* 0x000fe200078e020d */
[C---:B------:R-:W-:Y:S01]  /*7260*/  IADD3 R15, R209.reuse, 0xe0, RZ ;  /* 0x000000e0d10f7810 */ /* 0x040fe20007ffe0ff */
[----:B------:R-:W-:Y:S01]  /*7270*/  IMAD.SHL.U32 R208, R208, 0x10, RZ ;  /* 0x00000010d0d07824 */ /* 0x000fe200078e00ff */
[----:B------:R-:W-:Y:S01]  /*7280*/  IADD3 R14, R209, 0xe0, RZ ;  /* 0x000000e0d10e7810 */ /* 0x000fe20007ffe0ff */
[C---:B------:R-:W-:Y:S01]  /*7290*/  IMAD.IADD R13, R238.reuse, 0x1, R13 ;  /* 0x00000001ee0d7824 */ /* 0x040fe200078e020d */
[----:B------:R-:W-:Y:S03]  /*72a0*/  RED.E.ADD.F32.FTZ.RN.STRONG.GPU [R6.64], R115 ;  /* 0x000000730600798e */ /* 0x000fe6000c10e784 */
[C---:B------:R-:W-:Y:S01]  /*72b0*/  IMAD.IADD R14, R238.reuse, 0x1, R14 ;  /* 0x00000001ee0e7824 */ /* 0x040fe200078e020e */
[CC--:B------:R-:W-:Y:S01]  /*72c0*/  LEA R8, P2, R13.reuse, R234.reuse, 0x2 ;  /* 0x000000ea0d087211 */ /* 0x0c0fe200078410ff */
[----:B------:R-:W-:Y:S02]  /*72d0*/  RED.E.ADD.F32.FTZ.RN.STRONG.GPU [R10.64], R108 ;  /* 0x0000006c0a00798e */ /* 0x000fe4000c10e784 */
[----:B------:R-:W-:Y:S01]  /*72e0*/  IMAD.IADD R14, R238, 0x1, R14 ;  /* 0x00000001ee0e7824 */ /* 0x000fe200078e020e */
[-C--:B------:R-:W-:Y:S02]  /*72f0*/  LEA.HI.X.SX32 R9, R13, R235.reuse, 0x2, P2 ;  /* 0x000000eb0d097211 */ /* 0x080fe400010f16ff */
[----:B------:R-:W-:Y:S03]  /*7300*/  IADD3 R13, R208, 0xc0, RZ ;  /* 0x000000c0d00d7810 */ /* 0x000fe60007ffe0ff */
[----:B------:R1:W-:Y:S01]  /*7310*/  RED.E.ADD.F32.FTZ.RN.STRONG.GPU [R8.64], R109 ;  /* 0x0000006d0800798e */ /* 0x0003e2000c10e784 */
[CC--:B----4-:R-:W-:Y:S04]  /*7320*/  LEA R4, P1, R12.reuse, R234.reuse, 0x2 ;  /* 0x000000ea0c047211 */ /* 0x0d0fe800078210ff */
[-C--:B------:R-:W-:Y:S02]  /*7330*/  LEA.HI.X.SX32 R5, R12, R235.reuse, 0x2, P1 ;  /* 0x000000eb0c057211 */ /* 0x080fe400008f16ff */
[----:B------:R-:W-:Y:S03]  /*7340*/  IADD3 R12, R208, 0xc0, RZ ;  /* 0x000000c0d00c7810 */ /* 0x000fe60007ffe0ff */
[----:B------:R2:W-:Y:S02]  /*7350*/  RED.E.ADD.F32.FTZ.RN.STRONG.GPU [R4.64], R110 ;  /* 0x0000006e0400798e */ /* 0x0005e4000c10e784 */
[C---:B------:R-:W-:Y:S04]  /*7360*/  IMAD.IADD R12, R238.reuse, 0x1, R12 ;  /* 0x00000001ee0c7824 */ /* 0x040fe800078e020c */
[----:B------:R-:W-:Y:S01]  /*7370*/  IMAD.IADD R12, R238, 0x1, R12 ;  /* 0x00000001ee0c7824 */ /* 0x000fe200078e020c */
[CC--:B-1----:R-:W-:Y:S04]  /*7380*/  LEA R8, P2, R252.reuse, R234.reuse, 0x2 ;  /* 0x000000eafc087211 */ /* 0x0c2fe800078410ff */
[-C--:B------:R-:W-:Y:S02]  /*7390*/  LEA.HI.X.SX32 R9, R252, R235.reuse, 0x2, P2 ;  /* 0x000000ebfc097211 */ /* 0x080fe400010f16ff */
[CC--:B---3--:R-:W-:Y:S04]  /*73a0*/  LEA R6, P0, R0.reuse, R234.reuse, 0x2 ;  /* 0x000000ea00067211 */ /* 0x0c8fe800078010ff */
[-C--:B------:R-:W-:Y:S02]  /*73b0*/  LEA.HI.X.SX32 R7, R0, R235.reuse, 0x2, P0 ;  /* 0x000000eb00077211 */ /* 0x080fe400000f16ff */
[CC--:B--2---:R-:W-:Y:S02]  /*73c0*/  LEA R4, P0, R13.reuse, R234.reuse, 0x2 ;  /* 0x000000ea0d047211 */ /* 0x0c4fe400078010ff */
[----:B------:R-:W-:Y:S01]  /*73d0*/  IADD3 R0, R208, 0xc0, RZ ;  /* 0x000000c0d0007810 */ /* 0x000fe20007ffe0ff */
[----:B------:R1:W-:Y:S01]  /*73e0*/  RED.E.ADD.F32.FTZ.RN.STRONG.GPU [R6.64], R111 ;  /* 0x0000006f0600798e */ /* 0x0003e2000c10e784 */
[-C--:B------:R-:W-:Y:S02]  /*73f0*/  LEA.HI.X.SX32 R5, R13, R235.reuse, 0x2, P0 ;  /* 0x000000eb0d057211 */ /* 0x080fe400000f16ff */
[-C--:B------:R-:W-:Y:S01]  /*7400*/  LEA R10, P0, R12, R234.reuse, 0x2 ;  /* 0x000000ea0c0a7211 */ /* 0x080fe200078010ff */
[----:B------:R-:W-:Y:S01]  /*7410*/  IMAD.IADD R0, R238, 0x1, R0 ;  /* 0x00000001ee007824 */ /* 0x000fe200078e0200 */
[----:B------:R-:W-:Y:S02]  /*7420*/  RED.E.ADD.F32.FTZ.RN.STRONG.GPU [R234.64+0x300], R116 ;  /* 0x00030074ea00798e */ /* 0x000fe4000c10e784 */
[-C--:B------:R-:W-:Y:S03]  /*7430*/  LEA.HI.X.SX32 R11, R12, R235.reuse, 0x2, P0 ;  /* 0x000000eb0c0b7211 */ /* 0x080fe600000f16ff */
[----:B------:R-:W-:Y:S05]  /*7440*/  RED.E.ADD.F32.FTZ.RN.STRONG.GPU [R196.64+0x300], R117 ;  /* 0x00030075c400798e */ /* 0x000fea000c10e784 */
[----:B------:R2:W-:Y:S05]  /*7450*/  RED.E.ADD.F32.FTZ.RN.STRONG.GPU [R4.64], R118 ;  /* 0x000000760400798e */ /* 0x0005ea000c10e784 */
[----:B------:R-:W-:Y:S01]  /*7460*/  LDSM.16.MT88.4 R108, [R2+0x6800] ;  /* 0x00680000026c783b */ /* 0x000fe20000004200 */
[CC--:B-1----:R-:W-:Y:S04]  /*7470*/  LEA R6, P1, R0.reuse, R234.reuse, 0x2 ;  /* 0x000000ea00067211 */ /* 0x0c2fe800078210ff */
[-C--:B------:R-:W-:Y:S01]  /*7480*/  LEA.HI.X.SX32 R7, R0, R235.reuse, 0x2, P1 ;  /* 0x000000eb00077211 */ /* 0x080fe200008f16ff */
[----:B------:R-:W-:Y:S04]  /*7490*/  IMAD.IADD R0, R238, 0x1, R251 ;  /* 0x00000001ee007824 */ /* 0x000fe800078e02fb */
[----:B------:R1:W-:Y:S05]  /*74a0*/  RED.E.ADD.F32.FTZ.RN.STRONG.GPU [R6.64], R119 ;  /* 0x000000770600798e */ /* 0x0003ea000c10e784 */
[----:B------:R3:W-:Y:S01]  /*74b0*/  RED.E.ADD.F32.FTZ.RN.STRONG.GPU [R10.64], R120 ;  /* 0x000000780a00798e */ /* 0x0007e2000c10e784 */
[CC--:B--2---:R-:W-:Y:S04]  /*74c0*/  LEA R4, P1, R251.reuse, R234.reuse, 0x2 ;  /* 0x000000eafb047211 */ /* 0x0c4fe800078210ff */
[----:B------:R2:W-:Y:S01]  /*74d0*/  RED.E.ADD.F32.FTZ.RN.STRONG.GPU [R8.64], R121 ;  /* 0x000000790800798e */ /* 0x0005e2000c10e784 */
[-C--:B------:R-:W-:Y:S05]  /*74e0*/  LEA.HI.X.SX32 R5, R251, R235.reuse, 0x2, P1 ;  /* 0x000000ebfb057211 */ /* 0x080fea00008f16ff */
[----:B------:R4:W-:Y:S01]  /*74f0*/  RED.E.ADD.F32.FTZ.RN.STRONG.GPU [R4.64], R122 ;  /* 0x0000007a0400798e */ /* 0x0009e2000c10e784 */
[CC--:B-1----:R-:W-:Y:S04]  /*7500*/  LEA R6, P0, R0.reuse, R234.reuse, 0x2 ;  /* 0x000000ea00067211 */ /* 0x0c2fe800078010ff */
[-C--:B------:R-:W-:Y:S02]  /*7510*/  LEA.HI.X.SX32 R7, R0, R235.reuse, 0x2, P0 ;  /* 0x000000eb00077211 */ /* 0x080fe400000f16ff */
[----:B------:R-:W-:Y:S02]  /*7520*/  IADD3 R0, R209, 0xe0, RZ ;  /* 0x000000e0d1007810 */ /* 0x000fe40007ffe0ff */
[-C--:B---3--:R-:W-:Y:S01]  /*7530*/  LEA R10, P3, R14, R234.reuse, 0x2 ;  /* 0x000000ea0e0a7211 */ /* 0x088fe200078610ff */
[----:B------:R1:W-:Y:S01]  /*7540*/  RED.E.ADD.F32.FTZ.RN.STRONG.GPU [R6.64], R123 ;  /* 0x0000007b0600798e */ /* 0x0003e2000c10e784 */
[-C--:B--2---:R-:W-:Y:S01]  /*7550*/  LEA R8, P2, R250, R234.reuse, 0x2 ;  /* 0x000000eafa087211 */ /* 0x084fe200078410ff */
[----:B------:R-:W-:Y:S01]  /*7560*/  IMAD.IADD R0, R238, 0x1, R0 ;  /* 0x00000001ee007824 */ /* 0x000fe200078e0200 */
[-C--:B------:R-:W-:Y:S02]  /*7570*/  LEA.HI.X.SX32 R11, R14, R235.reuse, 0x2, P3 ;  /* 0x000000eb0e0b7211 */ /* 0x080fe400018f16ff */
[----:B------:R-:W-:Y:S01]  /*7580*/  RED.E.ADD.F32.FTZ.RN.STRONG.GPU [R234.64+0x380], R128 ;  /* 0x00038080ea00798e */ /* 0x000fe2000c10e784 */
[-C--:B------:R-:W-:Y:S02]  /*7590*/  LEA.HI.X.SX32 R9, R250, R235.reuse, 0x2, P2 ;  /* 0x000000ebfa097211 */ /* 0x080fe400010f16ff */
[CC--:B----4-:R-:W-:Y:S02]  /*75a0*/  LEA R4, P1, R15.reuse, R234.reuse, 0x2 ;  /* 0x000000ea0f047211 */ /* 0x0d0fe400078210ff */
[----:B------:R-:W-:Y:S01]  /*75b0*/  RED.E.ADD.F32.FTZ.RN.STRONG.GPU [R196.64+0x380], R129 ;  /* 0x00038081c400798e */ /* 0x000fe2000c10e784 */
[CC--:B------:R-:W-:Y:S02]  /*75c0*/  LEA R12, P0, R0.reuse, R234.reuse, 0x2 ;  /* 0x000000ea000c7211 */ /* 0x0c0fe400078010ff */
[-C--:B------:R-:W-:Y:S02]  /*75d0*/  LEA.HI.X.SX32 R5, R15, R235.reuse, 0x2, P1 ;  /* 0x000000eb0f057211 */ /* 0x080fe400008f16ff */
[-C--:B------:R-:W-:Y:S01]  /*75e0*/  LEA.HI.X.SX32 R13, R0, R235.reuse, 0x2, P0 ;  /* 0x000000eb000d7211 */ /* 0x080fe200000f16ff */
[----:B------:R-:W-:Y:S02]  /*75f0*/  IMAD.IADD R0, R238, 0x1, R249 ;  /* 0x00000001ee007824 */ /* 0x000fe400078e02f9 */
[----:B------:R2:W-:Y:S05]  /*7600*/  RED.E.ADD.F32.FTZ.RN.STRONG.GPU [R4.64], R130 ;  /* 0x000000820400798e */ /* 0x0005ea000c10e784 */
[----:B------:R-:W-:Y:S01]  /*7610*/  RED.E.ADD.F32.FTZ.RN.STRONG.GPU [R12.64], R131 ;  /* 0x000000830c00798e */ /* 0x000fe2000c10e784 */
[CC--:B-1----:R-:W-:Y:S04]  /*7620*/  LEA R6, P1, R249.reuse, R234.reuse, 0x2 ;  /* 0x000000eaf9067211 */ /* 0x0c2fe800078210ff */
[----:B------:R-:W-:Y:S01]  /*7630*/  RED.E.ADD.F32.FTZ.RN.STRONG.GPU [R10.64], R124 ;  /* 0x0000007c0a00798e */ /* 0x000fe2000c10e784 */
[-C--:B------:R-:W-:Y:S04]  /*7640*/  LEA.HI.X.SX32 R7, R249, R235.reuse, 0x2, P1 ;  /* 0x000000ebf9077211 */ /* 0x080fe800008f16ff */
[----:B------:R-:W-:Y:S01]  /*7650*/  RED.E.ADD.F32.FTZ.RN.STRONG.GPU [R8.64], R125 ;  /* 0x0000007d0800798e */ /* 0x000fe2000c10e784 */
[----:B------:R-:W-:Y:S01]  /*7660*/  PLOP3.LUT P1, PT, PT, PT, UP0, 0x80, 0x0 ;  /* 0x000000000000781c */ /* 0x000fe20003f2f008 */
[----:B------:R-:W-:Y:S03]  /*7670*/  @UP3 UIADD3 UR11, UP0, UR11, -0x100, URZ ;  /* 0xffffff000b0b3890 */ /* 0x000fe6000ff1e03f */
[----:B------:R-:W-:Y:S01]  /*7680*/  RED.E.ADD.F32.FTZ.RN.STRONG.GPU [R6.64], R126 ;  /* 0x0000007e0600798e */ /* 0x000fe2000c10e784 */
[----:B------:R-:W-:Y:S04]  /*7690*/  @UP3 UIADD3.X UR10, UR10, -0x1, URZ, UP0, !UPT ;  /* 0xffffffff0a0a3890 */ /* 0x000fe800087fe43f */
[----:B------:R-:W-:Y:S01]  /*76a0*/  LDSM.16.MT88.4 R8, [R2] ;  /* 0x000000000208783b */ /* 0x000fe20000004200 */
[C---:B--2---:R-:W-:Y:S04]  /*76b0*/  LEA R4, P0, R0.reuse, R234, 0x2 ;  /* 0x000000ea00047211 */ /* 0x044fe800078010ff */
[----:B------:R-:W-:Y:S01]  /*76c0*/  LDSM.16.MT88.4 R12, [R220+0x28000] ;  /* 0x02800000dc0c783b */ /* 0x000fe20000004200 */
[----:B------:R-:W-:Y:S02]  /*76d0*/  LEA.HI.X.SX32 R5, R0, R235, 0x2, P0 ;  /* 0x000000eb00057211 */ /* 0x000fe400000f16ff */
[----:B------:R-:W-:Y:S02]  /*76e0*/  PLOP3.LUT P0, PT, PT, PT, UP2, 0x80, 0x0 ;  /* 0x000000000000781c */ /* 0x000fe40003f0f028 */
[C---:B------:R-:W-:Y:S01]  /*76f0*/  IADD3 R0, R2.reuse, -0x8000, RZ ;  /* 0xffff800002007810 */ /* 0x040fe20007ffe0ff */
[----:B------:R-:W-:Y:S01]  /*7700*/  RED.E.ADD.F32.FTZ.RN.STRONG.GPU [R4.64], R127 ;  /* 0x0000007f0400798e */ /* 0x000fe2000c10e784 */
[----:B------:R-:W-:Y:S04]  /*7710*/  @P1 IADD3 R0, R2, 0x8000, RZ ;  /* 0x0000800002001810 */ /* 0x000fe80007ffe0ff */
        /* <DEDUP_REMOVED lines=295> */
.L_x_394:
        /* <DEDUP_REMOVED lines=18> */
.L_x_395:
[----:B-1----:R-:W2:Y:S01]  /*8ab0*/  LDL.64 R4, [R1+0x48] ;  /* 0x0000480001047983 */ /* 0x002ea20000100a00 */
[----:B------:R-:W-:Y:S01]  /*8ac0*/  USHF.L.U32 UR6, UR22, 0x6, URZ ;  /* 0x0000000616067899 */ /* 0x000fe2000800063f */
[----:B------:R-:W-:Y:S01]  /*8ad0*/  IMAD.U32 R8, RZ, RZ, UR35 ;  /* 0x00000023ff087e24 */ /* 0x000fe2000f8e00ff */
[----:B------:R-:W-:Y:S01]  /*8ae0*/  ULDC.64 UR8, c[0x0][0x3a0] ;  /* 0x0000e80000087ab9 */ /* 0x000fe20000000a00 */
[----:B------:R-:W-:Y:S01]  /*8af0*/  BAR.SYNC.DEFER_BLOCKING 0x0 ;  /* 0x0000000000007b1d */ /* 0x000fe20000010000 */
[----:B------:R-:W-:Y:S02]  /*8b00*/  USHF.R.S32.HI UR10, URZ, 0x1f, UR6 ;  /* 0x0000001f3f0a7899 */ /* 0x000fe40008011406 */
[----:B------:R-:W-:Y:S02]  /*8b10*/  IMAD.U32 R29, RZ, RZ, UR6 ;  /* 0x00000006ff1d7e24 */ /* 0x000fe4000f8e00ff */
[----:B------:R-:W-:Y:S01]  /*8b20*/  UIMAD UR7, UR10, UR8, URZ ;  /* 0x000000080a0772a4 */ /* 0x000fe2000f8e023f */
[----:B------:R-:W1:Y:S01]  /*8b30*/  S2R R31, SR_TID.X ;  /* 0x00000000001f7919 */ /* 0x000e620000002100 */
[----:B------:R-:W-:Y:S02]  /*8b40*/  BSSY B0, `(.L_x_396) ;  /* 0x0000031000007945 */ /* 0x000fe40003800000 */
[----:B------:R-:W-:Y:S01]  /*8b50*/  UIMAD UR8, UR6, UR9, UR7 ;  /* 0x00000009060872a4 */ /* 0x000fe2000f8e0207 */
[----:B------:R-:W3:Y:S01]  /*8b60*/  S2R R80, SR_TID.X ;  /* 0x0000000000507919 */ /* 0x000ee20000002100 */
[----:B------:R-:W-:-:S04]  /*8b70*/  UIMAD UR7, UR22, -0x40, UR16 ;  /* 0xffffffc0160778a4 */ /* 0x000fc8000f8e0210 */
[----:B------:R-:W-:Y:S01]  /*8b80*/  IMAD.U32 R0, RZ, RZ, UR8 ;  /* 0x00000008ff007e24 */ /* 0x000fe2000f8e00ff */
[----:B------:R-:W-:Y:S02]  /*8b90*/  ULDC.64 UR8, c[0x0][0x3b8] ;  /* 0x0000ee0000087ab9 */ /* 0x000fe40000000a00 */
[----:B------:R-:W-:-:S04]  /*8ba0*/  UIMAD UR8, UR58, UR8, URZ ;  /* 0x000000083a0872a4 */ /* 0x000fc8000f8e023f */
[----:B------:R-:W-:Y:S01]  /*8bb0*/  UIMAD UR8, UR35, UR9, UR8 ;  /* 0x00000009230872a4 */ /* 0x000fe2000f8e0208 */
[----:B------:R4:W2:Y:S04]  /*8bc0*/  LDS.128 R44, [R237+0x19000] ;  /* 0x01900000ed2c7984 */ /* 0x0008a80000000c00 */
[----:B------:R4:W2:Y:S01]  /*8bd0*/  LDS.128 R40, [R237+0x1b000] ;  /* 0x01b00000ed287984 */ /* 0x0008a20000000c00 */
[----:B-1----:R-:W-:-:S03]  /*8be0*/  SHF.R.S32.HI R31, RZ, 0x1f, R31 ;  /* 0x0000001fff1f7819 */ /* 0x002fc6000001141f */
[----:B------:R4:W1:Y:S01]  /*8bf0*/  LDS.128 R36, [R237+0x1d000] ;  /* 0x01d00000ed247984 */ /* 0x0008620000000c00 */
[----:B---3--:R-:W-:-:S03]  /*8c00*/  LEA.HI R31, R31, R80, RZ, 0x3 ;  /* 0x000000501f1f7211 */ /* 0x008fc600078f18ff */
[----:B------:R4:W3:Y:S01]  /*8c10*/  LDS.128 R32, [R237+0x1f000] ;  /* 0x01f00000ed207984 */ /* 0x0008e20000000c00 */
[----:B------:R-:W-:-:S03]  /*8c20*/  SHF.R.S32.HI R31, RZ, 0x3, R31 ;  /* 0x00000003ff1f7819 */ /* 0x000fc6000001141f */
[----:B------:R4:W1:Y:S01]  /*8c30*/  LDS.128 R60, [R237+0x20000] ;  /* 0x02000000ed3c7984 */ /* 0x0008620000000c00 */
[----:B------:R-:W-:-:S03]  /*8c40*/  ISETP.GE.AND P2, PT, R31, UR7, PT ;  /* 0x000000071f007c0c */ /* 0x000fc6000bf46270 */
        /* <DEDUP_REMOVED lines=8> */
[--C-:B--2---:R-:W-:Y:S01]  /*8cd0*/  SHF.R.S32.HI R7, RZ, 0x1f, R4.reuse ;  /* 0x0000001fff077819 */ /* 0x104fe20000011404 */
[----:B------:R-:W-:-:S04]  /*8ce0*/  IMAD.MOV.U32 R6, RZ, RZ, R4 ;  /* 0x000000ffff067224 */ /* 0x000fc800078e0004 */
[----:B------:R-:W-:-:S05]  /*8cf0*/  IMAD.WIDE.U32 R4, R29, c[0x0][0x3a0], R6 ;  /* 0x0000e8001d047a25 */ /* 0x000fca00078e0006 */
[----:B------:R-:W-:-:S04]  /*8d00*/  IADD3 R4, P0, R4, UR13, RZ ;  /* 0x0000000d04047c10 */ /* 0x000fc8000ff1e0ff */
[----:B------:R-:W-:-:S05]  /*8d10*/  IADD3.X R5, R5, UR14, R0, P0, !PT ;  /* 0x0000000e05057c10 */ /* 0x000fca00087fe400 */
[----:B------:R-:W-:-:S05]  /*8d20*/  IMAD.WIDE.U32 R8, R8, c[0x0][0x3b8], R4 ;  /* 0x0000ee0008087a25 */ /* 0x000fca00078e0004 */
[----:B------:R-:W-:Y:S01]  /*8d30*/  IADD3 R28, R9, UR8, RZ ;  /* 0x00000008091c7c10 */ /* 0x000fe2000fffe0ff */
[----:B------:R-:W-:Y:S05]  /*8d40*/  @P2 BRA `(.L_x_397) ;  /* 0x0000010000002947 */ /* 0x000fea0003800000 */
[----:B-1-34-:R-:W1:Y:S01]  /*8d50*/  LDS.128 R20, [R237+0x1c000] ;  /* 0x01c00000ed147984 */ /* 0x01ae620000000c00 */
[----:B------:R-:W-:Y:S01]  /*8d60*/  MOV R4, R8 ;  /* 0x0000000800047202 */ /* 0x000fe20000000f00 */
[----:B------:R-:W-:Y:S01]  /*8d70*/  IMAD R0, R30, c[0x0][0x3a0], RZ ;  /* 0x0000e8001e007a24 */ /* 0x000fe200078e02ff */
[----:B------:R-:W-:Y:S01]  /*8d80*/  MOV R5, R28 ;  /* 0x0000001c00057202 */ /* 0x000fe20000000f00 */
[----:B------:R-:W2:Y:S02]  /*8d90*/  LDS.128 R16, [R237+0x1a000] ;  /* 0x01a00000ed107984 */ /* 0x000ea40000000c00 */
[C---:B------:R-:W-:Y:S02]  /*8da0*/  IMAD R0, R31.reuse, c[0x0][0x3a4], R0 ;  /* 0x0000e9001f007a24 */ /* 0x040fe400078e0200 */
[----:B------:R-:W3:Y:S01]  /*8db0*/  LDS.128 R12, [R237+0x18000] ;  /* 0x01800000ed0c7984 */ /* 0x000ee20000000c00 */
[----:B------:R-:W-:-:S03]  /*8dc0*/  IMAD.WIDE.U32 R10, R31, c[0x0][0x3a0], R4 ;  /* 0x0000e8001f0a7a25 */ /* 0x000fc600078e0004 */
[----:B------:R-:W4:Y:S02]  /*8dd0*/  LDS.128 R24, [R237+0x1e000] ;  /* 0x01e00000ed187984 */ /* 0x000f240000000c00 */
[----:B------:R-:W-:Y:S02]  /*8de0*/  IADD3 R0, R0, R11, RZ ;  /* 0x0000000b00007210 */ /* 0x000fe40007ffe0ff */
[----:B------:R-:W-:-:S04]  /*8df0*/  LEA R4, P0, R10, c[0x0][0x340], 0x1 ;  /* 0x0000d0000a047a11 */ /* 0x000fc800078008ff */
[----:B------:R-:W-:-:S05]  /*8e00*/  LEA.HI.X R5, R10, c[0x0][0x344], R0, 0x1, P0 ;  /* 0x0000d1000a057a11 */ /* 0x000fca00000f0c00 */
[----:B-1----:R1:W-:Y:S04]  /*8e10*/  STG.E.128 [R4.64+0x100], R20 ;  /* 0x0001001404007986 */ /* 0x0023e8000c101d04 */
[----:B--2---:R1:W-:Y:S04]  /*8e20*/  STG.E.128 [R4.64+0x80], R16 ;  /* 0x0000801004007986 */ /* 0x0043e8000c101d04 */
[----:B---3--:R1:W-:Y:S04]  /*8e30*/  STG.E.128 [R4.64], R12 ;  /* 0x0000000c04007986 */ /* 0x0083e8000c101d04 */
[----:B----4-:R1:W-:Y:S02]  /*8e40*/  STG.E.128 [R4.64+0x180], R24 ;  /* 0x0001801804007986 */ /* 0x0103e4000c101d04 */
.L_x_397:
[----:B-1-34-:R-:W-:Y:S05]  /*8e50*/  BSYNC B0 ;  /* 0x0000000000007941 */ /* 0x01afea0003800000 */
.L_x_396:
[----:B------:R-:W-:Y:S01]  /*8e60*/  IADD3 R0, R31, 0x20, RZ ;  /* 0x000000201f007810 */ /* 0x000fe20007ffe0ff */
[----:B------:R-:W-:Y:S03]  /*8e70*/  BSSY B0, `(.L_x_398) ;  /* 0x0000011000007945 */ /* 0x000fe60003800000 */
[----:B------:R-:W-:-:S13]  /*8e80*/  ISETP.GE.AND P1, PT, R0, UR7, PT ;  /* 0x0000000700007c0c */ /* 0x000fda000bf26270 */
[----:B------:R-:W-:Y:S05]  /*8e90*/  @P1 BRA `(.L_x_399) ;  /* 0x000000e000001947 */ /* 0x000fea0003800000 */
[----:B------:R-:W-:Y:S01]  /*8ea0*/  IADD3 R0, P0, R31, 0x20, RZ ;  /* 0x000000201f007810 */ /* 0x000fe20007f1e0ff */
[----:B------:R-:W-:Y:S01]  /*8eb0*/  IMAD.MOV.U32 R4, RZ, RZ, R8 ;  /* 0x000000ffff047224 */ /* 0x000fe200078e0008 */
[----:B------:R-:W-:-:S03]  /*8ec0*/  MOV R5, R28 ;  /* 0x0000001c00057202 */ /* 0x000fc60000000f00 */
[----:B------:R-:W-:Y:S02]  /*8ed0*/  IMAD.X R2, RZ, RZ, R30, P0 ;  /* 0x000000ffff027224 */ /* 0x000fe400000e061e */
[----:B------:R-:W-:-:S04]  /*8ee0*/  IMAD.WIDE.U32 R8, R0, c[0x0][0x3a0], R4 ;  /* 0x0000e80000087a25 */ /* 0x000fc800078e0004 */
[----:B------:R-:W-:Y:S01]  /*8ef0*/  IMAD R2, R2, c[0x0][0x3a0], RZ ;  /* 0x0000e80002027a24 */ /* 0x000fe200078e02ff */
[----:B------:R-:W-:-:S03]  /*8f00*/  LEA R4, P0, R8, c[0x0][0x340], 0x1 ;  /* 0x0000d00008047a11 */ /* 0x000fc600078008ff */
[----:B------:R-:W-:-:S05]  /*8f10*/  IMAD R0, R0, c[0x0][0x3a4], R2 ;  /* 0x0000e90000007a24 */ /* 0x000fca00078e0202 */
[----:B------:R-:W-:-:S04]  /*8f20*/  IADD3 R0, R0, R9, RZ ;  /* 0x0000000900007210 */ /* 0x000fc80007ffe0ff */
[----:B------:R-:W-:-:S05]  /*8f30*/  LEA.HI.X R5, R8, c[0x0][0x344], R0, 0x1, P0 ;  /* 0x0000d10008057a11 */ /* 0x000fca00000f0c00 */
[----:B------:R1:W-:Y:S04]  /*8f40*/  STG.E.128 [R4.64], R44 ;  /* 0x0000002c04007986 */ /* 0x0003e8000c101d04 */
[----:B------:R1:W-:Y:S04]  /*8f50*/  STG.E.128 [R4.64+0x80], R40 ;  /* 0x0000802804007986 */ /* 0x0003e8000c101d04 */
[----:B------:R1:W-:Y:S04]  /*8f60*/  STG.E.128 [R4.64+0x100], R36 ;  /* 0x0001002404007986 */ /* 0x0003e8000c101d04 */
[----:B------:R1:W-:Y:S02]  /*8f70*/  STG.E.128 [R4.64+0x180], R32 ;  /* 0x0001802004007986 */ /* 0x0003e4000c101d04 */
.L_x_399:
[----:B------:R-:W-:Y:S05]  /*8f80*/  BSYNC B0 ;  /* 0x0000000000007941 */ /* 0x000fea0003800000 */
.L_x_398:
        /* <DEDUP_REMOVED lines=15> */
[----:B-1----:R-:W-:Y:S01]  /*9080*/  MOV R4, R6 ;  /* 0x0000000600047202 */ /* 0x002fe20000000f00 */
[----:B------:R-:W-:Y:S01]  /*9090*/  IMAD R0, R30, c[0x0][0x3a8], RZ ;  /* 0x0000ea001e007a24 */ /* 0x000fe200078e02ff */
[----:B------:R-:W-:-:S03]  /*90a0*/  MOV R5, R2 ;  /* 0x0000000200057202 */ /* 0x000fc60000000f00 */
[C---:B------:R-:W-:Y:S02]  /*90b0*/  IMAD R0, R31.reuse, c[0x0][0x3ac], R0 ;  /* 0x0000eb001f007a24 */ /* 0x040fe400078e0200 */
[----:B------:R-:W-:-:S05]  /*90c0*/  IMAD.WIDE.U32 R8, R31, c[0x0][0x3a8], R4 ;  /* 0x0000ea001f087a25 */ /* 0x000fca00078e0004 */
[----:B------:R-:W-:Y:S02]  /*90d0*/  IADD3 R0, R0, R9, RZ ;  /* 0x0000000900007210 */ /* 0x000fe40007ffe0ff */
[----:B------:R-:W-:-:S04]  /*90e0*/  LEA R4, P0, R8, c[0x0][0x348], 0x1 ;  /* 0x0000d20008047a11 */ /* 0x000fc800078008ff */
[----:B------:R-:W-:-:S05]  /*90f0*/  LEA.HI.X R5, R8, c[0x0][0x34c], R0, 0x1, P0 ;  /* 0x0000d30008057a11 */ /* 0x000fca00000f0c00 */
[----:B------:R1:W-:Y:S04]  /*9100*/  STG.E.128 [R4.64], R60 ;  /* 0x0000003c04007986 */ /* 0x0003e8000c101d04 */
[----:B------:R1:W-:Y:S04]  /*9110*/  STG.E.128 [R4.64+0x80], R56 ;  /* 0x0000803804007986 */ /* 0x0003e8000c101d04 */
[----:B------:R1:W-:Y:S04]  /*9120*/  STG.E.128 [R4.64+0x100], R52 ;  /* 0x0001003404007986 */ /* 0x0003e8000c101d04 */
[----:B------:R1:W-:Y:S02]  /*9130*/  STG.E.128 [R4.64+0x180], R48 ;  /* 0x0001803004007986 */ /* 0x0003e4000c101d04 */
.L_x_401:
[----:B------:R-:W-:Y:S05]  /*9140*/  BSYNC B0 ;  /* 0x0000000000007941 */ /* 0x000fea0003800000 */
.L_x_400:
        /* <DEDUP_REMOVED lines=14> */
.L_x_384:
[----:B------:R-:W-:Y:S05]  /*9230*/  BSYNC B1 ;  /* 0x0000000000017941 */ /* 0x000fea0003800000 */
.L_x_370:
        /* <DEDUP_REMOVED lines=11> */
.L_x_402:
[----:B------:R-:W-:Y:S05]  /*92f0*/  EXIT ;  /* 0x000000000000794d */ /* 0x000fea0003800000 */
.L_x_404:
        /* <DEDUP_REMOVED lines=16> */
.L_x_1028:


//--------------------- .text._ZN5flash44flash_bwd_dq_dk_dv_loop_seqk_parallel_kernelI23Flash_bwd_kernel_traitsILi256ELi64ELi64ELi8ELi4ELi2ELi2ELb0ELb0EN7cutlass6half_tE19Flash_kernel_traitsILi256ELi64ELi64ELi8ES3_EELb0ELb1ELb0ELb1ELb0ELb0ELb0EEEvNS_16Flash_bwd_paramsE --------------------------
	.section	.text._ZN5flash44flash_bwd_dq_dk_dv_loop_seqk_parallel_kernelI23Flash_bwd_kernel_traitsILi256ELi64ELi64ELi8ELi4ELi2ELi2ELb0ELb0EN7cutlass6half_tE19Flash_kernel_traitsILi256ELi64ELi64ELi8ES3_EELb0ELb1ELb0ELb1ELb0ELb0ELb0EEEvNS_16Flash_bwd_paramsE,"ax",@progbits
	.sectioninfo	@"SHI_REGISTERS=255"
	.align	128
        .global         _ZN5flash44flash_bwd_dq_dk_dv_loop_seqk_parallel_kernelI23Flash_bwd_kernel_traitsILi256ELi64ELi64ELi8ELi4ELi2ELi2ELb0ELb0EN7cutlass6half_tE19Flash_kernel_traitsILi256ELi64ELi64ELi8ES3_EELb0ELb1ELb0ELb1ELb0ELb0ELb0EEEvNS_16Flash_bwd_paramsE
        .type           _ZN5flash44flash_bwd_dq_dk_dv_loop_seqk_parallel_kernelI23Flash_bwd_kernel_traitsILi256ELi64ELi64ELi8ELi4ELi2ELi2ELb0ELb0EN7cutlass6half_tE19Flash_kernel_traitsILi256ELi64ELi64ELi8ES3_EELb0ELb1ELb0ELb1ELb0ELb0ELb0EEEvNS_16Flash_bwd_paramsE,@function
        .size           _ZN5flash44flash_bwd_dq_dk_dv_loop_seqk_parallel_kernelI23Flash_bwd_kernel_traitsILi256ELi64ELi64ELi8ELi4ELi2ELi2ELb0ELb0EN7cutlass6half_tE19Flash_kernel_traitsILi256ELi64ELi64ELi8ES3_EELb0ELb1ELb0ELb1ELb0ELb0ELb0EEEvNS_16Flash_bwd_paramsE,(.L_x_1029 - _ZN5flash44flash_bwd_dq_dk_dv_loop_seqk_parallel_kernelI23Flash_bwd_kernel_traitsILi256ELi64ELi64ELi8ELi4ELi2ELi2ELb0ELb0EN7cutlass6half_tE19Flash_kernel_traitsILi256ELi64ELi64ELi8ES3_EELb0ELb1ELb0ELb1ELb0ELb0ELb0EEEvNS_16Flash_bwd_paramsE)
        .other          _ZN5flash44flash_bwd_dq_dk_dv_loop_seqk_parallel_kernelI23Flash_bwd_kernel_traitsILi256ELi64ELi64ELi8ELi4ELi2ELi2ELb0ELb0EN7cutlass6half_tE19Flash_kernel_traitsILi256ELi64ELi64ELi8ES3_EELb0ELb1ELb0ELb1ELb0ELb0ELb0EEEvNS_16Flash_bwd_paramsE,@"STO_CUDA_ENTRY STV_DEFAULT"
_ZN5flash44flash_bwd_dq_dk_dv_loop_seqk_parallel_kernelI23Flash_bwd_kernel_traitsILi256ELi64ELi64ELi8ELi4ELi2ELi2ELb0ELb0EN7cutlass6half_tE19Flash_kernel_traitsILi256ELi64ELi64ELi8ES3_EELb0ELb1ELb0ELb1ELb0ELb0ELb0EEEvNS_16Flash_bwd_paramsE:
.text._ZN5flash44flash_bwd_dq_dk_dv_loop_seqk_parallel_kernelI23Flash_bwd_kernel_traitsILi256ELi64ELi64ELi8ELi4ELi2ELi2ELb0ELb0EN7cutlass6half_tE19Flash_kernel_traitsILi256ELi64ELi64ELi8ES3_EELb0ELb1ELb0ELb1ELb0ELb0ELb0EEEvNS_16Flash_bwd_paramsE:
        /* <DEDUP_REMOVED lines=39> */
[C---:B------:R-:W-:Y:S01]  /*0270*/  LOP3.LUT R8, R2.reuse, 0xffffffe0, RZ, 0xc0, !PT ;  /* 0xffffffe002087812 */ /* 0x040fe200078ec0ff */
[----:B------:R-:W-:Y:S01]  /*0280*/  UIMAD UR56, UR8, UR6, UR56 ;  /* 0x00000006083872a4 */ /* 0x000fe2000f8e0238 */
[-C--:B------:R-:W-:Y:S01]  /*0290*/  LEA.HI R3, R3, R0.reuse, RZ, 0x2 ;  /* 0x0000000003037211 */ /* 0x080fe200078f10ff */
[----:B------:R-:W-:Y:S01]  /*02a0*/  UIMAD UR53, UR7, UR34, URZ ;  /* 0x00000022073572a4 */ /* 0x000fe2000f8e023f */
[----:B------:R-:W-:Y:S01]  /*02b0*/  LEA.HI R2, R2, R0, RZ, 0x1 ;  /* 0x0000000002027211 */ /* 0x000fe200078f08ff */
[----:B------:R-:W-:Y:S01]  /*02c0*/  IMAD.IADD R8, R10, 0x1, -R8 ;  /* 0x000000010a087824 */ /* 0x000fe200078e0a08 */
[----:B------:R-:W-:Y:S01]  /*02d0*/  LOP3.LUT R3, R3, 0xfffffffc, RZ, 0xc0, !PT ;  /* 0xfffffffc03037812 */ /* 0x000fe200078ec0ff */
[----:B------:R-:W-:Y:S01]  /*02e0*/  UIMAD UR6, UR34, UR11, UR35 ;  /* 0x0000000b220672a4 */ /* 0x000fe2000f8e0223 */
[----:B------:R-:W-:Y:S01]  /*02f0*/  LOP3.LUT R2, R2, 0xfffffffe, RZ, 0xc0, !PT ;  /* 0xfffffffe02027812 */ /* 0x000fe200078ec0ff */
[----:B------:R-:W-:Y:S01]  /*0300*/  @!UP5 UIMAD UR7, UR34, UR13, UR35 ;  /* 0x0000000d2207d2a4 */ /* 0x000fe2000f8e0223 */
[-C--:B------:R-:W-:Y:S01]  /*0310*/  LEA.HI R5, R4, R10.reuse, RZ, 0x4 ;  /* 0x0000000a04057211 */ /* 0x080fe200078f20ff */
[----:B------:R-:W-:Y:S01]  /*0320*/  IMAD.IADD R231, R0, 0x1, -R3 ;  /* 0x0000000100e77824 */ /* 0x000fe200078e0a03 */
[-C--:B------:R-:W-:Y:S01]  /*0330*/  LEA.HI R12, R4, R10.reuse, RZ, 0x7 ;  /* 0x0000000a040c7211 */ /* 0x080fe200078f38ff */
[----:B------:R-:W-:Y:S01]  /*0340*/  IMAD.IADD R229, R0, 0x1, -R2 ;  /* 0x0000000100e57824 */ /* 0x000fe200078e0a02 */
[CC--:B------:R-:W-:Y:S01]  /*0350*/  LEA.HI R14, R4.reuse, R10.reuse, RZ, 0x6 ;  /* 0x0000000a040e7211 */ /* 0x0c0fe200078f30ff */
[----:B------:R-:W-:Y:S01]  /*0360*/  USHF.L.U32 UR46, UR47, 0x6, URZ ;  /* 0x000000062f2e7899 */ /* 0x000fe2000800063f */
[----:B------:R-:W-:Y:S01]  /*0370*/  LEA.HI R4, R4, R10, RZ, 0x2 ;  /* 0x0000000a04047211 */ /* 0x000fe200078f10ff */
[----:B------:R-:W-:Y:S01]  /*0380*/  ULDC UR50, c[0x0][0x214] ;  /* 0x0000850000327ab9 */ /* 0x000fe20000000800 */
[----:B------:R-:W-:Y:S01]  /*0390*/  SHF.R.S32.HI R3, RZ, 0x4, R5 ;  /* 0x00000004ff037819 */ /* 0x000fe20000011405 */
[----:B------:R-:W-:Y:S01]  /*03a0*/  ULDC UR57, c[0x0][0x1c8] ;  /* 0x0000720000397ab9 */ /* 0x000fe20000000800 */
[--C-:B------:R-:W-:Y:S01]  /*03b0*/  SHF.R.S32.HI R2, RZ, 0x2, R4.reuse ;  /* 0x00000002ff027819 */ /* 0x100fe20000011404 */
[----:B------:R-:W-:Y:S01]  /*03c0*/  ULDC.U8 UR10, c[0x0][0x3d0] ;  /* 0x0000f400000a7ab9 */ /* 0x000fe20000000000 */
[----:B------:R-:W-:Y:S01]  /*03d0*/  SHF.R.S32.HI R0, RZ, 0x1f, R4 ;  /* 0x0000001fff007819 */ /* 0x000fe20000011404 */
[----:B------:R-:W-:Y:S01]  /*03e0*/  ULDC UR51, c[0x0][0x224] ;  /* 0x0000890000337ab9 */ /* 0x000fe20000000800 */
[----:B------:R-:W-:Y:S01]  /*03f0*/  LOP3.LUT R11, R4, 0x7ffffffc, RZ, 0xc0, !PT ;  /* 0x7ffffffc040b7812 */ /* 0x000fe200078ec0ff */
[----:B------:R-:W-:Y:S01]  /*0400*/  @UP5 UIMAD UR55, UR34, UR50, URZ ;  /* 0x00000032223752a4 */ /* 0x000fe2000f8e023f */
[----:B------:R-:W-:Y:S01]  /*0410*/  LEA.HI R0, R0, R2, RZ, 0x3 ;  /* 0x0000000200007211 */ /* 0x000fe200078f18ff */
[----:B------:R-:W-:Y:S01]  /*0420*/  UMOV UR40, URZ ;  /* 0x0000003f00287c82 */ /* 0x000fe20008000000 */
[C---:B------:R-:W-:Y:S01]  /*0430*/  LOP3.LUT R7, R5.reuse, 0xfffffff0, RZ, 0xc0, !PT ;  /* 0xfffffff005077812 */ /* 0x040fe200078ec0ff */
[----:B------:R-:W-:Y:S01]  /*0440*/  IMAD.IADD R15, R10, 0x1, -R11 ;  /* 0x000000010a0f7824 */ /* 0x000fe200078e0a0b */
[----:B------:R-:W-:Y:S01]  /*0450*/  LOP3.LUT R0, R0, 0xfffffff8, RZ, 0xc0, !PT ;  /* 0xfffffff800007812 */ /* 0x000fe200078ec0ff */
[----:B------:R-:W-:Y:S01]  /*0460*/  ULDC.64 UR4, c[0x0][0x118] ;  /* 0x0000460000047ab9 */ /* 0x000fe20000000a00 */
[----:B------:R-:W-:Y:S01]  /*0470*/  LEA.HI R4, R5, R3, RZ, 0x1 ;  /* 0x0000000305047211 */ /* 0x000fe200078f08ff */
[----:B------:R-:W-:Y:S01]  /*0480*/  IMAD.IADD R7, R10, 0x1, -R7 ;  /* 0x000000010a077824 */ /* 0x000fe200078e0a07 */
[----:B------:R-:W-:Y:S01]  /*0490*/  LOP3.LUT R6, R9, 0xfffffff8, RZ, 0xc0, !PT ;  /* 0xfffffff809067812 */ /* 0x000fe200078ec0ff */
[----:B------:R-:W-:Y:S01]  /*04a0*/  IMAD.IADD R5, R2, 0x1, -R0 ;  /* 0x0000000102057824 */ /* 0x000fe200078e0a00 */
[----:B------:R-:W-:Y:S01]  /*04b0*/  SHF.R.S32.HI R0, RZ, 0x3, R9 ;  /* 0x00000003ff007819 */ /* 0x000fe20000011409 */
[----:B------:R-:W-:Y:S01]  /*04c0*/  UMOV UR61, 0x4 ;  /* 0x00000004003d7882 */ /* 0x000fe20000000000 */
[----:B------:R-:W-:Y:S01]  /*04d0*/  LOP3.LUT R4, R4, 0xfffffffe, RZ, 0xc0, !PT ;  /* 0xfffffffe04047812 */ /* 0x000fe200078ec0ff */
[----:B------:R-:W-:Y:S01]  /*04e0*/  IMAD.IADD R6, R10, 0x1, -R6 ;  /* 0x000000010a067824 */ /* 0x000fe200078e0a06 */
[----:B------:R-:W-:Y:S01]  /*04f0*/  SHF.R.S32.HI R2, RZ, 0x1f, R8 ;  /* 0x0000001fff027819 */ /* 0x000fe20000011408 */
[----:B------:R-:W-:Y:S01]  /*0500*/  IMAD.SHL.U32 R0, R0, 0x40, RZ ;  /* 0x0000004000007824 */ /* 0x000fe200078e00ff */
[----:B------:R-:W-:Y:S01]  /*0510*/  ULOP3.LUT UR57, UR35, UR57, URZ, 0x3c, !UPT ;  /* 0x0000003923397292 */ /* 0x000fe2000f8e3c3f */
[----:B------:R-:W-:Y:S01]  /*0520*/  IMAD.SHL.U32 R244, R6, 0x8, RZ ;  /* 0x0000000806f47824 */ /* 0x000fe200078e00ff */
[----:B------:R-:W-:Y:S01]  /*0530*/  LEA.HI R13, R2, R8, RZ, 0x2 ;  /* 0x00000008020d7211 */ /* 0x000fe200078f10ff */
[----:B------:R-:W-:Y:S01]  /*0540*/  IMAD.IADD R10, R3, 0x1, -R4 ;  /* 0x00000001030a7824 */ /* 0x000fe200078e0a04 */
[----:B------:R-:W-:Y:S01]  /*0550*/  LOP3.LUT R0, R0, 0x1c0, RZ, 0xc0, !PT ;  /* 0x000001c000007812 */ /* 0x000fe200078ec0ff */
[----:B------:R-:W-:Y:S01]  /*0560*/  UISETP.NE.AND UP6, UPT, UR10, URZ, UPT ;  /* 0x0000003f0a00728c */ /* 0x000fe2000bfc5270 */
[----:B------:R-:W-:Y:S01]  /*0570*/  SHF.R.S32.HI R3, RZ, 0x1f, R7 ;  /* 0x0000001fff037819 */ /* 0x000fe20000011407 */
[----:B------:R-:W-:Y:S01]  /*0580*/  IMAD.SHL.U32 R226, R10, 0x200, RZ ;  /* 0x000002000ae27824 */ /* 0x000fe200078e00ff */
[----:B------:R-:W-:Y:S01]  /*0590*/  SHF.R.U32.HI R2, RZ, 0x3, R0 ;  /* 0x00000003ff027819 */ /* 0x000fe20000011600 */
[----:B------:R-:W-:Y:S01]  /*05a0*/  USHF.R.S32.HI UR58, URZ, 0x1f, UR35 ;  /* 0x0000001f3f3a7899 */ /* 0x000fe20008011423 */
[----:B------:R-:W-:Y:S01]  /*05b0*/  LOP3.LUT R0, R0, 0x38, R244, 0xf8, !PT ;  /* 0x0000003800007812 */ /* 0x000fe200078ef8f4 */
[----:B------:R-:W-:Y:S01]  /*05c0*/  USHF.R.S32.HI UR60, URZ, 0x1f, UR34 ;  /* 0x0000001f3f3c7899 */ /* 0x000fe20008011422 */
[----:B------:R-:W-:Y:S01]  /*05d0*/  LEA.HI R11, R3, R7, RZ, 0x3 ;  /* 0x00000007030b7211 */ /* 0x000fe200078f18ff */
[----:B------:R-:W-:Y:S01]  /*05e0*/  USHF.R.S32.HI UR59, URZ, 0x1f, UR35 ;  /* 0x0000001f3f3b7899 */ /* 0x000fe20008011423 */
[----:B------:R-:W-:Y:S01]  /*05f0*/  LOP3.LUT R8, R0, R2, RZ, 0x3c, !PT ;  /* 0x0000000200087212 */ /* 0x000fe200078e3cff */
[C---:B------:R-:W-:Y:S01]  /*0600*/  IMAD.SHL.U32 R0, R6.reuse, 0x40, RZ ;  /* 0x0000004006007824 */ /* 0x040fe200078e00ff */
[----:B------:R-:W-:Y:S01]  /*0610*/  LOP3.LUT R2, R11, 0xfffffff8, RZ, 0xc0, !PT ;  /* 0xfffffff80b027812 */ /* 0x000fe200078ec0ff */
[----:B------:R-:W-:Y:S01]  /*0620*/  UIMAD.WIDE.U32 UR42, UR38, UR44, URZ ;  /* 0x0000002c262a72a5 */ /* 0x000fe2000f8e003f */
[----:B------:R-:W-:Y:S01]  /*0630*/  LOP3.LUT P4, RZ, R6, 0x4, RZ, 0xc0, !PT ;  /* 0x0000000406ff7812 */ /* 0x000fe2000788c0ff */
[----:B------:R-:W-:Y:S01]  /*0640*/  UIMAD UR52, UR39, UR44, URZ ;  /* 0x0000002c273472a4 */ /* 0x000fe2000f8e023f */
[----:B------:R-:W-:Y:S01]  /*0650*/  LOP3.LUT R0, R0, 0x1c0, RZ, 0xc0, !PT ;  /* 0x000001c000007812 */ /* 0x000fe200078ec0ff */
[----:B------:R-:W-:Y:S01]  /*0660*/  IMAD.IADD R16, R7, 0x1, -R2 ;  /* 0x0000000107107824 */ /* 0x000fe200078e0a02 */
[----:B------:R-:W-:Y:S01]  /*0670*/  LOP3.LUT P3, RZ, R6, 0x2, RZ, 0xc0, !PT ;  /* 0x0000000206ff7812 */ /* 0x000fe2000786c0ff */
[----:B------:R-:W-:Y:S01]  /*0680*/  IMAD.SHL.U32 R2, R229, 0x10, RZ ;  /* 0x00000010e5027824 */ /* 0x000fe200078e00ff */
[C-C-:B------:R-:W-:Y:S01]  /*0690*/  LOP3.LUT R221, R0.reuse, 0x8, R9.reuse, 0xf8, !PT ;  /* 0x0000000800dd7812 */ /* 0x140fe200078ef809 */
[----:B------:R-:W-:Y:S01]  /*06a0*/  USHF.R.S32.HI UR54, URZ, 0x1f, UR48 ;  /* 0x0000001f3f367899 */ /* 0x000fe20008011430 */
[----:B------:R-:W-:Y:S01]  /*06b0*/  SHF.R.S32.HI R6, RZ, 0x7, R12 ;  /* 0x00000007ff067819 */ /* 0x000fe2000001140c */
[----:B------:R-:W-:Y:S01]  /*06c0*/  STL [R1+0x94], R16 ;  /* 0x0000941001007387 */ /* 0x000fe20000100800 */
[----:B------:R-:W-:Y:S01]  /*06d0*/  LOP3.LUT R4, R0, 0x10, R2, 0xf8, !PT ;  /* 0x0000001000047812 */ /* 0x000fe200078ef802 */
[----:B------:R-:W-:Y:S01]  /*06e0*/  UIMAD UR51, UR6, UR51, URZ ;  /* 0x00000033063372a4 */ /* 0x000fe2000f8e023f */
[----:B------:R-:W-:Y:S01]  /*06f0*/  SHF.R.U32.HI R0, RZ, 0x3, R0 ;  /* 0x00000003ff007819 */ /* 0x000fe20000011600 */
[----:B------:R-:W-:Y:S01]  /*0700*/  IMAD R2, R6, 0x800, R226 ;  /* 0x0000080006027824 */ /* 0x000fe200078e02e2 */
[----:B------:R-:W-:Y:S01]  /*0710*/  LOP3.LUT R3, R5, 0x1, RZ, 0xc0, !PT ;  /* 0x0000000105037812 */ /* 0x000fe200078ec0ff */
[----:B------:R-:W-:Y:S01]  /*0720*/  @!UP5 UIMAD UR50, UR7, UR50, URZ ;  /* 0x000000320732d2a4 */ /* 0x000fe2000f8e023f */
[----:B------:R-:W-:Y:S01]  /*0730*/  LOP3.LUT R221, R221, R0, RZ, 0x3c, !PT ;  /* 0x00000000dddd7212 */ /* 0x000fe200078e3cff */
[----:B------:R-:W-:Y:S01]  /*0740*/  USHF.R.S32.HI UR49, URZ, 0x1f, UR46 ;  /* 0x0000001f3f317899 */ /* 0x000fe2000801142e */
[----:B------:R-:W-:Y:S01]  /*0750*/  ISETP.NE.U32.AND P0, PT, R3, 0x1, PT ;  /* 0x000000010300780c */ /* 0x000fe20003f05070 */
[----:B------:R-:W-:Y:S01]  /*0760*/  IMAD.U32 R3, RZ, RZ, UR14 ;  /* 0x0000000eff037e24 */ /* 0x000fe2000f8e00ff */
[----:B------:R-:W-:Y:S01]  /*0770*/  LOP3.LUT R4, R4, 0x8, R9, 0xf8, !PT ;  /* 0x0000000804047812 */ /* 0x000fe200078ef809 */
[----:B------:R-:W-:Y:S01]  /*0780*/  IMAD.IADD R221, R2, 0x1, R221 ;  /* 0x0000000102dd7824 */ /* 0x000fe200078e02dd */
[----:B------:R-:W-:Y:S01]  /*0790*/  SHF.R.S32.HI R2, RZ, 0x6, R14 ;  /* 0x00000006ff027819 */ /* 0x000fe2000001140e */
[C---:B------:R-:W-:Y:S01]  /*07a0*/  IMAD.SHL.U32 R3, R5.reuse, 0x40, RZ ;  /* 0x0000004005037824 */ /* 0x040fe200078e00ff */
[----:B------:R-:W-:Y:S01]  /*07b0*/  R2P PR, R5, 0x6 ;  /* 0x0000000605007804 */ /* 0x000fe20000000000 */
[----:B------:R-:W-:Y:S01]  /*07c0*/  IMAD.SHL.U32 R221, R221, 0x2, RZ ;  /* 0x00000002dddd7824 */ /* 0x000fe200078e00ff */
[----:B------:R-:W-:Y:S01]  /*07d0*/  LOP3.LUT R226, R226, R4, R0, 0xf6, !PT ;  /* 0x00000004e2e27212 */ /* 0x000fe200078ef600 */
[C---:B------:R-:W-:Y:S01]  /*07e0*/  IMAD R5, R2.reuse, 0x200, R8 ;  /* 0x0000020002057824 */ /* 0x040fe200078e0208 */
[----:B------:R-:W-:Y:S01]  /*07f0*/  LOP3.LUT R0, R3, 0x1c0, RZ, 0xc0, !PT ;  /* 0x000001c003007812 */ /* 0x000fe200078ec0ff */
[----:B------:R-:W-:Y:S01]  /*0800*/  IMAD.SHL.U32 R2, R2, 0x8, RZ ;  /* 0x0000000802027824 */ /* 0x000fe200078e00ff */
[----:B------:R-:W-:Y:S01]  /*0810*/  SEL R222, R222, 0xffffffe0, !P3 ;  /* 0xffffffe0dede7807 */ /* 0x000fe20005800000 */
[----:B------:R-:W-:Y:S01]  /*0820*/  IMAD.SHL.U32 R4, R10, 0x20, RZ ;  /* 0x000000200a047824 */ /* 0x000fe200078e00ff */
[----:B------:R1:W-:Y:S01]  /*0830*/  STL [R1+0x9c], R5 ;  /* 0x00009c0501007387 */ /* 0x0003e20000100800 */
[----:B------:R-:W-:Y:S01]  /*0840*/  SHF.R.U32.HI R3, RZ, 0x3, R0 ;  /* 0x00000003ff037819 */ /* 0x000fe20000011600 */
[----:B------:R-:W-:Y:S01]  /*0850*/  IMAD.SHL.U32 R227, R226, 0x2, RZ ;  /* 0x00000002e2e37824 */ /* 0x000fe200078e00ff */
[----:B------:R-:W-:Y:S01]  /*0860*/  LOP3.LUT R2, R2, 0x18, RZ, 0xc0, !PT ;  /* 0x0000001802027812 */ /* 0x000fe200078ec0ff */
[----:B------:R-:W-:Y:S01]  /*0870*/  IMAD.IADD R222, R221, 0x1, R222 ;  /* 0x00000001ddde7824 */ /* 0x000fe200078e02de */
[----:B------:R-:W-:Y:S01]  /*0880*/  SEL R223, R223, 0xffffffc0, !P4 ;  /* 0xffffffc0dfdf7807 */ /* 0x000fe20006000000 */
[----:B------:R-:W-:Y:S01]  /*0890*/  UMOV UR41, 0xffff8000 ;  /* 0xffff800000297882 */ /* 0x000fe20000000000 */
[----:B------:R-:W-:-:S02]  /*08a0*/  LOP3.LUT R7, R2, 0x20, R4, 0xf8, !PT ;  /* 0x0000002002077812 */ /* 0x000fc400078ef804 */
[----:B------:R-:W-:Y:S01]  /*08b0*/  SEL R248, R248, 0x10, !P0 ;  /* 0x00000010f8f87807 */ /* 0x000fe20004000000 */
[--C-:B------:R-:W-:Y:S02]  /*08c0*/  IMAD R226, R226, 0x2, R223.reuse ;  /* 0x00000002e2e27824 */ /* 0x100fe400078e02df */
[----:B------:R-:W-:Y:S02]  /*08d0*/  IMAD.IADD R224, R221, 0x1, R223 ;  /* 0x00000001dde07824 */ /* 0x000fe400078e02df */
[----:B------:R-:W-:Y:S02]  /*08e0*/  IMAD.IADD R223, R223, 0x1, R222 ;  /* 0x00000001dfdf7824 */ /* 0x000fe400078e02de */
[----:B-1----:R-:W-:-:S05]  /*08f0*/  IMAD.SHL.U32 R5, R6, 0x20, RZ ;  /* 0x0000002006057824 */ /* 0x002fca00078e00ff */
[----:B------:R-:W-:Y:S02]  /*0900*/  LOP3.LUT R4, R0, 0x20, R5, 0xf8, !PT ;  /* 0x0000002000047812 */ /* 0x000fe400078ef805 */
[----:B------:R-:W-:Y:S01]  /*0910*/  LOP3.LUT R5, R3, R0, R2, 0x1e, !PT ;  /* 0x0000000003057212 */ /* 0x000fe200078e1e02 */
[----:B------:R-:W-:Y:S01]  /*0920*/  IMAD.SHL.U32 R0, R15, 0x2, RZ ;  /* 0x000000020f007824 */ /* 0x000fe200078e00ff */
[----:B------:R-:W-:Y:S01]  /*0930*/  LOP3.LUT R3, R4, R3, RZ, 0x3c, !PT ;  /* 0x0000000304037212 */ /* 0x000fe200078e3cff */
[----:B------:R-:W-:Y:S02]  /*0940*/  IMAD.SHL.U32 R4, R16, 0x40, RZ ;  /* 0x0000004010047824 */ /* 0x000fe400078e00ff */
        /* <DEDUP_REMOVED lines=10> */
[----:B------:R-:W-:Y:S01]  /*09f0*/  LOP3.LUT R6, R2, 0x8, R0, 0xf8, !PT ;  /* 0x0000000802067812 */ /* 0x000fe200078ef800 */
[----:B------:R-:W-:Y:S01]  /*0a00*/  IMAD.SHL.U32 R246, R246, 0x2, RZ ;  /* 0x00000002f6f67824 */ /* 0x000fe200078e00ff */
[----:B------:R-:W-:Y:S02]  /*0a10*/  LOP3.LUT R0, R5, 0xfffffe00, RZ, 0xc0, !PT ;  /* 0xfffffe0005007812 */ /* 0x000fe400078ec0ff */
[----:B------:R-:W-:Y:S01]  /*0a20*/  LOP3.LUT R2, R3, R7, R2, 0x1e, !PT ;  /* 0x0000000703027212 */ /* 0x000fe200078e1e02 */
[----:B------:R1:W-:Y:S01]  /*0a30*/  STL [R1+0x98], R4 ;  /* 0x0000980401007387 */ /* 0x0003e20000100800 */
[----:B------:R-:W-:Y:S01]  /*0a40*/  LEA R5, R8, 0x18000, 0x1 ;  /* 0x0001800008057811 */ /* 0x000fe200078e08ff */
[--C-:B------:R-:W-:Y:S01]  /*0a50*/  IMAD R231, R231, 0x400, R0.reuse ;  /* 0x00000400e7e77824 */ /* 0x100fe200078e0200 */
[----:B------:R-:W-:Y:S01]  /*0a60*/  LOP3.LUT R230, R2, R0, RZ, 0xfc, !PT ;  /* 0x0000000002e67212 */ /* 0x000fe200078efcff */
[----:B------:R-:W-:Y:S01]  /*0a70*/  IMAD R229, R229, 0x400, R0 ;  /* 0x00000400e5e57824 */ /* 0x000fe200078e0200 */
[C---:B------:R-:W-:Y:S01]  /*0a80*/  IADD3 R0, R5.reuse, 0x40, RZ ;  /* 0x0000004005007810 */ /* 0x040fe20007ffe0ff */
[----:B------:R1:W-:Y:S01]  /*0a90*/  STL [R1+0x88], R5 ;  /* 0x0000880501007387 */ /* 0x0003e20000100800 */
[----:B------:R-:W-:Y:S01]  /*0aa0*/  @P2 IADD3 R0, R5, -0x40, RZ ;  /* 0xffffffc005002810 */ /* 0x000fe20007ffe0ff */
[----:B------:R-:W-:Y:S01]  /*0ab0*/  IMAD.IADD R249, R246, 0x1, R248 ;  /* 0x00000001f6f97824 */ /* 0x000fe200078e02f8 */
[----:B------:R-:W-:-:S02]  /*0ac0*/  LOP3.LUT R3, R6, R3, RZ, 0x3c, !PT ;  /* 0x0000000306037212 */ /* 0x000fc400078e3cff */
[C---:B------:R-:W-:Y:S01]  /*0ad0*/  IADD3 R247, R246.reuse, 0x20, RZ ;  /* 0x00000020f6f77810 */ /* 0x040fe20007ffe0ff */
[----:B------:R1:W-:Y:S01]  /*0ae0*/  STL [R1+0x8c], R0 ;  /* 0x00008c0001007387 */ /* 0x0003e20000100800 */
[----:B------:R-:W-:Y:S01]  /*0af0*/  @P1 IADD3 R247, R246, -0x20, RZ ;  /* 0xffffffe0f6f71810 */ /* 0x000fe20007ffe0ff */
[----:B------:R-:W-:Y:S02]  /*0b00*/  IMAD.IADD R229, R3, 0x1, R229 ;  /* 0x0000000103e57824 */ /* 0x000fe400078e02e5 */
[----:B------:R-:W-:Y:S02]  /*0b10*/  IMAD.IADD R231, R231, 0x1, R3 ;  /* 0x00000001e7e77824 */ /* 0x000fe400078e0203 */
[----:B------:R-:W-:Y:S01]  /*0b20*/  IMAD.IADD R248, R248, 0x1, R247 ;  /* 0x00000001f8f87824 */ /* 0x000fe200078e02f7 */
[----:B------:R-:W-:Y:S02]  /*0b30*/  LEA R229, R229, 0x28000, 0x1 ;  /* 0x00028000e5e57811 */ /* 0x000fe400078e08ff */
.L_x_451:
        /* <DEDUP_REMOVED lines=27> */
[----:B-1----:R-:W-:-:S02]  /*0cf0*/  IMAD.U32 R4, RZ, RZ, UR6 ;  /* 0x00000006ff047e24 */ /* 0x002fc4000f8e00ff */
[----:B------:R-:W-:-:S10]  /*0d00*/  IMAD.U32 R5, RZ, RZ, UR7 ;  /* 0x00000007ff057e24 */ /* 0x000fd4000f8e00ff */
[----:B------:R-:W5:Y:S01]  /*0d10*/  @P0 LDG.E R4, [R4.64] ;  /* 0x0000000404040981 */ /* 0x000f62000c1e1900 */
[----:B--2---:R-:W-:Y:S02]  /*0d20*/  IMAD.U32 R2, RZ, RZ, UR8 ;  /* 0x00000008ff027e24 */ /* 0x004fe4000f8e00ff */
[----:B------:R-:W-:-:S05]  /*0d30*/  IMAD.U32 R3, RZ, RZ, UR9 ;  /* 0x00000009ff037e24 */ /* 0x000fca000f8e00ff */
[----:B------:R-:W2:Y:S01]  /*0d40*/  @!P1 LDG.E R0, [R2.64] ;  /* 0x0000000402009981 */ /* 0x000ea2000c1e1900 */
[----:B------:R-:W1:Y:S01]  /*0d50*/  S2UR UR29, SR_CTAID.X ;  /* 0x00000000001d79c3 */ /* 0x000e620000002500 */
[----:B------:R-:W-:Y:S02]  /*0d60*/  UMOV UR14, 0xffffffff ;  /* 0xffffffff000e7882 */ /* 0x000fe40000000000 */
[----:B------:R-:W1:Y:S01]  /*0d70*/  S2R R23, SR_TID.X ;  /* 0x0000000000177919 */ /* 0x000e620000002100 */
[----:B------:R-:W-:Y:S02]  /*0d80*/  UMOV UR28, 0xffffffff ;  /* 0xffffffff001c7882 */ /* 0x000fe40000000000 */
[----:B------:R-:W-:Y:S02]  /*0d90*/  ULDC UR7, c[0x0][0xc] ;  /* 0x0000030000077ab9 */ /* 0x000fe40000000800 */
[----:B------:R-:W-:Y:S02]  /*0da0*/  USHF.L.U32 UR7, UR7, 0x6, URZ ;  /* 0x0000000607077899 */ /* 0x000fe4000800063f */
[----:B------:R-:W-:-:S02]  /*0db0*/  UMOV UR22, URZ ;  /* 0x0000003f00167c82 */ /* 0x000fc40008000000 */
[----:B------:R-:W-:Y:S02]  /*0dc0*/  ULDC UR8, c[0x0][0x218] ;  /* 0x0000860000087ab9 */ /* 0x000fe40000000800 */
[----:B-1----:R-:W-:Y:S01]  /*0dd0*/  USHF.L.U32 UR6, UR29, 0x6, URZ ;  /* 0x000000061d067899 */ /* 0x002fe2000800063f */
[----:B------:R-:W-:-:S03]  /*0de0*/  SHF.R.S32.HI R22, RZ, 0x1f, R23 ;  /* 0x0000001fff167819 */ /* 0x000fc60000011417 */
[----:B------:R-:W-:Y:S01]  /*0df0*/  UIMAD UR6, UR7, UR40, UR6 ;  /* 0x00000028070672a4 */ /* 0x000fe2000f8e0206 */
        /* <DEDUP_REMOVED lines=22> */
.L_x_405:
        /* <DEDUP_REMOVED lines=59> */
.L_x_407:
        /* <DEDUP_REMOVED lines=43> */
.L_x_408:
        /* <DEDUP_REMOVED lines=23> */
[----:B------:R-:W-:Y:S02]  /*1730*/  USHF.L.U32 UR11, UR34, 0x7, URZ ;  /* 0x00000007220b7899 */ /* 0x000fe4000800063f */
[----:B------:R-:W-:Y:S02]  /*1740*/  @UP2 UIADD3 UR12, UR9, UR7, URZ ;  /* 0x00000007090c2290 */ /* 0x000fe4000fffe03f */
[----:B------:R-:W-:-:S02]  /*1750*/  USEL UR7, UR6, URZ, UP1 ;  /* 0x0000003f06077287 */ /* 0x000fc40008800000 */
[----:B------:R-:W-:Y:S02]  /*1760*/  USEL UR6, UR11, URZ, UP1 ;  /* 0x0000003f0b067287 */ /* 0x000fe40008800000 */
[----:B------:R-:W-:Y:S02]  /*1770*/  USEL UR29, UR42, UR8, !UP2 ;  /* 0x000000082a1d7287 */ /* 0x000fe4000d000000 */
        /* <DEDUP_REMOVED lines=17> */
.L_x_409:
[----:B------:R-:W-:-:S04]  /*1890*/  UMOV UR11, UR51 ;  /* 0x00000033000b7c82 */ /* 0x000fc80008000000 */
.L_x_410:
[----:B------:R-:W-:Y:S01]  /*18a0*/  UIADD3 UR6, UP4, UP3, UR6, UR46, UR48 ;  /* 0x0000002e06067290 */ /* 0x000fe2000fb9e030 */
[----:B------:R-:W-:Y:S01]  /*18b0*/  IMAD.U32 R2, RZ, RZ, UR5 ;  /* 0x00000005ff027e24 */ /* 0x000fe2000f8e00ff */
[----:B------:R-:W-:Y:S01]  /*18c0*/  SHF.R.S32.HI R245, RZ, 0x1f, R244 ;  /* 0x0000001ffff57819 */ /* 0x000fe200000114f4 */
[----:B------:R-:W-:Y:S01]  /*18d0*/  IMAD.U32 R0, RZ, RZ, UR4 ;  /* 0x00000004ff007e24 */ /* 0x000fe2000f8e00ff */
[----:B------:R-:W-:Y:S01]  /*18e0*/  UIADD3 UR32, UP2, UP1, UR13, UR6, UR29 ;  /* 0x000000060d207290 */ /* 0x000fe2000f95e01d */
[----:B------:R-:W-:Y:S01]  /*18f0*/  IADD3 R9, P0, R12, UR24, RZ ;  /* 0x000000180c097c10 */ /* 0x000fe2000ff1e0ff */
[----:B------:R-:W-:Y:S01]  /*1900*/  UIADD3.X UR6, UR9, UR49, UR54, UP4, UP3 ;  /* 0x0000003109067290 */ /* 0x000fe2000a7e6436 */
[----:B------:R-:W-:Y:S01]  /*1910*/  IMAD.U32 R4, RZ, RZ, UR24 ;  /* 0x00000018ff047e24 */ /* 0x000fe2000f8e00ff */
[----:B------:R-:W-:Y:S01]  /*1920*/  ULDC.64 UR4, c[0x0][0x3c8] ;  /* 0x0000f20000047ab9 */ /* 0x000fe20000000a00 */
[----:B------:R-:W-:Y:S01]  /*1930*/  IADD3.X R13, R20, UR33, RZ, P0, !PT ;  /* 0x00000021140d7c10 */ /* 0x000fe200087fe4ff */
[----:B------:R-:W-:Y:S01]  /*1940*/  UIADD3.X UR29, UR10, UR6, UR12, UP2, UP1 ;  /* 0x000000060a1d7290 */ /* 0x000fe200097e240c */
[----:B------:R-:W-:Y:S01]  /*1950*/  IMAD.U32 R7, RZ, RZ, UR35 ;  /* 0x00000023ff077e24 */ /* 0x000fe2000f8e00ff */
[----:B------:R-:W-:Y:S01]  /*1960*/  BSSY B1, `(.L_x_406) ;  /* 0x00009b5000017945 */ /* 0x000fe20003800000 */
[----:B------:R-:W-:Y:S01]  /*1970*/  ULDC.64 UR6, c[0x0][0x1a8] ;  /* 0x00006a0000067ab9 */ /* 0x000fe20000000a00 */
[----:B------:R-:W-:Y:S01]  /*1980*/  IMAD.U32 R11, RZ, RZ, UR35 ;  /* 0x00000023ff0b7e24 */ /* 0x000fe2000f8e00ff */
[----:B------:R-:W-:Y:S01]  /*1990*/  UIMAD UR6, UR58, UR6, URZ ;  /* 0x000000063a0672a4 */ /* 0x000fe2000f8e023f */
[----:B------:R-:W-:-:S02]  /*19a0*/  IADD3 R251, R244, 0x40, RZ ;  /* 0x00000040f4fb7810 */ /* 0x000fc40007ffe0ff */
[C---:B------:R-:W-:Y:S01]  /*19b0*/  IADD3 R250, R244.reuse, 0x80, RZ ;  /* 0x00000080f4fa7810 */ /* 0x040fe20007ffe0ff */
[----:B------:R-:W-:Y:S01]  /*19c0*/  UIMAD UR9, UR35, UR7, UR6 ;  /* 0x00000007230972a4 */ /* 0x000fe2000f8e0206 */
[----:B------:R-:W-:Y:S02]  /*19d0*/  IADD3 R252, R244, 0xc0, RZ ;  /* 0x000000c0f4fc7810 */ /* 0x000fe40007ffe0ff */
[----:B------:R-:W-:Y:S02]  /*19e0*/  ULDC.64 UR6, c[0x0][0x370] ;  /* 0x0000dc0000067ab9 */ /* 0x000fe40000000a00 */
[----:B------:R-:W-:-:S04]  /*19f0*/  UIMAD UR6, UR33, UR6, URZ ;  /* 0x00000006210672a4 */ /* 0x000fc8000f8e023f */
[----:B------:R-:W-:-:S03]  /*1a00*/  UIMAD UR10, UR24, UR7, UR6 ;  /* 0x00000007180a72a4 */ /* 0x000fc6000f8e0206 */
[----:B------:R-:W-:Y:S02]  /*1a10*/  ULDC.64 UR6, c[0x0][0x378] ;  /* 0x0000de0000067ab9 */ /* 0x000fe40000000a00 */
[----:B------:R-:W-:-:S04]  /*1a20*/  UIMAD UR6, UR58, UR6, URZ ;  /* 0x000000063a0672a4 */ /* 0x000fc8000f8e023f */
[----:B------:R-:W-:Y:S02]  /*1a30*/  UIMAD UR8, UR35, UR7, UR6 ;  /* 0x00000007230872a4 */ /* 0x000fe4000f8e0206 */
[----:B------:R-:W-:-:S04]  /*1a40*/  UIADD3 UR6, UR24, UR11, URZ ;  /* 0x0000000b18067290 */ /* 0x000fc8000fffe03f */
        /* <DEDUP_REMOVED lines=9> */
[----:B------:R3:W4:Y:S01]  /*1ae0*/  R2UR UR4, R0 ;  /* 0x00000000000473c2 */ /* 0x00072200000e0000 */
[----:B------:R-:W-:Y:S02]  /*1af0*/  UIADD3 UR6, -UR16, UR17, UR20 ;  /* 0x0000001110067290 */ /* 0x000fe4000fffe114 */
[----:B------:R-:W-:Y:S02]  /*1b00*/  UMOV UR11, UR7 ;  /* 0x00000007000b7c82 */ /* 0x000fe40008000000 */
[----:B------:R-:W-:Y:S02]  /*1b10*/  UIADD3 UR6, UR6, -UR15, URZ ;  /* 0x8000000f06067290 */ /* 0x000fe4000fffe03f */
[----:B------:R-:W-:Y:S02]  /*1b20*/  UIADD3 UR7, UR36, -0x1, URZ ;  /* 0xffffffff24077890 */ /* 0x000fe4000fffe03f */
[----:B------:R-:W-:-:S04]  /*1b30*/  USHF.R.S32.HI UR15, URZ, 0x1f, UR6 ;  /* 0x0000001f3f0f7899 */ /* 0x000fc80008011406 */
[----:B------:R-:W-:Y:S01]  /*1b40*/  ULEA.HI UR15, UR15, UR6, URZ, 0x6 ;  /* 0x000000060f0f7291 */ /* 0x000fe2000f8f303f */
[----:B-1----:R-:W-:-:S03]  /*1b50*/  LEA.HI R2, R22, R23, RZ, 0x5 ;  /* 0x0000001716027211 */ /* 0x002fc600078f28ff */
[----:B------:R-:W-:-:S04]  /*1b60*/  USHF.R.S32.HI UR15, URZ, 0x6, UR15 ;  /* 0x000000063f0f7899 */ /* 0x000fc8000801140f */
[----:B------:R-:W-:Y:S01]  /*1b70*/  UISETP.LT.AND UP1, UPT, URZ, UR15, UPT ;  /* 0x0000000f3f00728c */ /* 0x000fe2000bf21270 */
[----:B---3--:R-:W-:Y:S02]  /*1b80*/  LOP3.LUT R0, R2, 0xffffffe0, RZ, 0xc0, !PT ;  /* 0xffffffe002007812 */ /* 0x008fe400078ec0ff */
[----:B------:R-:W-:Y:S01]  /*1b90*/  SHF.R.S32.HI R2, RZ, 0x5, R2 ;  /* 0x00000005ff027819 */ /* 0x000fe20000011402 */
[----:B------:R-:W-:Y:S02]  /*1ba0*/  USEL UR15, URZ, UR15, !UP1 ;  /* 0x0000000f3f0f7287 */ /* 0x000fe4000c800000 */
[----:B------:R-:W-:Y:S02]  /*1bb0*/  IMAD.IADD R0, R23, 0x1, -R0 ;  /* 0x0000000117007824 */ /* 0x000fe400078e0a00 */
[----:B------:R-:W-:Y:S02]  /*1bc0*/  UISETP.GT.AND UP1, UPT, UR36, UR15, UPT ;  /* 0x0000000f2400728c */ /* 0x000fe4000bf24270 */
[----:B------:R-:W-:Y:S01]  /*1bd0*/  IMAD R0, R2, UR47, R0 ;  /* 0x0000002f02007c24 */ /* 0x000fe2000f8e0200 */
[----:B------:R-:W-:-:S04]  /*1be0*/  IADD3 R2, P2, R244, UR18, RZ ;  /* 0x00000012f4027c10 */ /* 0x000fc8000ff5e0ff */
[----:B------:R-:W-:Y:S02]  /*1bf0*/  IADD3.X R3, R245, UR21, RZ, P2, !PT ;  /* 0x00000015f5037c10 */ /* 0x000fe400097fe4ff */
[----:B------:R-:W-:-:S03]  /*1c00*/  IADD3 R8, P0, R0, UR32, RZ ;  /* 0x0000002000087c10 */ /* 0x000fc6000ff1e0ff */
[----:B------:R-:W-:Y:S01]  /*1c10*/  IMAD.WIDE.U32 R2, R4, c[0x0][0x370], R2 ;  /* 0x0000dc0004027a25 */ /* 0x000fe200078e0002 */
[----:B------:R-:W-:-:S03]  /*1c20*/  LEA.HI.X.SX32 R10, R0, UR29, 0x1, P0 ;  /* 0x0000001d000a7c11 */ /* 0x000fc600080f0eff */
[----:B------:R-:W-:Y:S01]  /*1c30*/  IMAD R0, R13, c[0x0][0x190], RZ ;  /* 0x000064000d007a24 */ /* 0x000fe200078e02ff */
[----:B------:R-:W-:Y:S01]  /*1c40*/  IADD3 R3, R3, UR10, RZ ;  /* 0x0000000a03037c10 */ /* 0x000fe2000fffe0ff */
[----:B------:R-:W-:-:S04]  /*1c50*/  IMAD.WIDE.U32 R4, R9, c[0x0][0x190], R244 ;  /* 0x0000640009047a25 */ /* 0x000fc800078e00f4 */
[----:B------:R-:W-:Y:S01]  /*1c60*/  IMAD R16, R9, c[0x0][0x194], R0 ;  /* 0x0000650009107a24 */ /* 0x000fe200078e0200 */
[----:B------:R-:W-:Y:S01]  /*1c70*/  IADD3 R6, P0, R4, UR31, RZ ;  /* 0x0000001f04067c10 */ /* 0x000fe2000ff1e0ff */
[----:B------:R-:W-:-:S03]  /*1c80*/  IMAD.WIDE.U32 R2, R7, c[0x0][0x378], R2 ;  /* 0x0000de0007027a25 */ /* 0x000fc600078e0002 */
[----:B------:R-:W-:Y:S01]  /*1c90*/  IADD3.X R7, R5, UR30, R16, P0, !PT ;  /* 0x0000001e05077c10 */ /* 0x000fe200087fe410 */
[----:B------:R-:W-:Y:S01]  /*1ca0*/  IMAD.MOV.U32 R4, RZ, RZ, R2 ;  /* 0x000000ffff047224 */ /* 0x000fe200078e0002 */
[----:B------:R-:W-:Y:S01]  /*1cb0*/  LEA R234, P0, R8, c[0x0][0x350], 0x2 ;  /* 0x0000d40008ea7a11 */ /* 0x000fe200078010ff */
[----:B------:R-:W-:Y:S01]  /*1cc0*/  IMAD R0, R20, c[0x0][0x370], RZ ;  /* 0x0000dc0014007a24 */ /* 0x000fe200078e02ff */
[----:B------:R-:W-:Y:S02]  /*1cd0*/  IADD3 R5, R3, UR8, RZ ;  /* 0x0000000803057c10 */ /* 0x000fe4000fffe0ff */
[----:B------:R-:W-:Y:S01]  /*1ce0*/  LEA.HI.X R235, R8, c[0x0][0x354], R10, 0x2, P0 ;  /* 0x0000d50008eb7a11 */ /* 0x000fe200000f140a */
[----:B------:R-:W-:Y:S01]  /*1cf0*/  IMAD.WIDE.U32 R10, R11, c[0x0][0x1a8], R6 ;  /* 0x00006a000b0a7a25 */ /* 0x000fe200078e0006 */
[----:B------:R-:W-:-:S03]  /*1d00*/  PLOP3.LUT P0, PT, PT, PT, UP1, 0x80, 0x0 ;  /* 0x000000000000781c */ /* 0x000fc60003f0f018 */
[----:B------:R-:W-:Y:S01]  /*1d10*/  IMAD.WIDE.U32 R4, R12, c[0x0][0x370], R4 ;  /* 0x0000dc000c047a25 */ /* 0x000fe200078e0004 */
[----:B------:R-:W-:Y:S02]  /*1d20*/  LEA R240, P3, R10, c[0x0][0x160], 0x1 ;  /* 0x000058000af07a11 */ /* 0x000fe400078608ff */
[----:B------:R-:W-:Y:S01]  /*1d30*/  IADD3 R15, R11, UR9, RZ ;  /* 0x000000090b0f7c10 */ /* 0x000fe2000fffe0ff */
[----:B------:R-:W-:Y:S01]  /*1d40*/  IMAD R0, R12, c[0x0][0x374], R0 ;  /* 0x0000dd000c007a24 */ /* 0x000fe200078e0200 */
[----:B------:R-:W-:Y:S02]  /*1d50*/  LEA R241, P2, R4, c[0x0][0x330], 0x1 ;  /* 0x0000cc0004f17a11 */ /* 0x000fe400078408ff */
[----:B------:R-:W-:Y:S01]  /*1d60*/  LEA.HI.X R242, R10, c[0x0][0x164], R15, 0x1, P3 ;  /* 0x000059000af27a11 */ /* 0x000fe200018f0c0f */
[----:B------:R-:W-:-:S05]  /*1d70*/  IMAD.IADD R8, R5, 0x1, R0 ;  /* 0x0000000105087824 */ /* 0x000fca00078e0200 */
        /* <DEDUP_REMOVED lines=20> */
.L_x_412:
        /* <DEDUP_REMOVED lines=18> */
.L_x_413:
        /* <DEDUP_REMOVED lines=35> */
.L_x_415:
[----:B------:R-:W-:Y:S05]  /*2210*/  BSYNC B0 ;  /* 0x0000000000007941 */ /* 0x000fea0003800000 */
.L_x_414:
        /* <DEDUP_REMOVED lines=21> */
.L_x_417:
[----:B------:R-:W-:Y:S05]  /*2370*/  BSYNC B0 ;  /* 0x0000000000007941 */ /* 0x000fea0003800000 */
.L_x_416:
        /* <DEDUP_REMOVED lines=31> */
.L_x_419:
[----:B------:R-:W-:Y:S05]  /*2570*/  BSYNC B0 ;  /* 0x0000000000007941 */ /* 0x000fea0003800000 */
.L_x_418:
        /* <DEDUP_REMOVED lines=20> */
.L_x_411:
        /* <DEDUP_REMOVED lines=21> */
[----:B------:R-:W-:Y:S01]  /*2810*/  IMAD R0, R9, c[0x0][0x374], R0 ;  /* 0x0000dd0009007a24 */ /* 0x000fe200078e0200 */
        /* <DEDUP_REMOVED lines=34> */
.L_x_422:
[----:B------:R-:W-:Y:S05]  /*2a40*/  BSYNC B0 ;  /* 0x0000000000007941 */ /* 0x000fea0003800000 */
.L_x_421:
        /* <DEDUP_REMOVED lines=48> */
.L_x_424:
[----:B------:R-:W-:Y:S05]  /*2d50*/  BSYNC B0 ;  /* 0x0000000000007941 */ /* 0x000fea0003800000 */
.L_x_423:
        /* <DEDUP_REMOVED lines=23> */
.L_x_426:
        /* <DEDUP_REMOVED lines=50> */
.L_x_427:
[----:B------:R-:W-:Y:S05]  /*31f0*/  BSYNC B0 ;  /* 0x0000000000007941 */ /* 0x000fea0003800000 */
.L_x_425:
[----:B------:R-:W-:Y:S01]  /*3200*/  BSSY B0, `(.L_x_428) ;  /* 0x0000046000007945 */ /* 0x000fe20003800000 */
[----:B--2---:R-:W-:-:S02]  /*3210*/  IMAD R4, R13, c[0x0][0x194], RZ ;  /* 0x000065000d047a24 */ /* 0x004fc400078e02ff */
        /* <DEDUP_REMOVED lines=19> */
.L_x_429:
        /* <DEDUP_REMOVED lines=49> */
.L_x_430:
[----:B------:R-:W-:Y:S05]  /*3660*/  BSYNC B0 ;  /* 0x0000000000007941 */ /* 0x000fea0003800000 */
.L_x_428:
[----:B------:R-:W5:Y:S01]  /*3670*/  LDL R24, [R1+0x98] ;  /* 0x0000980001187983 */ /* 0x000f620000100800 */
[----:B------:R-:W-:Y:S01]  /*3680*/  ULDC.64 UR8, c[0x0][0x198] ;  /* 0x0000660000087ab9 */ /* 0x000fe20000000a00 */
[C---:B--23-5:R-:W-:Y:S01]  /*3690*/  IADD3 R2, R24.reuse, 0x8, RZ ;  /* 0x0000000818027810 */ /* 0x06cfe20007ffe0ff */
[C---:B------:R-:W-:Y:S01]  /*36a0*/  IMAD.SHL.U32 R3, R24.reuse, 0x4, RZ ;  /* 0x0000000418037824 */ /* 0x040fe200078e00ff */
[----:B------:R-:W-:Y:S02]  /*36b0*/  SHF.R.S32.HI R0, RZ, 0x1f, R24 ;  /* 0x0000001fff007819 */ /* 0x000fe40000011418 */
[----:B------:R-:W-:Y:S02]  /*36c0*/  ISETP.GE.AND P3, PT, R24, UR6, PT ;  /* 0x0000000618007c0c */ /* 0x000fe4000bf66270 */
[----:B------:R-:W-:Y:S01]  /*36d0*/  ISETP.GE.AND P2, PT, R2, UR6, PT ;  /* 0x0000000602007c0c */ /* 0x000fe2000bf46270 */
[----:B------:R2:W-:Y:S01]  /*36e0*/  STL [R1+0x84], R3 ;  /* 0x0000840301007387 */ /* 0x0005e20000100800 */
[----:B------:R-:W-:Y:S01]  /*36f0*/  SHF.L.U64.HI R4, R24, 0x2, R0 ;  /* 0x0000000218047819 */ /* 0x000fe20000010200 */
[----:B------:R-:W-:Y:S01]  /*3700*/  IMAD.MOV.U32 R0, RZ, RZ, 0x7f800000 ;  /* 0x7f800000ff007424 */ /* 0x000fe200078e00ff */
[----:B------:R-:W-:-:S03]  /*3710*/  IADD3 R2, P1, R3, UR12, RZ ;  /* 0x0000000c03027c10 */ /* 0x000fc6000ff3e0ff */
[----:B------:R3:W-:Y:S01]  /*3720*/  STL [R1+0x80], R4 ;  /* 0x0000800401007387 */ /* 0x0007e20000100800 */
[----:B--2---:R-:W-:-:S05]  /*3730*/  IADD3.X R3, R4, UR11, RZ, P1, !PT ;  /* 0x0000000b04037c10 */ /* 0x004fca0008ffe4ff */
[----:B------:R2:W5:Y:S01]  /*3740*/  @!P2 LDG.E R0, [R2.64+0x20] ;  /* 0x000020040200a981 */ /* 0x000562000c1e1900 */
[----:B---3--:R-:W-:-:S06]  /*3750*/  IMAD.MOV.U32 R4, RZ, RZ, 0x7f800000 ;  /* 0x7f800000ff047424 */ /* 0x008fcc00078e00ff */
[----:B------:R2:W3:Y:S01]  /*3760*/  @!P3 LDG.E R4, [R2.64] ;  /* 0x000000040204b981 */ /* 0x0004e2000c1e1900 */
[----:B------:R-:W-:-:S04]  /*3770*/  USHF.R.S32.HI UR6, URZ, 0x1f, UR20 ;  /* 0x0000001f3f067899 */ /* 0x000fc80008011414 */
[----:B------:R-:W-:-:S04]  /*3780*/  UIMAD UR8, UR6, UR8, URZ ;  /* 0x00000008060872a4 */ /* 0x000fc8000f8e023f */
[----:B------:R-:W-:Y:S02]  /*3790*/  UIMAD UR9, UR20, UR9, UR8 ;  /* 0x00000009140972a4 */ /* 0x000fe4000f8e0208 */
[----:B------:R-:W-:-:S06]  /*37a0*/  UIADD3 UR8, -UR20, UR16, URZ ;  /* 0x0000001014087290 */ /* 0x000fcc000fffe13f */
[----:B------:R-:W-:Y:S01]  /*37b0*/  ISETP.GE.AND P6, PT, R12, UR8, PT ;  /* 0x000000080c007c0c */ /* 0x000fe2000bfc6270 */
[----:B------:R-:W-:-:S04]  /*37c0*/  IMAD.U32 R16, RZ, RZ, UR20 ;  /* 0x00000014ff107e24 */ /* 0x000fc8000f8e00ff */
[----:B--2---:R-:W-:-:S08]  /*37d0*/  IMAD.WIDE.U32 R2, R16, c[0x0][0x198], R244 ;  /* 0x0000660010027a25 */ /* 0x004fd000078e00f4 */
[----:B------:R-:W-:Y:S04]  /*37e0*/  @P6 STS.128 [R237+0x18000], RZ ;  /* 0x018000ffed006388 */ /* 0x000fe80000000c00 */
[----:B------:R-:W-:Y:S04]  /*37f0*/  @P6 STS.128 [R237+0x1a000], RZ ;  /* 0x01a000ffed006388 */ /* 0x000fe80000000c00 */
[----:B------:R-:W-:Y:S04]  /*3800*/  @P6 STS.128 [R237+0x1c000], RZ ;  /* 0x01c000ffed006388 */ /* 0x000fe80000000c00 */
[----:B------:R-:W-:Y:S01]  /*3810*/  @P6 STS.128 [R237+0x1e000], RZ ;  /* 0x01e000ffed006388 */ /* 0x000fe20000000c00 */
[----:B------:R-:W-:Y:S01]  /*3820*/  IADD3 R2, P1, R2, UR26, RZ ;  /* 0x0000001a02027c10 */ /* 0x000fe2000ff3e0ff */
[----:B------:R-:W-:Y:S02]  /*3830*/  BSSY B0, `(.L_x_431) ;  /* 0x0000037000007945 */ /* 0x000fe40003800000 */
        /* <DEDUP_REMOVED lines=54> */
.L_x_432:
[----:B------:R-:W-:Y:S05]  /*3ba0*/  BSYNC B0 ;  /* 0x0000000000007941 */ /* 0x000fea0003800000 */
.L_x_431:
        /* <DEDUP_REMOVED lines=26> */
[----:B------:R-:W-:-:S03]  /*3d50*/  IADD3 R5, R13, R5, RZ ;  /* 0x000000050d057210 */ /* 0x000fc60007ffe0ff */
[----:B------:R-:W-:Y:S01]  /*3d60*/  IMAD R0, R0, c[0x0][0x19c], R6 ;  /* 0x0000670000007a24 */ /* 0x000fe200078e0206 */
[----:B------:R-:W-:Y:S02]  /*3d70*/  LEA R2, P2, R4, R2, 0x1 ;  /* 0x0000000204027211 */ /* 0x000fe400078408ff */
[----:B------:R-:W-:Y:S01]  /*3d80*/  @!P4 LEA R6, P1, R8, c[0x0][0x168], 0x1 ;  /* 0x00005a000806ca11 */ /* 0x000fe200078208ff */
[----:B------:R-:W-:Y:S01]  /*3d90*/  IMAD.IADD R0, R9, 0x1, R0 ;  /* 0x0000000109007824 */ /* 0x000fe200078e0200 */
        /* <DEDUP_REMOVED lines=24> */
.L_x_434:
[----:B------:R-:W-:Y:S05]  /*3f20*/  BSYNC B0 ;  /* 0x0000000000007941 */ /* 0x000fea0003800000 */
.L_x_433:
        /* <DEDUP_REMOVED lines=62> */
.L_x_436:
[----:B------:R-:W-:Y:S05]  /*4310*/  BSYNC B0 ;  /* 0x0000000000007941 */ /* 0x000fea0003800000 */
.L_x_435:
        /* <DEDUP_REMOVED lines=8> */
[----:B------:R-:W-:Y:S01]  /*43a0*/  IADD3 R12, P2, R12, 0x20, RZ ;  /* 0x000000200c0c7810 */ /* 0x000fe20007f5e0ff */
[----:B------:R-:W-:Y:S01]  /*43b0*/  IMAD.MOV.U32 R6, RZ, RZ, 0x2 ;  /* 0x00000002ff067424 */ /* 0x000fe200078e00ff */
[----:B------:R-:W-:Y:S01]  /*43c0*/  MOV R2, UR19 ;  /* 0x0000001300027c02 */ /* 0x000fe20008000f00 */
[----:B------:R-:W-:Y:S01]  /*43d0*/  IMAD.X R4, RZ, RZ, R18, P1 ;  /* 0x000000ffff047224 */ /* 0x000fe200008e0612 */
[----:B------:R-:W-:-:S02]  /*43e0*/  ISETP.GE.AND P4, PT, R244, c[0x0][0x220], PT ;  /* 0x00008800f4007a0c */ /* 0x000fc40003f86270 */
        /* <DEDUP_REMOVED lines=8> */
[----:B------:R-:W-:Y:S02]  /*4470*/  IMAD R4, R4, c[0x0][0x1a0], RZ ;  /* 0x0000680004047a24 */ /* 0x000fe400078e02ff */
[----:B------:R-:W-:Y:S01]  /*4480*/  IMAD.IADD R3, R3, 0x1, R0 ;  /* 0x0000000103037824 */ /* 0x000fe200078e0200 */
[----:B------:R2:W-:Y:S01]  /*4490*/  @P4 STS.128 [R237+0x21000], RZ ;  /* 0x021000ffed004388 */ /* 0x0005e20000000c00 */
[----:B------:R-:W-:-:S04]  /*44a0*/  IMAD.WIDE.U32 R8, R12, c[0x0][0x1a0], R8 ;  /* 0x000068000c087a25 */ /* 0x000fc800078e0008 */
[----:B------:R-:W-:Y:S02]  /*44b0*/  IMAD R0, R12, c[0x0][0x1a4], R4 ;  /* 0x000069000c007a24 */ /* 0x000fe400078e0204 */
[----:B------:R-:W-:-:S03]  /*44c0*/  IMAD.WIDE.U32 R4, R14, c[0x0][0x1b8], R2 ;  /* 0x00006e000e047a25 */ /* 0x000fc600078e0002 */
[----:B------:R-:W-:Y:S01]  /*44d0*/  IADD3 R0, R9, R0, RZ ;  /* 0x0000000009007210 */ /* 0x000fe20007ffe0ff */
        /* <DEDUP_REMOVED lines=26> */
.L_x_438:
[----:B------:R-:W-:Y:S05]  /*4680*/  BSYNC B0 ;  /* 0x0000000000007941 */ /* 0x000fea0003800000 */
.L_x_437:
[----:B------:R-:W-:Y:S02]  /*4690*/  ULDC.64 UR18, c[0x0][0x318] ;  /* 0x0000c60000127ab9 */ /* 0x000fe40000000a00 */
[----:B------:R-:W-:Y:S01]  /*46a0*/  ULDC.64 UR20, c[0x0][0x320] ;  /* 0x0000c80000147ab9 */ /* 0x000fe20000000a00 */
[----:B------:R-:W-:Y:S01]  /*46b0*/  LEA.HI R0, R22, R23, RZ, 0x7 ;  /* 0x0000001716007211 */ /* 0x000fe200078f38ff */
        /* <DEDUP_REMOVED lines=13> */
[----:B------:R-:W-:-:S05]  /*4790*/  IMAD.U32 R3, RZ, RZ, UR19 ;  /* 0x00000013ff037e24 */ /* 0x000fca000f8e00ff */
[----:B------:R2:W3:Y:S01]  /*47a0*/  @P1 LDG.E R2, [R2.64] ;  /* 0x0000000402021981 */ /* 0x0004e2000c1e1900 */
[----:B------:R-:W3:Y:S01]  /*47b0*/  @P1 MUFU.RCP R4, c[0x0][0x238] ;  /* 0x00008e0000041b08 */ /* 0x000ee20000001000 */
[----:B------:R-:W-:Y:S01]  /*47c0*/  SHF.R.S32.HI R0, RZ, 0x7, R0 ;  /* 0x00000007ff007819 */ /* 0x000fe20000011400 */
[----:B------:R-:W-:Y:S01]  /*47d0*/  CS2R R190, SRZ ;  /* 0x0000000000be7805 */ /* 0x000fe2000001ff00 */
[----:B------:R-:W-:Y:S01]  /*47e0*/  MOV R238, R236 ;  /* 0x000000ec00ee7202 */ /* 0x000fe20000000f00 */
[----:B------:R-:W-:Y:S01]  /*47f0*/  CS2R R188, SRZ ;  /* 0x0000000000bc7805 */ /* 0x000fe2000001ff00 */
[----:B------:R-:W-:Y:S01]  /*4800*/  SHF.L.U32 R0, R0, 0x5, RZ ;  /* 0x0000000500007819 */ /* 0x000fe200000006ff */
        /* <DEDUP_REMOVED lines=18> */
[----:B--2---:R-:W-:Y:S01]  /*4930*/  IMAD.SHL.U32 R3, R23, 0x2, RZ ;  /* 0x0000000217037824 */ /* 0x004fe200078e00ff */
        /* <DEDUP_REMOVED lines=12> */
[----:B------:R-:W-:Y:S01]  /*4a00*/  IADD3 R3, R24, 0x1, RZ ;  /* 0x0000000118037810 */ /* 0x000fe20007ffe0ff */
[----:B------:R-:W-:Y:S01]  /*4a10*/  CS2R R138, SRZ ;  /* 0x00000000008a7805 */ /* 0x000fe2000001ff00 */
[----:B------:R-:W-:Y:S01]  /*4a20*/  SEL R0, R0, R230, !P0 ;  /* 0x000000e600007207 */ /* 0x000fe20004000000 */
[----:B------:R-:W-:Y:S01]  /*4a30*/  STL [R1+0x8], R5 ;  /* 0x0000080501007387 */ /* 0x000fe20000100800 */
[----:B------:R-:W-:Y:S01]  /*4a40*/  CS2R R136, SRZ ;  /* 0x0000000000887805 */ /* 0x000fe2000001ff00 */
[----:B------:R-:W-:Y:S01]  /*4a50*/  CS2R R134, SRZ ;  /* 0x0000000000867805 */ /* 0x000fe2000001ff00 */
[----:B------:R-:W-:Y:S01]  /*4a60*/  CS2R R132, SRZ ;  /* 0x0000000000847805 */ /* 0x000fe2000001ff00 */
[----:B------:R-:W-:Y:S01]  /*4a70*/  IMAD.SHL.U32 R220, R0, 0x2, RZ ;  /* 0x0000000200dc7824 */ /* 0x000fe200078e00ff */
[----:B------:R-:W-:Y:S01]  /*4a80*/  IADD3 R0, R5, 0x19, RZ ;  /* 0x0000001905007810 */ /* 0x000fe20007ffe0ff */
[----:B------:R-:W-:Y:S01]  /*4a90*/  STL [R1+0x90], R3 ;  /* 0x0000900301007387 */ /* 0x000fe20000100800 */
[----:B------:R-:W-:Y:S01]  /*4aa0*/  CS2R R78, SRZ ;  /* 0x00000000004e7805 */ /* 0x000fe2000001ff00 */
[----:B------:R-:W-:Y:S01]  /*4ab0*/  CS2R R76, SRZ ;  /* 0x00000000004c7805 */ /* 0x000fe2000001ff00 */
[----:B------:R-:W-:Y:S01]  /*4ac0*/  CS2R R82, SRZ ;  /* 0x0000000000527805 */ /* 0x000fe2000001ff00 */
[----:B------:R-:W-:Y:S01]  /*4ad0*/  STL [R1+0x40], R0 ;  /* 0x0000400001007387 */ /* 0x000fe20000100800 */
        /* <DEDUP_REMOVED lines=29> */
[----:B------:R-:W-:Y:S01]  /*4cb0*/  IMAD.MOV.U32 R233, RZ, RZ, 0x20 ;  /* 0x00000020ffe97424 */ /* 0x000fe200078e00ff */
[----:B------:R-:W-:Y:S01]  /*4cc0*/  SHF.L.U32 R228, R231, 0x1, RZ ;  /* 0x00000001e7e47819 */ /* 0x000fe200000006ff */
[----:B------:R-:W-:Y:S01]  /*4cd0*/  IMAD.MOV.U32 R232, RZ, RZ, 0x40 ;  /* 0x00000040ffe87424 */ /* 0x000fe200078e00ff */
[----:B------:R-:W-:Y:S01]  /*4ce0*/  UMOV UR6, URZ ;  /* 0x0000003f00067c82 */ /* 0x000fe20008000000 */
[----:B---3--:R-:W-:-:S04]  /*4cf0*/  @P1 FMUL.FTZ R2, R2, R4 ;  /* 0x0000000402021220 */ /* 0x008fc80000410000 */
[----:B------:R2:W3:Y:S02]  /*4d00*/  @P1 R2UR UR8, R2 ;  /* 0x00000000020813c2 */ /* 0x0004e400000e0000 */
[----:B--2---:R-:W-:Y:S01]  /*4d10*/  IADD3 R2, R231, 0x4000, RZ ;  /* 0x00004000e7027810 */ /* 0x004fe20007ffe0ff */
[----:B---3--:R-:W-:-:S03]  /*4d20*/  @UP1 UMOV UR6, UR8 ;  /* 0x0000000800061c82 */ /* 0x008fc60008000000 */
[----:B------:R-:W-:-:S05]  /*4d30*/  SEL R2, R2, R231, !P0 ;  /* 0x000000e702027207 */ /* 0x000fca0004000000 */
[----:B------:R-:W-:Y:S02]  /*4d40*/  IMAD.SHL.U32 R225, R2, 0x2, RZ ;  /* 0x0000000202e17824 */ /* 0x000fe400078e00ff */
[----:B------:R-:W2:Y:S02]  /*4d50*/  I2F R2, R5 ;  /* 0x0000000500027306 */ /* 0x000ea40000201400 */
[----:B--2---:R2:W-:Y:S06]  /*4d60*/  STL [R1+0x60], R2 ;  /* 0x0000600201007387 */ /* 0x0045ec0000100800 */
[----:B--2---:R2:W3:Y:S02]  /*4d70*/  I2F R2, R0 ;  /* 0x0000000000027306 */ /* 0x0044e40000201400 */
[----:B--2---:R-:W-:-:S05]  /*4d80*/  IADD3 R0, R5, 0x18, RZ ;  /* 0x0000001805007810 */ /* 0x004fca0007ffe0ff */
[----:B------:R-:W-:Y:S04]  /*4d90*/  STL [R1+0x20], R0 ;  /* 0x0000200001007387 */ /* 0x000fe80000100800 */
[----:B---3--:R2:W-:Y:S02]  /*4da0*/  STL [R1+0x7c], R2 ;  /* 0x00007c0201007387 */ /* 0x0085e40000100800 */
        /* <DEDUP_REMOVED lines=9> */
[----:B--2---:R-:W-:-:S06]  /*4e40*/  IADD3 R0, R5, 0x9, RZ ;  /* 0x0000000905007810 */ /* 0x004fcc0007ffe0ff */
[----:B------:R-:W2:Y:S01]  /*4e50*/  I2F R3, R0 ;  /* 0x0000000000037306 */ /* 0x000ea20000201400 */
[----:B------:R5:W-:Y:S04]  /*4e60*/  STL [R1+0x14], R0 ;  /* 0x0000140001007387 */ /* 0x000be80000100800 */
[----:B---3--:R3:W-:Y:S04]  /*4e70*/  STL [R1+0x70], R2 ;  /* 0x0000700201007387 */ /* 0x0087e80000100800 */
[----:B--2---:R2:W-:Y:S01]  /*4e80*/  STL [R1+0x6c], R3 ;  /* 0x00006c0301007387 */ /* 0x0045e20000100800 */
[----:B-----5:R-:W-:-:S02]  /*4e90*/  MOV R0, c[0x0][0x22c] ;  /* 0x00008b0000007a02 */ /* 0x020fc40000000f00 */
[----:B---3--:R-:W-:-:S03]  /*4ea0*/  IADD3 R2, R5, 0x8, RZ ;  /* 0x0000000805027810 */ /* 0x008fc60007ffe0ff */
[----:B------:R-:W-:Y:S02]  /*4eb0*/  IMAD R0, R0, c[0x0][0x1c0], RZ ;  /* 0x0000700000007a24 */ /* 0x000fe400078e02ff */
[----:B------:R3:W-:Y:S02]  /*4ec0*/  STL [R1+0x10], R2 ;  /* 0x0000100201007387 */ /* 0x0007e40000100800 */
[C---:B------:R-:W-:Y:S02]  /*4ed0*/  IMAD.SHL.U32 R8, R0.reuse, 0x10, RZ ;  /* 0x0000001000087824 */ /* 0x040fe400078e00ff */
[----:B------:R-:W-:Y:S01]  /*4ee0*/  IMAD.SHL.U32 R239, R0, 0x8, RZ ;  /* 0x0000000800ef7824 */ /* 0x000fe200078e00ff */
[----:B--2---:R-:W2:Y:S02]  /*4ef0*/  I2F R3, R2 ;  /* 0x0000000200037306 */ /* 0x004ea40000201400 */
[C---:B------:R-:W-:Y:S02]  /*4f00*/  IADD3 R7, R8.reuse, 0x20, RZ ;  /* 0x0000002008077810 */ /* 0x040fe40007ffe0ff */
[----:B------:R-:W-:-:S02]  /*4f10*/  IADD3 R6, R8, 0x40, RZ ;  /* 0x0000004008067810 */ /* 0x000fc40007ffe0ff */
[C---:B------:R-:W-:Y:S02]  /*4f20*/  IADD3 R4, R8.reuse, 0x80, RZ ;  /* 0x0000008008047810 */ /* 0x040fe40007ffe0ff */
[C---:B------:R-:W-:Y:S01]  /*4f30*/  IADD3 R7, R239.reuse, R7, RZ ;  /* 0x00000007ef077210 */ /* 0x040fe20007ffe0ff */
[C---:B------:R-:W-:Y:S01]  /*4f40*/  IMAD.IADD R6, R239.reuse, 0x1, R6 ;  /* 0x00000001ef067824 */ /* 0x040fe200078e0206 */
[C---:B------:R-:W-:Y:S02]  /*4f50*/  IADD3 R4, R239.reuse, R4, RZ ;  /* 0x00000004ef047210 */ /* 0x040fe40007ffe0ff */
[C---:B------:R-:W-:Y:S01]  /*4f60*/  IADD3 R0, R8.reuse, 0xe0, RZ ;  /* 0x000000e008007810 */ /* 0x040fe20007ffe0ff */
[C---:B------:R-:W-:Y:S02]  /*4f70*/  IMAD.IADD R7, R239.reuse, 0x1, R7 ;  /* 0x00000001ef077824 */ /* 0x040fe400078e0207 */
[C---:B------:R-:W-:Y:S01]  /*4f80*/  IMAD.IADD R6, R239.reuse, 0x1, R6 ;  /* 0x00000001ef067824 */ /* 0x040fe200078e0206 */
[C---:B------:R-:W-:Y:S01]  /*4f90*/  IADD3 R0, R239.reuse, R0, RZ ;  /* 0x00000000ef007210 */ /* 0x040fe20007ffe0ff */
[----:B--2---:R2:W-:Y:S01]  /*4fa0*/  STL [R1+0x68], R3 ;  /* 0x0000680301007387 */ /* 0x0045e20000100800 */
[----:B------:R-:W-:Y:S01]  /*4fb0*/  IMAD.IADD R4, R239, 0x1, R4 ;  /* 0x00000001ef047824 */ /* 0x000fe200078e0204 */
[----:B---3--:R-:W-:Y:S01]  /*4fc0*/  IADD3 R2, R5, 0x1, RZ ;  /* 0x0000000105027810 */ /* 0x008fe20007ffe0ff */
[C---:B------:R-:W-:Y:S01]  /*4fd0*/  IMAD.IADD R7, R239.reuse, 0x1, R7 ;  /* 0x00000001ef077824 */ /* 0x040fe200078e0207 */
[----:B------:R-:W-:Y:S01]  /*4fe0*/  IADD3 R5, R8, 0x60, RZ ;  /* 0x0000006008057810 */ /* 0x000fe20007ffe0ff */
[C---:B------:R-:W-:Y:S01]  /*4ff0*/  IMAD.IADD R4, R239.reuse, 0x1, R4 ;  /* 0x00000001ef047824 */ /* 0x040fe200078e0204 */
[C---:B------:R-:W-:Y:S01]  /*5000*/  IADD3 R6, R239.reuse, R6, RZ ;  /* 0x00000006ef067210 */ /* 0x040fe20007ffe0ff */
[----:B------:R3:W-:Y:S01]  /*5010*/  STL [R1+0xc], R2 ;  /* 0x00000c0201007387 */ /* 0x0007e20000100800 */
[C---:B------:R-:W-:Y:S01]  /*5020*/  IMAD.IADD R0, R239.reuse, 0x1, R0 ;  /* 0x00000001ef007824 */ /* 0x040fe200078e0200 */
[C---:B------:R-:W-:Y:S01]  /*5030*/  IADD3 R7, R239.reuse, R7, RZ ;  /* 0x00000007ef077210 */ /* 0x040fe20007ffe0ff */
[C---:B------:R-:W-:Y:S01]  /*5040*/  IMAD.IADD R5, R239.reuse, 0x1, R5 ;  /* 0x00000001ef057824 */ /* 0x040fe200078e0205 */
[C---:B------:R-:W-:Y:S01]  /*5050*/  IADD3 R4, R239.reuse, R4, RZ ;  /* 0x00000004ef047210 */ /* 0x040fe20007ffe0ff */
[----:B------:R-:W-:-:S02]  /*5060*/  IMAD.IADD R6, R239, 0x1, R6 ;  /* 0x00000001ef067824 */ /* 0x000fc400078e0206 */
[C---:B------:R-:W-:Y:S01]  /*5070*/  IMAD.IADD R0, R239.reuse, 0x1, R0 ;  /* 0x00000001ef007824 */ /* 0x040fe200078e0200 */
[----:B------:R-:W-:-:S04]  /*5080*/  IADD3 R5, R239, R5, RZ ;  /* 0x00000005ef057210 */ /* 0x000fc80007ffe0ff */
[C---:B------:R-:W-:Y:S01]  /*5090*/  IADD3 R0, R239.reuse, R0, RZ ;  /* 0x00000000ef007210 */ /* 0x040fe20007ffe0ff */
[----:B------:R-:W-:Y:S01]  /*50a0*/  IMAD.IADD R5, R239, 0x1, R5 ;  /* 0x00000001ef057824 */ /* 0x000fe200078e0205 */
[----:B--2---:R-:W-:-:S03]  /*50b0*/  IADD3 R3, R8, 0xa0, RZ ;  /* 0x000000a008037810 */ /* 0x004fc60007ffe0ff */
[C---:B------:R-:W-:Y:S02]  /*50c0*/  IMAD.IADD R5, R239.reuse, 0x1, R5 ;  /* 0x00000001ef057824 */ /* 0x040fe400078e0205 */
[C---:B------:R-:W-:Y:S01]  /*50d0*/  IMAD.IADD R3, R239.reuse, 0x1, R3 ;  /* 0x00000001ef037824 */ /* 0x040fe200078e0203 */
[----:B---3--:R-:W2:Y:S03]  /*50e0*/  I2F R2, R2 ;  /* 0x0000000200027306 */ /* 0x008ea60000201400 */
[----:B------:R-:W-:-:S05]  /*50f0*/  IMAD.IADD R3, R239, 0x1, R3 ;  /* 0x00000001ef037824 */ /* 0x000fca00078e0203 */
[----:B------:R-:W-:-:S05]  /*5100*/  IADD3 R3, R239, R3, RZ ;  /* 0x00000003ef037210 */ /* 0x000fca0007ffe0ff */
[C---:B------:R-:W-:Y:S01]  /*5110*/  IMAD.IADD R3, R239.reuse, 0x1, R3 ;  /* 0x00000001ef037824 */ /* 0x040fe200078e0203 */
[----:B--2---:R2:W-:Y:S04]  /*5120*/  STL [R1+0x64], R2 ;  /* 0x0000640201007387 */ /* 0x0045e80000100800 */
[----:B------:R3:W-:Y:S04]  /*5130*/  STL [R1+0x3c], R7 ;  /* 0x00003c0701007387 */ /* 0x0007e80000100800 */
[----:B------:R5:W-:Y:S04]  /*5140*/  STL [R1+0x38], R6 ;  /* 0x0000380601007387 */ /* 0x000be80000100800 */
[----:B------:R1:W-:Y:S04]  /*5150*/  STL [R1+0x34], R5 ;  /* 0x0000340501007387 */ /* 0x0003e80000100800 */
[----:B------:R4:W-:Y:S04]  /*5160*/  STL [R1+0x30], R4 ;  /* 0x0000300401007387 */ /* 0x0009e80000100800 */
[----:B------:R4:W-:Y:S01]  /*5170*/  STL [R1+0x2c], R3 ;  /* 0x00002c0301007387 */ /* 0x0009e20000100800 */
[----:B--2---:R-:W-:Y:S01]  /*5180*/  IADD3 R2, R8, 0xc0, RZ ;  /* 0x000000c008027810 */ /* 0x004fe20007ffe0ff */
[----:B---3--:R-:W-:-:S04]  /*5190*/  IMAD.IADD R7, R239, 0x1, R7 ;  /* 0x00000001ef077824 */ /* 0x008fc800078e0207 */
[C---:B------:R-:W-:Y:S02]  /*51a0*/  IMAD.IADD R2, R239.reuse, 0x1, R2 ;  /* 0x00000001ef027824 */ /* 0x040fe400078e0202 */
[C---:B-----5:R-:W-:Y:S01]  /*51b0*/  IMAD.IADD R6, R239.reuse, 0x1, R6 ;  /* 0x00000001ef067824 */ /* 0x060fe200078e0206 */
[----:B------:R-:W-:Y:S02]  /*51c0*/  STL [R1+0x5c], R7 ;  /* 0x00005c0701007387 */ /* 0x000fe40000100800 */
[C---:B------:R-:W-:Y:S02]  /*51d0*/  IADD3 R2, R239.reuse, R2, RZ ;  /* 0x00000002ef027210 */ /* 0x040fe40007ffe0ff */
[----:B-1----:R-:W-:-:S03]  /*51e0*/  IADD3 R5, R239, R5, RZ ;  /* 0x00000005ef057210 */ /* 0x002fc60007ffe0ff */
[C---:B------:R-:W-:Y:S02]  /*51f0*/  IMAD.IADD R2, R239.reuse, 0x1, R2 ;  /* 0x00000001ef027824 */ /* 0x040fe400078e0202 */
[C---:B----4-:R-:W-:Y:S02]  /*5200*/  IMAD.IADD R4, R239.reuse, 0x1, R4 ;  /* 0x00000001ef047824 */ /* 0x050fe400078e0204 */
[C---:B------:R-:W-:Y:S02]  /*5210*/  IMAD.IADD R2, R239.reuse, 0x1, R2 ;  /* 0x00000001ef027824 */ /* 0x040fe400078e0202 */
[----:B------:R-:W-:-:S03]  /*5220*/  IMAD.IADD R3, R239, 0x1, R3 ;  /* 0x00000001ef037824 */ /* 0x000fc600078e0203 */
[----:B------:R1:W-:Y:S04]  /*5230*/  STL [R1+0x28], R2 ;  /* 0x0000280201007387 */ /* 0x0003e80000100800 */
[----:B------:R-:W-:Y:S04]  /*5240*/  STL [R1+0x58], R6 ;  /* 0x0000580601007387 */ /* 0x000fe80000100800 */
[----:B------:R2:W-:Y:S04]  /*5250*/  STL [R1+0x24], R0 ;  /* 0x0000240001007387 */ /* 0x0005e80000100800 */
[----:B------:R3:W-:Y:S04]  /*5260*/  STL [R1+0x54], R5 ;  /* 0x0000540501007387 */ /* 0x0007e80000100800 */
[----:B------:R3:W-:Y:S04]  /*5270*/  STL [R1+0x50], R4 ;  /* 0x0000500401007387 */ /* 0x0007e80000100800 */
[----:B------:R3:W-:Y:S01]  /*5280*/  STL [R1+0x4c], R3 ;  /* 0x00004c0301007387 */ /* 0x0007e20000100800 */
[C---:B-1----:R-:W-:Y:S01]  /*5290*/  IADD3 R2, R239.reuse, R2, RZ ;  /* 0x00000002ef027210 */ /* 0x042fe20007ffe0ff */
[----:B--2---:R-:W-:-:S05]  /*52a0*/  IMAD.IADD R0, R239, 0x1, R0 ;  /* 0x00000001ef007824 */ /* 0x004fca00078e0200 */
[----:B------:R3:W-:Y:S04]  /*52b0*/  STL [R1+0x44], R0 ;  /* 0x0000440001007387 */ /* 0x0007e80000100800 */
[----:B------:R3:W-:Y:S02]  /*52c0*/  STL [R1+0x48], R2 ;  /* 0x0000480201007387 */ /* 0x0007e40000100800 */
.L_x_441:
[----:B---3--:R-:W2:Y:S01]  /*52d0*/  LDL R0, [R1+0x94] ;  /* 0x0000940001007983 */ /* 0x008ea20000100800 */
[----:B------:R-:W-:Y:S02]  /*52e0*/  USHF.L.U32 UR8, UR23, 0x6, URZ ;  /* 0x0000000617087899 */ /* 0x000fe4000800063f */
[----:B------:R-:W-:Y:S01]  /*52f0*/  USHF.L.U32 UR9, UR7, 0x6, URZ ;  /* 0x0000000607097899 */ /* 0x000fe2000800063f */
[----:B------:R-:W0:Y:S01]  /*5300*/  LDGDEPBAR ;  /* 0x00000000000079af */ /* 0x000e220000000000 */
[----:B------:R-:W-:Y:S02]  /*5310*/  UIADD3 UR10, UR17, 0x40, UR8 ;  /* 0x00000040110a7890 */ /* 0x000fe4000fffe008 */
[----:B------:R-:W-:Y:S01]  /*5320*/  UIADD3 UR8, UR8, 0x40, URZ ;  /* 0x0000004008087890 */ /* 0x000fe2000fffe03f */
[----:B------:R-:W3:Y:S01]  /*5330*/  LDL R118, [R1+0x90] ;  /* 0x0000900001767983 */ /* 0x000ee20000100800 */
[----:B------:R-:W-:Y:S02]  /*5340*/  UIADD3 UR10, UR10, -UR16, URZ ;  /* 0x800000100a0a7290 */ /* 0x000fe4000fffe03f */
[----:B------:R-:W-:Y:S01]  /*5350*/  UISETP.GT.AND UP3, UPT, UR7, UR15, UPT ;  /* 0x0000000f0700728c */ /* 0x000fe2000bf64270 */
[----:B------:R-:W4:Y:S01]  /*5360*/  LDL R218, [R1] ;  /* 0x0000000001da7983 */ /* 0x000f220000100800 */
[----:B------:R-:W-:Y:S03]  /*5370*/  UISETP.GE.AND UP0, UPT, UR9, UR10, UPT ;  /* 0x0000000a0900728c */ /* 0x000fe6000bf06270 */
[----:B------:R-:W5:Y:S01]  /*5380*/  LDL R113, [R1+0x64] ;  /* 0x0000640001717983 */ /* 0x000f620000100800 */
[----:B------:R-:W-:Y:S03]  /*5390*/  UISETP.LT.AND UP0, UPT, UR8, UR16, UP0 ;  /* 0x000000100800728c */ /* 0x000fe60008701270 */
[----:B------:R-:W3:Y:S04]  /*53a0*/  LDL R112, [R1+0xc] ;  /* 0x00000c0001707983 */ /* 0x000ee80000100800 */
[----:B------:R-:W3:Y:S04]  /*53b0*/  LDL R117, [R1+0x4] ;  /* 0x0000040001757983 */ /* 0x000ee80000100800 */
[----:B------:R-:W3:Y:S04]  /*53c0*/  LDL R115, [R1+0x60] ;  /* 0x0000600001737983 */ /* 0x000ee80000100800 */
[----:B------:R-:W3:Y:S01]  /*53d0*/  LDL R114, [R1+0x8] ;  /* 0x0000080001727983 */ /* 0x000ee20000100800 */
[----:B------:R-:W-:Y:S04]  /*53e0*/  DEPBAR.LE SB0, 0x0 ;  /* 0x000080000000791a */ /* 0x000fe80000000000 */
[----:B------:R-:W-:Y:S06]  /*53f0*/  BAR.SYNC.DEFER_BLOCKING 0x0 ;  /* 0x0000000000007b1d */ /* 0x000fec0000010000 */
[----:B------:R-:W-:Y:S04]  /*5400*/  LDSM.16.M88.4 R16, [R225] ;  /* 0x00000000e110783b */ /* 0x000fe80000000200 */
[----:B------:R-:W1:Y:S04]  /*5410*/  LDSM.16.M88.4 R8, [R221+0x18000] ;  /* 0x01800000dd08783b */ /* 0x000e680000000200 */
[----:B------:R-:W1:Y:S04]  /*5420*/  LDSM.16.M88.4 R84, [R221+0x18800] ;  /* 0x01880000dd54783b */ /* 0x000e680000000200 */
[----:B------:R-:W-:Y:S04]  /*5430*/  LDSM.16.M88.4 R92, [R222+0x18000] ;  /* 0x01800000de5c783b */ /* 0x000fe80000000200 */
[----:B------:R-:W-:Y:S04]  /*5440*/  LDSM.16.M88.4 R96, [R222+0x18800] ;  /* 0x01880000de60783b */ /* 0x000fe80000000200 */
[----:B------:R-:W-:Y:S04]  /*5450*/  LDSM.16.M88.4 R100, [R224+0x18000] ;  /* 0x01800000e064783b */ /* 0x000fe80000000200 */
[----:B------:R-:W-:Y:S04]  /*5460*/  LDSM.16.M88.4 R104, [R224+0x18800] ;  /* 0x01880000e068783b */ /* 0x000fe80000000200 */
[----:B------:R-:W-:Y:S01]  /*5470*/  LDSM.16.M88.4 R108, [R223+0x1e000] ;  /* 0x01e00000df6c783b */ /* 0x000fe20000000200 */
[C---:B-1----:R-:W-:Y:S08]  /*5480*/  HMMA.16816.F32 R4, R16.reuse, R8, RZ ;  /* 0x000000081004723c */ /* 0x042ff000000018ff */
[C---:B------:R-:W-:Y:S08]  /*5490*/  HMMA.16816.F32 R8, R16.reuse, R10, RZ ;  /* 0x0000000a1008723c */ /* 0x040ff000000018ff */
[C---:B------:R-:W-:Y:S08]  /*54a0*/  HMMA.16816.F32 R12, R16.reuse, R84, RZ ;  /* 0x00000054100c723c */ /* 0x040ff000000018ff */
[----:B------:R-:W-:Y:S01]  /*54b0*/  HMMA.16816.F32 R16, R16, R86, RZ ;  /* 0x000000561010723c */ /* 0x000fe200000018ff */
[----:B--2---:R-:W-:Y:S02]  /*54c0*/  R2P PR, R0, 0x6 ;  /* 0x0000000600007804 */ /* 0x004fe40000000000 */
[----:B------:R-:W-:Y:S03]  /*54d0*/  PLOP3.LUT P0, PT, PT, PT, UP0, 0x80, 0x0 ;  /* 0x000000000000781c */ /* 0x000fe60003f0f008 */
[----:B------:R-:W-:Y:S02]  /*54e0*/  SEL R116, R233, 0xffffffe0, !P1 ;  /* 0xffffffe0e9747807 */ /* 0x000fe40004800000 */
[----:B------:R-:W-:Y:S04]  /*54f0*/  SEL R217, R232, 0xffffffc0, !P2 ;  /* 0xffffffc0e8d97807 */ /* 0x000fe80005000000 */
[C---:B------:R-:W-:Y:S02]  /*5500*/  IADD3 R3, R225.reuse, R116, RZ ;  /* 0x00000074e1037210 */ /* 0x040fe40007ffe0ff */
[-C--:B------:R-:W-:Y:S02]  /*5510*/  IADD3 R2, R225, R217.reuse, RZ ;  /* 0x000000d9e1027210 */ /* 0x080fe40007ffe0ff */
[----:B------:R-:W-:Y:S01]  /*5520*/  IADD3 R0, R3, R217, RZ ;  /* 0x000000d903007210 */ /* 0x000fe20007ffe0ff */
[----:B------:R-:W1:Y:S01]  /*5530*/  LDSM.16.M88.4 R88, [R3] ;  /* 0x000000000358783b */ /* 0x000e620000000200 */
[C---:B----4-:R-:W-:Y:S03]  /*5540*/  FSETP.NEU.FTZ.AND P1, PT, R218.reuse, -INF , PT ;  /* 0xff800000da00780b */ /* 0x050fe60003f3d000 */
[----:B------:R-:W2:Y:S01]  /*5550*/  LDSM.16.M88.4 R84, [R2] ;  /* 0x000000000254783b */ /* 0x000ea20000000200 */
[C---:B-1----:R-:W-:Y:S08]  /*5560*/  HMMA.16816.F32 R4, R88.reuse, R92, R4 ;  /* 0x0000005c5804723c */ /* 0x042ff00000001804 */
[C---:B------:R-:W-:Y:S01]  /*5570*/  HMMA.16816.F32 R8, R88.reuse, R94, R8 ;  /* 0x0000005e5808723c */ /* 0x040fe20000001808 */
[----:B------:R-:W-:Y:S07]  /*5580*/  LDSM.16.M88.4 R92, [R223+0x18000] ;  /* 0x01800000df5c783b */ /* 0x000fee0000000200 */
[C---:B------:R-:W-:Y:S08]  /*5590*/  HMMA.16816.F32 R12, R88.reuse, R96, R12 ;  /* 0x00000060580c723c */ /* 0x040ff0000000180c */
[----:B------:R-:W-:Y:S01]  /*55a0*/  HMMA.16816.F32 R16, R88, R98, R16 ;  /* 0x000000625810723c */ /* 0x000fe20000001810 */
[----:B------:R-:W1:Y:S04]  /*55b0*/  LDSM.16.M88.4 R88, [R0] ;  /* 0x000000000058783b */ /* 0x000e680000000200 */
[----:B------:R-:W4:Y:S03]  /*55c0*/  LDSM.16.M88.4 R96, [R223+0x18800] ;  /* 0x01880000df60783b */ /* 0x000f260000000200 */
[C---:B--2---:R-:W-:Y:S08]  /*55d0*/  HMMA.16816.F32 R4, R84.reuse, R100, R4 ;  /* 0x000000645404723c */ /* 0x044ff00000001804 */
[C---:B------:R-:W-:Y:S01]  /*55e0*/  HMMA.16816.F32 R8, R84.reuse, R102, R8 ;  /* 0x000000665408723c */ /* 0x040fe20000001808 */
[----:B------:R-:W-:Y:S07]  /*55f0*/  LDSM.16.M88.4 R100, [R221+0x1a000] ;  /* 0x01a00000dd64783b */ /* 0x000fee0000000200 */
[C---:B------:R-:W-:Y:S08]  /*5600*/  HMMA.16816.F32 R12, R84.reuse, R104, R12 ;  /* 0x00000068540c723c */ /* 0x040ff0000000180c */
[----:B------:R-:W-:Y:S01]  /*5610*/  HMMA.16816.F32 R16, R84, R106, R16 ;  /* 0x0000006a5410723c */ /* 0x000fe20000001810 */
[----:B------:R-:W2:Y:S04]  /*5620*/  LDSM.16.M88.4 R84, [R225+0x2000] ;  /* 0x00200000e154783b */ /* 0x000ea80000000200 */
[----:B------:R-:W3:Y:S03]  /*5630*/  LDSM.16.M88.4 R104, [R221+0x1a800] ;  /* 0x01a80000dd68783b */ /* 0x000ee60000000200 */
[C---:B-1----:R-:W-:Y:S08]  /*5640*/  HMMA.16816.F32 R4, R88.reuse, R92, R4 ;  /* 0x0000005c5804723c */ /* 0x042ff00000001804 */
[C---:B------:R-:W-:Y:S01]  /*5650*/  HMMA.16816.F32 R8, R88.reuse, R94, R8 ;  /* 0x0000005e5808723c */ /* 0x040fe20000001808 */
[----:B------:R-:W-:Y:S07]  /*5660*/  LDSM.16.M88.4 R92, [R222+0x1a000] ;  /* 0x01a00000de5c783b */ /* 0x000fee0000000200 */
[C---:B----4-:R-:W-:Y:S08]  /*5670*/  HMMA.16816.F32 R12, R88.reuse, R96, R12 ;  /* 0x00000060580c723c */ /* 0x050ff0000000180c */
[----:B------:R-:W-:Y:S01]  /*5680*/  HMMA.16816.F32 R16, R88, R98, R16 ;  /* 0x000000625810723c */ /* 0x000fe20000001810 */
[----:B------:R-:W1:Y:S04]  /*5690*/  LDSM.16.M88.4 R88, [R3+0x2000] ;  /* 0x002000000358783b */ /* 0x000e680000000200 */
[----:B------:R-:W4:Y:S03]  /*56a0*/  LDSM.16.M88.4 R96, [R222+0x1a800] ;  /* 0x01a80000de60783b */ /* 0x000f260000000200 */
[C---:B--2---:R-:W-:Y:S08]  /*56b0*/  HMMA.16816.F32 R4, R84.reuse, R100, R4 ;  /* 0x000000645404723c */ /* 0x044ff00000001804 */
[C---:B------:R-:W-:Y:S01]  /*56c0*/  HMMA.16816.F32 R8, R84.reuse, R102, R8 ;  /* 0x000000665408723c */ /* 0x040fe20000001808 */
[----:B------:R-:W-:Y:S07]  /*56d0*/  LDSM.16.M88.4 R100, [R224+0x1a000] ;  /* 0x01a00000e064783b */ /* 0x000fee0000000200 */
[C---:B---3--:R-:W-:Y:S08]  /*56e0*/  HMMA.16816.F32 R12, R84.reuse, R104, R12 ;  /* 0x00000068540c723c */ /* 0x048ff0000000180c */
        /* <DEDUP_REMOVED lines=50> */
[----:B------:R1:W4:Y:S04]  /*5a10*/  LDSM.16.M88.4 R88, [R3+0x6000] ;  /* 0x006000000358783b */ /* 0x0003280000000200 */
[----:B------:R-:W5:Y:S03]  /*5a20*/  LDSM.16.M88.4 R96, [R222+0x1e800] ;  /* 0x01e80000de60783b */ /* 0x000f660000000200 */
[C---:B--2---:R-:W-:Y:S08]  /*5a30*/  HMMA.16816.F32 R4, R84.reuse, R100, R4 ;  /* 0x000000645404723c */ /* 0x044ff00000001804 */
[C---:B------:R-:W-:Y:S01]  /*5a40*/  HMMA.16816.F32 R8, R84.reuse, R102, R8 ;  /* 0x000000665408723c */ /* 0x040fe20000001808 */
[----:B------:R-:W-:Y:S07]  /*5a50*/  LDSM.16.M88.4 R100, [R224+0x1e000] ;  /* 0x01e00000e064783b */ /* 0x000fee0000000200 */
[C---:B---3--:R-:W-:Y:S04]  /*5a60*/  HMMA.16816.F32 R12, R84.reuse, R104, R12 ;  /* 0x00000068540c723c */ /* 0x048fe8000000180c */
[----:B-1----:R-:W-:Y:S04]  /*5a70*/  FMUL.FTZ R3, R218, 1.4426950216293334961 ;  /* 0x3fb8aa3bda037820 */ /* 0x002fe80000410000 */
[----:B------:R-:W-:Y:S01]  /*5a80*/  HMMA.16816.F32 R16, R84, R106, R16 ;  /* 0x0000006a5410723c */ /* 0x000fe20000001810 */
[----:B------:R-:W1:Y:S03]  /*5a90*/  LDSM.16.M88.4 R84, [R2+0x6000] ;  /* 0x006000000254783b */ /* 0x000e660000000200 */
[----:B------:R-:W-:Y:S01]  /*5aa0*/  FSEL R3, R3, RZ, P1 ;  /* 0x000000ff03037208 */ /* 0x000fe20000800000 */
[----:B------:R-:W2:Y:S03]  /*5ab0*/  LDSM.16.M88.4 R104, [R224+0x1e800] ;  /* 0x01e80000e068783b */ /* 0x000ea60000000200 */
[C---:B----4-:R-:W-:Y:S08]  /*5ac0*/  HMMA.16816.F32 R4, R88.reuse, R92, R4 ;  /* 0x0000005c5804723c */ /* 0x050ff00000001804 */
[C---:B------:R-:W-:Y:S01]  /*5ad0*/  HMMA.16816.F32 R8, R88.reuse, R94, R8 ;  /* 0x0000005e5808723c */ /* 0x040fe20000001808 */
[----:B------:R3:W4:Y:S07]  /*5ae0*/  LDSM.16.M88.4 R92, [R0+0x6000] ;  /* 0x00600000005c783b */ /* 0x00072e0000000200 */
[C---:B-----5:R-:W-:Y:S01]  /*5af0*/  HMMA.16816.F32 R12, R88.reuse, R96, R12 ;  /* 0x00000060580c723c */ /* 0x060fe2000000180c */
[----:B------:R-:W5:Y:S04]  /*5b00*/  LDL R96, [R1+0x70] ;  /* 0x0000700001607983 */ /* 0x000f680000100800 */
[----:B------:R-:W5:Y:S03]  /*5b10*/  LDL R97, [R1+0x14] ;  /* 0x0000140001617983 */ /* 0x000f660000100800 */
[----:B------:R-:W-:Y:S01]  /*5b20*/  HMMA.16816.F32 R16, R88, R98, R16 ;  /* 0x000000625810723c */ /* 0x000fe20000001810 */
[----:B------:R-:W5:Y:S04]  /*5b30*/  LDL R99, [R1+0x10] ;  /* 0x0000100001637983 */ /* 0x000f680000100800 */
[----:B------:R-:W5:Y:S03]  /*5b40*/  LDL R98, [R1+0x6c] ;  /* 0x00006c0001627983 */ /* 0x000f660000100800 */
[C---:B-1----:R-:W-:Y:S01]  /*5b50*/  HMMA.16816.F32 R4, R84.reuse, R100, R4 ;  /* 0x000000645404723c */ /* 0x042fe20000001804 */
[----:B------:R-:W5:Y:S03]  /*5b60*/  LDL R100, [R1+0x68] ;  /* 0x0000680001647983 */ /* 0x000f660000100800 */
[----:B---3--:R-:W-:Y:S01]  /*5b70*/  MOV R0, UR16 ;  /* 0x0000001000007c02 */ /* 0x008fe20008000f00 */
[----:B------:R-:W3:Y:S03]  /*5b80*/  LDL R91, [R1+0x18] ;  /* 0x00001800015b7983 */ /* 0x000ee60000100800 */
[C---:B------:R-:W-:Y:S01]  /*5b90*/  HMMA.16816.F32 R8, R84.reuse, R102, R8 ;  /* 0x000000665408723c */ /* 0x040fe20000001808 */
[----:B------:R-:W3:Y:S03]  /*5ba0*/  LDL R90, [R1+0x74] ;  /* 0x00007400015a7983 */ /* 0x000ee60000100800 */
[----:B------:R-:W-:Y:S01]  /*5bb0*/  IADD3 R0, R0, -UR17, R118 ;  /* 0x8000001100007c10 */ /* 0x000fe2000fffe076 */
[----:B------:R-:W3:Y:S03]  /*5bc0*/  LDL R89, [R1+0x1c] ;  /* 0x00001c0001597983 */ /* 0x000ee60000100800 */
[C---:B--2---:R-:W-:Y:S04]  /*5bd0*/  HMMA.16816.F32 R12, R84.reuse, R104, R12 ;  /* 0x00000068540c723c */ /* 0x044fe8000000180c */
[----:B------:R-:W-:Y:S04]  /*5be0*/  @!P0 IADD3 R0, R0, UR9, RZ ;  /* 0x0000000900008c10 */ /* 0x000fe8000fffe0ff */
[----:B------:R-:W-:Y:S01]  /*5bf0*/  HMMA.16816.F32 R16, R84, R106, R16 ;  /* 0x0000006a5410723c */ /* 0x000fe20000001810 */
[----:B------:R-:W1:Y:S03]  /*5c00*/  LDSM.16.M88.4 R84, [R223+0x1e800] ;  /* 0x01e80000df54783b */ /* 0x000e660000000200 */
[C---:B------:R-:W-:Y:S02]  /*5c10*/  @!P0 IMNMX R88, R0.reuse, UR16, PT ;  /* 0x0000001000588c17 */ /* 0x040fe4000b800200 */
[----:B------:R-:W-:Y:S01]  /*5c20*/  @!P0 IADD3 R2, R0, 0x8, RZ ;  /* 0x0000000800028810 */ /* 0x000fe20007ffe0ff */
[----:B------:R-:W-:Y:S01]  /*5c30*/  FMUL.FTZ R0, R117, 1.4426950216293334961 ;  /* 0x3fb8aa3b75007820 */ /* 0x000fe20000410000 */
[C---:B----4-:R-:W-:Y:S05]  /*5c40*/  HMMA.16816.F32 R4, R92.reuse, R108, R4 ;  /* 0x0000006c5c04723c */ /* 0x050fea0000001804 */
[-C--:B------:R-:W-:Y:S02]  /*5c50*/  @!P0 ISETP.GE.AND P1, PT, R112, R88.reuse, PT ;  /* 0x000000587000820c */ /* 0x080fe40003f26270 */
[----:B------:R-:W-:Y:S01]  /*5c60*/  @!P0 IMNMX R2, R2, UR16, PT ;  /* 0x0000001002028c17 */ /* 0x000fe2000b800200 */
[C---:B------:R-:W-:Y:S01]  /*5c70*/  HMMA.16816.F32 R8, R92.reuse, R110, R8 ;  /* 0x0000006e5c08723c */ /* 0x040fe20000001808 */
[----:B------:R-:W2:Y:S02]  /*5c80*/  LDL R110, [R1+0x84] ;  /* 0x00008400016e7983 */ /* 0x000ea40000100800 */
[----:B------:R-:W-:Y:S02]  /*5c90*/  @!P0 ISETP.GE.AND P2, PT, R114, R88, PT ;  /* 0x000000587200820c */ /* 0x000fe40003f46270 */
[----:B------:R-:W4:Y:S11]  /*5ca0*/  LDL R111, [R1+0x80] ;  /* 0x00008000016f7983 */ /* 0x000f360000100800 */
[----:B------:R-:W-:Y:S02]  /*5cb0*/  FFMA.FTZ R5, R113, UR6, R5 ;  /* 0x0000000671057c23 */ /* 0x000fe40008010005 */
[----:B------:R-:W-:Y:S02]  /*5cc0*/  FFMA.FTZ R4, R115, UR6, R4 ;  /* 0x0000000673047c23 */ /* 0x000fe40008010004 */
[----:B------:R-:W-:Y:S01]  /*5cd0*/  FFMA.FTZ R7, R113, UR6, R7 ;  /* 0x0000000671077c23 */ /* 0x000fe20008010007 */
[----:B------:R-:W-:Y:S01]  /*5ce0*/  @!P0 FSEL R5, R5, -INF , !P1 ;  /* 0xff80000005058808 */ /* 0x000fe20004800000 */
[----:B------:R-:W-:Y:S01]  /*5cf0*/  FFMA.FTZ R6, R115, UR6, R6 ;  /* 0x0000000673067c23 */ /* 0x000fe20008010006 */
[----:B------:R-:W-:Y:S01]  /*5d00*/  FSETP.NEU.FTZ.AND P1, PT, R117, -INF , PT ;  /* 0xff8000007500780b */ /* 0x000fe20003f3d000 */
[C---:B-1----:R-:W-:Y:S03]  /*5d10*/  HMMA.16816.F32 R12, R92.reuse, R84, R12 ;  /* 0x000000545c0c723c */ /* 0x042fe6000000180c */
[----:B------:R-:W-:Y:S01]  /*5d20*/  FSEL R0, R0, RZ, P1 ;  /* 0x000000ff00007208 */ /* 0x000fe20000800000 */
[--C-:B------:R-:W-:Y:S01]  /*5d30*/  FFMA.FTZ R5, R5, c[0x0][0x23c], -R3.reuse ;  /* 0x00008f0005057a23 */ /* 0x100fe20000010803 */
[-C--:B------:R-:W-:Y:S02]  /*5d40*/  @!P0 ISETP.GE.AND P1, PT, R112, R2.reuse, PT ;  /* 0x000000027000820c */ /* 0x080fe40003f26270 */
[----:B------:R-:W-:Y:S01]  /*5d50*/  @!P0 FSEL R4, R4, -INF , !P2 ;  /* 0xff80000004048808 */ /* 0x000fe20005000000 */
[----:B------:R-:W-:Y:S01]  /*5d60*/  HMMA.16816.F32 R16, R92, R86, R16 ;  /* 0x000000565c10723c */ /* 0x000fe20000001810 */
[----:B------:R1:W-:Y:S02]  /*5d70*/  MUFU.EX2 R106, R5 ;  /* 0x00000005006a7308 */ /* 0x0003e40000000800 */
[----:B------:R-:W-:Y:S01]  /*5d80*/  @!P0 ISETP.GE.AND P2, PT, R114, R2, PT ;  /* 0x000000027200820c */ /* 0x000fe20003f46270 */
[----:B------:R-:W-:Y:S01]  /*5d90*/  FFMA.FTZ R4, R4, c[0x0][0x23c], -R3 ;  /* 0x00008f0004047a23 */ /* 0x000fe20000010803 */
[----:B------:R-:W-:Y:S02]  /*5da0*/  @!P0 FSEL R7, R7, -INF , !P1 ;  /* 0xff80000007078808 */ /* 0x000fe40004800000 */
[----:B------:R-:W-:Y:S02]  /*5db0*/  @!P0 FSEL R6, R6, -INF , !P2 ;  /* 0xff80000006068808 */ /* 0x000fe40005000000 */
[----:B------:R-:W-:Y:S02]  /*5dc0*/  MOV R112, c[0x0][0x22c] ;  /* 0x00008b0000707a02 */ /* 0x000fe40000000f00 */
[----:B------:R1:W-:Y:S01]  /*5dd0*/  MUFU.EX2 R107, R4 ;  /* 0x00000004006b7308 */ /* 0x0003e20000000800 */
[--C-:B------:R-:W-:Y:S02]  /*5de0*/  FFMA.FTZ R7, R7, c[0x0][0x23c], -R0.reuse ;  /* 0x00008f0007077a23 */ /* 0x100fe40000010800 */
[----:B------:R-:W-:Y:S02]  /*5df0*/  FFMA.FTZ R6, R6, c[0x0][0x23c], -R0 ;  /* 0x00008f0006067a23 */ /* 0x000fe40000010800 */
[----:B------:R-:W-:Y:S05]  /*5e00*/  IMAD R112, R112, c[0x0][0x1c0], RZ ;  /* 0x0000700070707a24 */ /* 0x000fea00078e02ff */
[----:B------:R1:W-:Y:S01]  /*5e10*/  MUFU.EX2 R108, R7 ;  /* 0x00000007006c7308 */ /* 0x0003e20000000800 */
[----:B------:R-:W-:Y:S01]  /*5e20*/  LEA R112, -R112, RZ, 0x6 ;  /* 0x000000ff70707211 */ /* 0x000fe200078e31ff */
[----:B-1----:R-:W2:Y:S08]  /*5e30*/  LDL R5, [R1+0x7c] ;  /* 0x00007c0001057983 */ /* 0x002eb00000100800 */
[----:B------:R1:W-:Y:S01]  /*5e40*/  MUFU.EX2 R109, R6 ;  /* 0x00000006006d7308 */ /* 0x0003e20000000800 */
[----:B------:R-:W4:Y:S04]  /*5e50*/  LDL R4, [R1+0x40] ;  /* 0x0000400001047983 */ /* 0x000f280000100800 */
[----:B------:R-:W4:Y:S04]  /*5e60*/  LDL R7, [R1+0x78] ;  /* 0x0000780001077983 */ /* 0x000f280000100800 */
[----:B-1----:R-:W4:Y:S01]  /*5e70*/  LDL R6, [R1+0x20] ;  /* 0x0000200001067983 */ /* 0x002f220000100800 */
[C---:B-----5:R-:W-:Y:S02]  /*5e80*/  FFMA.FTZ R12, R96.reuse, UR6, R12 ;  /* 0x00000006600c7c23 */ /* 0x060fe4000801000c */
[----:B------:R-:W-:Y:S01]  /*5e90*/  FFMA.FTZ R14, R96, UR6, R14 ;  /* 0x00000006600e7c23 */ /* 0x000fe2000801000e */
[-C--:B------:R-:W-:Y:S01]  /*5ea0*/  @!P0 ISETP.GE.AND P1, PT, R99, R88.reuse, PT ;  /* 0x000000586300820c */ /* 0x080fe20003f26270 */
[C---:B------:R-:W-:Y:S02]  /*5eb0*/  FFMA.FTZ R9, R98.reuse, UR6, R9 ;  /* 0x0000000662097c23 */ /* 0x040fe40008010009 */
[----:B------:R-:W-:Y:S02]  /*5ec0*/  FFMA.FTZ R11, R98, UR6, R11 ;  /* 0x00000006620b7c23 */ /* 0x000fe4000801000b */
[C---:B------:R-:W-:Y:S02]  /*5ed0*/  FFMA.FTZ R8, R100.reuse, UR6, R8 ;  /* 0x0000000664087c23 */ /* 0x040fe40008010008 */
[----:B------:R-:W-:Y:S03]  /*5ee0*/  FFMA.FTZ R10, R100, UR6, R10 ;  /* 0x00000006640a7c23 */ /* 0x000fe6000801000a */
[----:B------:R-:W-:Y:S02]  /*5ef0*/  @!P0 FSEL R8, R8, -INF , !P1 ;  /* 0xff80000008088808 */ /* 0x000fe40004800000 */
[----:B------:R-:W-:Y:S01]  /*5f00*/  @!P0 ISETP.GE.AND P1, PT, R97, R88, PT ;  /* 0x000000586100820c */ /* 0x000fe20003f26270 */
[C---:B---3--:R-:W-:Y:S02]  /*5f10*/  FFMA.FTZ R13, R90.reuse, UR6, R13 ;  /* 0x000000065a0d7c23 */ /* 0x048fe4000801000d */
[----:B------:R-:W-:Y:S01]  /*5f20*/  FFMA.FTZ R15, R90, UR6, R15 ;  /* 0x000000065a0f7c23 */ /* 0x000fe2000801000f */
[----:B------:R-:W-:Y:S01]  /*5f30*/  @!P0 FSEL R9, R9, -INF , !P1 ;  /* 0xff80000009098808 */ /* 0x000fe20004800000 */
[--C-:B------:R-:W-:Y:S01]  /*5f40*/  FFMA.FTZ R8, R8, c[0x0][0x23c], -R3.reuse ;  /* 0x00008f0008087a23 */ /* 0x100fe20000010803 */
        /* <DEDUP_REMOVED lines=15> */
[----:B------:R-:W-:Y:S01]  /*6040*/  FFMA.FTZ R13, R13, c[0x0][0x23c], -R3 ;  /* 0x00008f000d0d7a23 */ /* 0x000fe20000010803 */
[----:B------:R-:W-:Y:S01]  /*6050*/  @!P0 FSEL R14, R14, -INF , !P1 ;  /* 0xff8000000e0e8808 */ /* 0x000fe20004800000 */
[----:B------:R-:W-:Y:S01]  /*6060*/  MUFU.EX2 R105, R10 ;  /* 0x0000000a00697308 */ /* 0x000fe20000000800 */
[----:B------:R-:W-:Y:S03]  /*6070*/  @!P0 ISETP.GE.AND P1, PT, R89, R2, PT ;  /* 0x000000025900820c */ /* 0x000fe60003f26270 */
[--C-:B------:R-:W-:Y:S01]  /*6080*/  FFMA.FTZ R14, R14, c[0x0][0x23c], -R0.reuse ;  /* 0x00008f000e0e7a23 */ /* 0x100fe20000010800 */
[----:B------:R-:W-:Y:S05]  /*6090*/  @!P0 FSEL R15, R15, -INF , !P1 ;  /* 0xff8000000f0f8808 */ /* 0x000fea0004800000 */
[----:B------:R-:W-:Y:S01]  /*60a0*/  FFMA.FTZ R15, R15, c[0x0][0x23c], -R0 ;  /* 0x00008f000f0f7a23 */ /* 0x000fe20000010800 */
[----:B------:R-:W1:Y:S10]  /*60b0*/  MUFU.EX2 R104, R11 ;  /* 0x0000000b00687308 */ /* 0x000e740000000800 */
[----:B------:R-:W-:Y:S10]  /*60c0*/  MUFU.EX2 R99, R12 ;  /* 0x0000000c00637308 */ /* 0x000ff40000000800 */
[----:B------:R-:W3:Y:S10]  /*60d0*/  MUFU.EX2 R98, R13 ;  /* 0x0000000d00627308 */ /* 0x000ef40000000800 */
[----:B------:R-:W-:Y:S10]  /*60e0*/  MUFU.EX2 R101, R14 ;  /* 0x0000000e00657308 */ /* 0x000ff40000000800 */
[----:B------:R-:W-:Y:S01]  /*60f0*/  MUFU.EX2 R100, R15 ;  /* 0x0000000f00647308 */ /* 0x000fe20000000800 */
[C---:B--2---:R-:W-:Y:S02]  /*6100*/  FFMA.FTZ R17, R5.reuse, UR6, R17 ;  /* 0x0000000605117c23 */ /* 0x044fe40008010011 */
[----:B------:R-:W-:Y:S01]  /*6110*/  FFMA.FTZ R19, R5, UR6, R19 ;  /* 0x0000000605137c23 */ /* 0x000fe20008010013 */
[----:B-1----:R-:W-:Y:S02]  /*6120*/  F2FP.PACK_AB R5, R104, R105 ;  /* 0x000000696805723e */ /* 0x002fe400000000ff */
[-C--:B----4-:R-:W-:Y:S04]  /*6130*/  @!P0 ISETP.GE.AND P1, PT, R4, R88.reuse, PT ;  /* 0x000000580400820c */ /* 0x090fe80003f26270 */
[----:B------:R-:W-:Y:S01]  /*6140*/  @!P0 FSEL R17, R17, -INF , !P1 ;  /* 0xff80000011118808 */ /* 0x000fe20004800000 */
[C---:B------:R-:W-:Y:S02]  /*6150*/  FFMA.FTZ R16, R7.reuse, UR6, R16 ;  /* 0x0000000607107c23 */ /* 0x040fe40008010010 */
[----:B------:R-:W-:Y:S01]  /*6160*/  FFMA.FTZ R18, R7, UR6, R18 ;  /* 0x0000000607127c23 */ /* 0x000fe20008010012 */
[C---:B------:R-:W-:Y:S02]  /*6170*/  @!P0 ISETP.GE.AND P2, PT, R6.reuse, R88, PT ;  /* 0x000000580600820c */ /* 0x040fe40003f46270 */
[-C--:B------:R-:W-:Y:S02]  /*6180*/  @!P0 ISETP.GE.AND P1, PT, R6, R2.reuse, PT ;  /* 0x000000020600820c */ /* 0x080fe40003f26270 */
[----:B------:R-:W-:Y:S02]  /*6190*/  @!P0 FSEL R16, R16, -INF , !P2 ;  /* 0xff80000010108808 */ /* 0x000fe40005000000 */
[----:B------:R-:W-:Y:S02]  /*61a0*/  @!P0 FSEL R18, R18, -INF , !P1 ;  /* 0xff80000012128808 */ /* 0x000fe40004800000 */
[----:B------:R-:W-:Y:S01]  /*61b0*/  @!P0 ISETP.GE.AND P1, PT, R4, R2, PT ;  /* 0x000000020400820c */ /* 0x000fe20003f26270 */
[--C-:B------:R-:W-:Y:S01]  /*61c0*/  FFMA.FTZ R16, R16, c[0x0][0x23c], -R3.reuse ;  /* 0x00008f0010107a23 */ /* 0x100fe20000010803 */
[----:B------:R-:W-:Y:S01]  /*61d0*/  F2FP.PACK_AB R2, R108, R109 ;  /* 0x0000006d6c02723e */ /* 0x000fe200000000ff */
[----:B------:R-:W-:Y:S01]  /*61e0*/  FFMA.FTZ R3, R17, c[0x0][0x23c], -R3 ;  /* 0x00008f0011037a23 */ /* 0x000fe20000010803 */
[----:B------:R-:W-:Y:S01]  /*61f0*/  @!P0 FSEL R19, R19, -INF , !P1 ;  /* 0xff80000013138808 */ /* 0x000fe20004800000 */
[--C-:B------:R-:W-:Y:S01]  /*6200*/  FFMA.FTZ R18, R18, c[0x0][0x23c], -R0.reuse ;  /* 0x00008f0012127a23 */ /* 0x100fe20000010800 */
[----:B------:R-:W-:Y:S01]  /*6210*/  MUFU.EX2 R95, R16 ;  /* 0x00000010005f7308 */ /* 0x000fe20000000800 */
[----:B------:R1:W-:Y:S01]  /*6220*/  STS [R246+0x2a400], R2 ;  /* 0x02a40002f6007388 */ /* 0x0003e20000000800 */
[----:B---3--:R-:W-:Y:S01]  /*6230*/  F2FP.PACK_AB R4, R98, R99 ;  /* 0x000000636204723e */ /* 0x008fe200000000ff */
[----:B------:R-:W-:Y:S01]  /*6240*/  FFMA.FTZ R0, R19, c[0x0][0x23c], -R0 ;  /* 0x00008f0013007a23 */ /* 0x000fe20000010800 */
[----:B------:R-:W-:Y:S04]  /*6250*/  IADD3 R92, P0, R110, UR14, RZ ;  /* 0x0000000e6e5c7c10 */ /* 0x000fe8000ff1e0ff */
[----:B------:R-:W-:Y:S02]  /*6260*/  IADD3.X R93, R111, UR13, RZ, P0, !PT ;  /* 0x0000000d6f5d7c10 */ /* 0x000fe400087fe4ff */
[----:B------:R2:W1:Y:S01]  /*6270*/  MUFU.EX2 R94, R3 ;  /* 0x00000003005e7308 */ /* 0x0004620000000800 */
[C---:B------:R-:W-:Y:S04]  /*6280*/  LEA R234, P0, R112.reuse, R234, 0x2 ;  /* 0x000000ea70ea7211 */ /* 0x040fe800078010ff */
[----:B------:R-:W-:Y:S02]  /*6290*/  LEA.HI.X.SX32 R235, R112, R235, 0x2, P0 ;  /* 0x000000eb70eb7211 */ /* 0x000fe400000f16ff */
[----:B------:R-:W-:Y:S03]  /*62a0*/  PLOP3.LUT P0, PT, PT, PT, UP3, 0x80, 0x0 ;  /* 0x000000000000781c */ /* 0x000fe60003f0f038 */
[----:B------:R3:W-:Y:S10]  /*62b0*/  MUFU.EX2 R96, R0 ;  /* 0x0000000000607308 */ /* 0x0007f40000000800 */
[----:B------:R-:W4:Y:S01]  /*62c0*/  MUFU.EX2 R97, R18 ;  /* 0x0000001200617308 */ /* 0x000f220000000800 */
[----:B--2---:R-:W-:Y:S02]  /*62d0*/  F2FP.PACK_AB R3, R106, R107 ;  /* 0x0000006b6a03723e */ /* 0x004fe400000000ff */
[----:B-1----:R-:W-:Y:S03]  /*62e0*/  F2FP.PACK_AB R2, R94, R95 ;  /* 0x0000005f5e02723e */ /* 0x002fe600000000ff */
[----:B------:R1:W-:Y:S04]  /*62f0*/  STS [R246+0x2a000], R3 ;  /* 0x02a00003f6007388 */ /* 0x0003e80000000800 */
[----:B------:R-:W-:Y:S01]  /*6300*/  STS [R249+0x2a400], R5 ;  /* 0x02a40005f9007388 */ /* 0x000fe20000000800 */
[----:B---3--:R-:W-:Y:S05]  /*6310*/  F2FP.PACK_AB R0, R102, R103 ;  /* 0x000000676600723e */ /* 0x008fea00000000ff */
[----:B------:R4:W-:Y:S04]  /*6320*/  STS [R249+0x2a000], R0 ;  /* 0x02a00000f9007388 */ /* 0x0009e80000000800 */
[----:B------:R-:W-:Y:S01]  /*6330*/  STS [R247+0x2a000], R4 ;  /* 0x02a00004f7007388 */ /* 0x000fe20000000800 */
[----:B-1----:R-:W-:Y:S05]  /*6340*/  F2FP.PACK_AB R3, R100, R101 ;  /* 0x000000656403723e */ /* 0x002fea00000000ff */
[----:B------:R1:W-:Y:S04]  /*6350*/  STS [R247+0x2a400], R3 ;  /* 0x02a40003f7007388 */ /* 0x0003e80000000800 */
[----:B------:R-:W-:Y:S01]  /*6360*/  STS [R248+0x2a000], R2 ;  /* 0x02a00002f8007388 */ /* 0x000fe20000000800 */
[----:B----4-:R-:W-:Y:S05]  /*6370*/  F2FP.PACK_AB R0, R96, R97 ;  /* 0x000000616000723e */ /* 0x010fea00000000ff */
[----:B------:R2:W-:Y:S04]  /*6380*/  STS [R248+0x2a400], R0 ;  /* 0x02a40000f8007388 */ /* 0x0005e80000000800 */
[----:B------:R-:W-:Y:S04]  /*6390*/  LDSM.16.M88.4 R16, [R228+0x10000] ;  /* 0x01000000e410783b */ /* 0x000fe80000000200 */
[----:B------:R-:W3:Y:S04]  /*63a0*/  LDSM.16.M88.4 R8, [R221+0x20000] ;  /* 0x02000000dd08783b */ /* 0x000ee80000000200 */
[----:B------:R-:W4:Y:S01]  /*63b0*/  LDSM.16.M88.4 R84, [R221+0x20800] ;  /* 0x02080000dd54783b */ /* 0x000f220000000200 */
[CC--:B-1----:R-:W-:Y:S02]  /*63c0*/  IADD3 R3, R217.reuse, R228.reuse, RZ ;  /* 0x000000e4d9037210 */ /* 0x0c2fe40007ffe0ff */
[----:B--2---:R-:W-:Y:S04]  /*63d0*/  IADD3 R0, R116, R228, RZ ;  /* 0x000000e474007210 */ /* 0x004fe80007ffe0ff */
[----:B------:R-:W-:Y:S01]  /*63e0*/  IADD3 R2, R217, R0, RZ ;  /* 0x00000000d9027210 */ /* 0x000fe20007ffe0ff */
[----:B------:R-:W-:Y:S01]  /*63f0*/  LDSM.16.M88.4 R88, [R0+0x10000] ;  /* 0x010000000058783b */ /* 0x000fe20000000200 */
[C---:B---3--:R-:W-:Y:S08]  /*6400*/  HMMA.16816.F32 R4, R16.reuse, R8, RZ ;  /* 0x000000081004723c */ /* 0x048ff000000018ff */
        /* <DEDUP_REMOVED lines=9> */
[----:B------:R-:W-:Y:S04]  /*64a0*/  LDSM.16.M88.4 R84, [R3+0x10000] ;  /* 0x010000000354783b */ /* 0x000fe80000000200 */
[----:B------:R-:W1:Y:S03]  /*64b0*/  LDSM.16.M88.4 R88, [R224+0x20000] ;  /* 0x02000000e058783b */ /* 0x000e660000000200 */
        /* <DEDUP_REMOVED lines=75> */
[----:B------:R1:W-:Y:S04]  /*6970*/  LDSM.16.M88.4 R84, [R0+0x16000] ;  /* 0x016000000054783b */ /* 0x0003e80000000200 */
[----:B------:R-:W2:Y:S04]  /*6980*/  LDSM.16.M88.4 R88, [R222+0x26000] ;  /* 0x02600000de58783b */ /* 0x000ea80000000200 */
[----:B-1----:R-:W3:Y:S01]  /*6990*/  LDG.E R0, [R92.64+0x20] ;  /* 0x000020045c007981 */ /* 0x002ee2000c1e1900 */
[C---:B--2---:R-:W-:Y:S08]  /*69a0*/  HMMA.16816.F32 R4, R84.reuse, R88, R4 ;  /* 0x000000585404723c */ /* 0x044ff00000001804 */
[C---:B------:R-:W-:Y:S01]  /*69b0*/  HMMA.16816.F32 R8, R84.reuse, R90, R8 ;  /* 0x0000005a5408723c */ /* 0x040fe20000001808 */
[----:B------:R-:W1:Y:S07]  /*69c0*/  LDSM.16.M88.4 R88, [R222+0x26800] ;  /* 0x02680000de58783b */ /* 0x000e6e0000000200 */
[C---:B-1----:R-:W-:Y:S08]  /*69d0*/  HMMA.16816.F32 R12, R84.reuse, R88, R12 ;  /* 0x00000058540c723c */ /* 0x042ff0000000180c */
[----:B------:R-:W-:Y:S01]  /*69e0*/  HMMA.16816.F32 R16, R84, R90, R16 ;  /* 0x0000005a5410723c */ /* 0x000fe20000001810 */
[----:B------:R1:W-:Y:S04]  /*69f0*/  LDSM.16.M88.4 R84, [R3+0x16000] ;  /* 0x016000000354783b */ /* 0x0003e80000000200 */
[----:B------:R-:W2:Y:S04]  /*6a00*/  LDSM.16.M88.4 R88, [R224+0x26000] ;  /* 0x02600000e058783b */ /* 0x000ea80000000200 */
[----:B-1----:R-:W4:Y:S01]  /*6a10*/  LDG.E R3, [R92.64] ;  /* 0x000000045c037981 */ /* 0x002f22000c1e1900 */
[C---:B--2---:R-:W-:Y:S08]  /*6a20*/  HMMA.16816.F32 R4, R84.reuse, R88, R4 ;  /* 0x000000585404723c */ /* 0x044ff00000001804 */
        /* <DEDUP_REMOVED lines=10> */
[----:B------:R-:W-:Y:S08]  /*6ad0*/  HMMA.16816.F32 R16, R84, R90, R16 ;  /* 0x0000005a5410723c */ /* 0x000ff00000001810 */
[C---:B---3--:R-:W-:Y:S04]  /*6ae0*/  FADD.FTZ R10, -R0.reuse, R10 ;  /* 0x0000000a000a7221 */ /* 0x048fe80000010100 */
[C---:B------:R-:W-:Y:S02]  /*6af0*/  FADD.FTZ R11, -R0.reuse, R11 ;  /* 0x0000000b000b7221 */ /* 0x040fe40000010100 */
[----:B------:R-:W-:Y:S04]  /*6b00*/  FADD.FTZ R6, -R0, R6 ;  /* 0x0000000600067221 */ /* 0x000fe80000010100 */
[----:B------:R-:W-:Y:S02]  /*6b10*/  FMUL.FTZ R84, R109, R6 ;  /* 0x000000066d547220 */ /* 0x000fe40000410000 */
[C---:B----4-:R-:W-:Y:S02]  /*6b20*/  FADD.FTZ R5, -R3.reuse, R5 ;  /* 0x0000000503057221 */ /* 0x050fe40000010100 */
[C---:B------:R-:W-:Y:S02]  /*6b30*/  FADD.FTZ R12, -R3.reuse, R12 ;  /* 0x0000000c030c7221 */ /* 0x040fe40000010100 */
[C---:B------:R-:W-:Y:S02]  /*6b40*/  FADD.FTZ R13, -R3.reuse, R13 ;  /* 0x0000000d030d7221 */ /* 0x040fe40000010100 */
[C---:B------:R-:W-:Y:S02]  /*6b50*/  FADD.FTZ R16, -R3.reuse, R16 ;  /* 0x0000001003107221 */ /* 0x040fe40000010100 */
[C---:B------:R-:W-:Y:S02]  /*6b60*/  FADD.FTZ R17, -R3.reuse, R17 ;  /* 0x0000001103117221 */ /* 0x040fe40000010100 */
[C---:B------:R-:W-:Y:S02]  /*6b70*/  FADD.FTZ R4, -R3.reuse, R4 ;  /* 0x0000000403047221 */ /* 0x040fe40000010100 */
[C---:B------:R-:W-:Y:S02]  /*6b80*/  FADD.FTZ R8, -R3.reuse, R8 ;  /* 0x0000000803087221 */ /* 0x040fe40000010100 */
[----:B------:R-:W-:Y:S02]  /*6b90*/  FADD.FTZ R9, -R3, R9 ;  /* 0x0000000903097221 */ /* 0x000fe40000010100 */
[----:B------:R-:W-:Y:S02]  /*6ba0*/  FMUL.FTZ R89, R106, R5 ;  /* 0x000000056a597220 */ /* 0x000fe40000410000 */
[----:B------:R-:W-:Y:S02]  /*6bb0*/  FMUL.FTZ R86, R99, R12 ;  /* 0x0000000c63567220 */ /* 0x000fe40000410000 */
[----:B------:R-:W-:Y:S02]  /*6bc0*/  FMUL.FTZ R85, R98, R13 ;  /* 0x0000000d62557220 */ /* 0x000fe40000410000 */
[----:B------:R-:W-:Y:S02]  /*6bd0*/  FMUL.FTZ R88, R95, R16 ;  /* 0x000000105f587220 */ /* 0x000fe40000410000 */
[----:B------:R-:W-:Y:S02]  /*6be0*/  FMUL.FTZ R87, R94, R17 ;  /* 0x000000115e577220 */ /* 0x000fe40000410000 */
[----:B------:R-:W-:Y:S02]  /*6bf0*/  FADD.FTZ R5, -R0, R7 ;  /* 0x0000000700057221 */ /* 0x000fe40000010100 */
[----:B------:R-:W-:Y:S02]  /*6c00*/  FMUL.FTZ R17, R105, R10 ;  /* 0x0000000a69117220 */ /* 0x000fe40000410000 */
[----:B------:R-:W-:Y:S02]  /*6c10*/  FMUL.FTZ R16, R104, R11 ;  /* 0x0000000b68107220 */ /* 0x000fe40000410000 */
        /* <DEDUP_REMOVED lines=27> */
[----:B------:R-:W-:Y:S02]  /*6dd0*/  ISETP.GE.AND P1, PT, R252, c[0x0][0x220], PT ;  /* 0x00008800fc007a0c */ /* 0x000fe40003f26270 */
[C---:B------:R-:W-:Y:S03]  /*6de0*/  LEA R0, P5, R7.reuse, R0, 0x5 ;  /* 0x0000000007007211 */ /* 0x040fe600078a28ff */
[----:B------:R-:W-:Y:S02]  /*6df0*/  IADD3 R236, R236, UR8, RZ ;  /* 0x00000008ecec7c10 */ /* 0x000fe4000fffe0ff */
[----:B------:R-:W-:Y:S02]  /*6e00*/  IADD3 R238, R238, UR8, RZ ;  /* 0x00000008eeee7c10 */ /* 0x000fe4000fffe0ff */
[C-C-:B------:R-:W-:Y:S01]  /*6e10*/  LEA.HI.X R4, R7.reuse, R4, R8.reuse, 0x5, P5 ;  /* 0x0000000407047211 */ /* 0x140fe200028f2c08 */
[----:B------:R1:W-:Y:S01]  /*6e20*/  @P4 STS [R236], RZ ;  /* 0x000000ffec004388 */ /* 0x0003e20000000800 */
[----:B------:R-:W-:Y:S02]  /*6e30*/  @!P4 LEA R6, P5, R7, R2, 0x6 ;  /* 0x000000020706c211 */ /* 0x000fe400078a30ff */
[----:B------:R-:W-:Y:S01]  /*6e40*/  IADD3 R225, R225, UR8, RZ ;  /* 0x00000008e1e17c10 */ /* 0x000fe2000fffe0ff */
[----:B------:R1:W-:Y:S01]  /*6e50*/  @P4 STS [R236+0x4], RZ ;  /* 0x000004ffec004388 */ /* 0x0003e20000000800 */
[----:B------:R-:W-:Y:S03]  /*6e60*/  @!P4 LEA.HI.X R7, R7, R3, R8, 0x6, P5 ;  /* 0x000000030707c211 */ /* 0x000fe600028f3408 */
[----:B------:R1:W-:Y:S04]  /*6e70*/  @P4 STS [R236+0x8], RZ ;  /* 0x000008ffec004388 */ /* 0x0003e80000000800 */
[----:B------:R1:W-:Y:S04]  /*6e80*/  @P4 STS [R236+0xc], RZ ;  /* 0x00000cffec004388 */ /* 0x0003e80000000800 */
        /* <DEDUP_REMOVED lines=39> */
[----:B------:R1:W-:Y:S01]  /*7100*/  @P3 STS [R236+0x300c], RZ ;  /* 0x00300cffec003388 */ /* 0x0003e20000000800 */
[C---:B--2---:R-:W-:Y:S04]  /*7110*/  @!P3 LEA R6, P4, R0.reuse, R240, 0x1 ;  /* 0x000000f00006b211 */ /* 0x044fe800078808ff */
[C-C-:B------:R-:W-:Y:S02]  /*7120*/  @!P3 LEA.HI.X R7, R0.reuse, R242, R4.reuse, 0x1, P4 ;  /* 0x000000f20007b211 */ /* 0x140fe400020f0c04 */
[C---:B------:R-:W-:Y:S03]  /*7130*/  @!P2 LEA R8, P4, R0.reuse, R240, 0x1 ;  /* 0x000000f00008a211 */ /* 0x040fe600078808ff */
[----:B------:R-:W-:Y:S01]  /*7140*/  @!PT LDS RZ, [RZ] ;  /* 0x00000000fffff984 */ /* 0x000fe20000000800 */
[----:B------:R-:W-:Y:S01]  /*7150*/  @!PT LDS RZ, [RZ] ;  /* 0x00000000fffff984 */ /* 0x000fe20000000800 */
[----:B------:R-:W-:Y:S01]  /*7160*/  @!PT LDS RZ, [RZ] ;  /* 0x00000000fffff984 */ /* 0x000fe20000000800 */
[----:B------:R2:W-:Y:S01]  /*7170*/  @!P3 LDGSTS.E.BYPASS.LTC128B.128 [R238+0x3000], [R6.64+0x80] ;  /* 0x0300008006eebfae */ /* 0x0005e2000b901d44 */
[C---:B------:R-:W-:Y:S03]  /*7180*/  @!P2 LEA.HI.X R9, R0.reuse, R242, R4, 0x1, P4 ;  /* 0x000000f20009a211 */ /* 0x040fe600020f0c04 */
        /* <DEDUP_REMOVED lines=20> */
[----:B------:R-:W0:Y:S02]  /*72d0*/  LDGDEPBAR ;  /* 0x00000000000079af */ /* 0x000e240000000000 */
.L_x_439:
[----:B-1----:R-:W-:Y:S01]  /*72e0*/  F2FP.PACK_AB R6, R89, R90 ;  /* 0x0000005a5906723e */ /* 0x002fe200000000ff */
[----:B------:R-:W-:Y:S01]  /*72f0*/  IMAD.SHL.U32 R216, R230, 0x2, RZ ;  /* 0x00000002e6d87824 */ /* 0x000fe200078e00ff */
        /* <DEDUP_REMOVED lines=12> */
[----:B------:R-:W-:Y:S06]  /*73c0*/  STS [R247+0x28400], R0 ;  /* 0x02840000f7007388 */ /* 0x000fec0000000800 */
[----:B------:R-:W-:Y:S06]  /*73d0*/  STS [R248+0x28000], R8 ;  /* 0x02800008f8007388 */ /* 0x000fec0000000800 */
[----:B------:R-:W-:Y:S06]  /*73e0*/  STS [R248+0x28400], R7 ;  /* 0x02840007f8007388 */ /* 0x000fec0000000800 */
[----:B------:R-:W-:Y:S06]  /*73f0*/  BAR.SYNC.DEFER_BLOCKING 0x0 ;  /* 0x0000000000007b1d */ /* 0x000fec0000010000 */
[----:B------:R-:W-:Y:S06]  /*7400*/  LDSM.16.MT88.4 R4, [R227+0x2a000] ;  /* 0x02a00000e304783b */ /* 0x000fec0000004200 */
[----:B------:R-:W1:Y:S06]  /*7410*/  LDSM.16.MT88.4 R8, [R216+0x10000] ;  /* 0x01000000d808783b */ /* 0x000e6c0000004200 */
[----:B------:R-:W2:Y:S01]  /*7420*/  LDSM.16.MT88.4 R12, [R226+0x2a000] ;  /* 0x02a00000e20c783b */ /* 0x000ea20000004200 */
[-C--:B-1----:R-:W-:Y:S08]  /*7430*/  HMMA.16816.F32 R20, R4, R8.reuse, R20 ;  /* 0x000000080414723c */ /* 0x082ff00000001814 */
[C---:B--2---:R-:W-:Y:S08]  /*7440*/  HMMA.16816.F32 R24, R12.reuse, R8, R24 ;  /* 0x000000080c18723c */ /* 0x044ff00000001818 */
[-C--:B------:R-:W-:Y:S08]  /*7450*/  HMMA.16816.F32 R28, R12, R10.reuse, R28 ;  /* 0x0000000a0c1c723c */ /* 0x080ff0000000181c */
[C---:B------:R-:W-:Y:S01]  /*7460*/  HMMA.16816.F32 R32, R4.reuse, R10, R32 ;  /* 0x0000000a0420723c */ /* 0x040fe20000001820 */
[----:B------:R-:W1:Y:S07]  /*7470*/  LDSM.16.MT88.4 R8, [R216+0x12000] ;  /* 0x01200000d808783b */ /* 0x000e6e0000004200 */
[-C--:B-1----:R-:W-:Y:S08]  /*7480*/  HMMA.16816.F32 R36, R4, R8.reuse, R36 ;  /* 0x000000080424723c */ /* 0x082ff00000001824 */
[C---:B------:R-:W-:Y:S08]  /*7490*/  HMMA.16816.F32 R40, R12.reuse, R8, R40 ;  /* 0x000000080c28723c */ /* 0x040ff00000001828 */
        /* <DEDUP_REMOVED lines=10> */
[-C--:B------:R-:W-:Y:S01]  /*7540*/  HMMA.16816.F32 R76, R12, R10.reuse, R76 ;  /* 0x0000000a0c4c723c */ /* 0x080fe2000000184c */
[----:B------:R-:W-:Y:S07]  /*7550*/  LDSM.16.MT88.4 R12, [R227+0x2a800] ;  /* 0x02a80000e30c783b */ /* 0x000fee0000004200 */
[----:B------:R-:W-:Y:S01]  /*7560*/  HMMA.16816.F32 R80, R4, R10, R80 ;  /* 0x0000000a0450723c */ /* 0x000fe20000001850 */
        /* <DEDUP_REMOVED lines=60> */
[----:B------:R-:W1:Y:S06]  /*7930*/  LDSM.16.MT88.4 R4, [R216+0x17800] ;  /* 0x01780000d804783b */ /* 0x000e6c0000004200 */
[----:B------:R-:W-:Y:S01]  /*7940*/  BAR.SYNC.DEFER_BLOCKING 0x0 ;  /* 0x0000000000007b1d */ /* 0x000fe20000010000 */
[-C--:B-1----:R-:W-:Y:S08]  /*7950*/  HMMA.16816.F32 R68, R12, R4.reuse, R68 ;  /* 0x000000040c44723c */ /* 0x082ff00000001844 */
        /* <DEDUP_REMOVED lines=17> */
[C---:B------:R-:W-:Y:S02]  /*7a70*/  @!P6 LEA R12, P2, R5.reuse, R2, 0x6 ;  /* 0x00000002050ce211 */ /* 0x040fe400078430ff */
[C---:B------:R-:W-:Y:S01]  /*7a80*/  LEA R0, P1, R5.reuse, R0, 0x5 ;  /* 0x0000000005007211 */ /* 0x040fe200078228ff */
[----:B------:R-:W-:Y:S01]  /*7a90*/  @!PT LDS RZ, [RZ] ;  /* 0x00000000fffff984 */ /* 0x000fe20000000800 */
[----:B------:R-:W-:Y:S01]  /*7aa0*/  @!PT LDS RZ, [RZ] ;  /* 0x00000000fffff984 */ /* 0x000fe20000000800 */
[----:B------:R-:W-:Y:S01]  /*7ab0*/  @!PT LDS RZ, [RZ] ;  /* 0x00000000fffff984 */ /* 0x000fe20000000800 */
[----:B------:R1:W-:Y:S01]  /*7ac0*/  @!P6 LDGSTS.E.BYPASS.LTC128B.128 [R237+0x10000], [R2.64] ;  /* 0x1000000002edefae */ /* 0x0003e2000b901d44 */
[C-C-:B------:R-:W-:Y:S02]  /*7ad0*/  @!P6 LEA.HI.X R13, R5.reuse, R3, R6.reuse, 0x6, P2 ;  /* 0x00000003050de211 */ /* 0x140fe400010f3406 */
[CC--:B------:R-:W-:Y:S01]  /*7ae0*/  @!P4 LEA R8, P2, R0.reuse, R241.reuse, 0x1 ;  /* 0x000000f10008c211 */ /* 0x0c0fe200078408ff */
[----:B------:R1:W-:Y:S01]  /*7af0*/  @P5 STS.128 [R237+0x12000], RZ ;  /* 0x012000ffed005388 */ /* 0x0003e20000000c00 */
[----:B------:R-:W-:Y:S02]  /*7b00*/  LEA.HI.X R4, R5, R4, R6, 0x5, P1 ;  /* 0x0000000405047211 */ /* 0x000fe400008f2c06 */
[C---:B------:R-:W-:Y:S01]  /*7b10*/  @!P5 LEA R10, P1, R0.reuse, R241, 0x1 ;  /* 0x000000f1000ad211 */ /* 0x040fe200078208ff */
[----:B------:R-:W-:Y:S01]  /*7b20*/  @!PT LDS RZ, [RZ] ;  /* 0x00000000fffff984 */ /* 0x000fe20000000800 */
[----:B------:R-:W-:Y:S01]  /*7b30*/  @!PT LDS RZ, [RZ] ;  /* 0x00000000fffff984 */ /* 0x000fe20000000800 */
[----:B------:R-:W-:Y:S01]  /*7b40*/  @!PT LDS RZ, [RZ] ;  /* 0x00000000fffff984 */ /* 0x000fe20000000800 */
[----:B------:R1:W-:Y:S01]  /*7b50*/  @!P5 LDGSTS.E.BYPASS.LTC128B.128 [R237+0x12000], [R2.64+0x80] ;  /* 0x1200008002eddfae */ /* 0x0003e2000b901d44 */
[CCC-:B------:R-:W-:Y:S02]  /*7b60*/  @!P4 LEA.HI.X R9, R0.reuse, R243.reuse, R4.reuse, 0x1, P2 ;  /* 0x000000f30009c211 */ /* 0x1c0fe400010f0c04 */
[C---:B------:R-:W-:Y:S01]  /*7b70*/  @!P5 LEA.HI.X R11, R0.reuse, R243, R4, 0x1, P1 ;  /* 0x000000f3000bd211 */ /* 0x040fe200008f0c04 */
        /* <DEDUP_REMOVED lines=35> */
.L_x_440:
[----:B------:R-:W-:Y:S01]  /*7db0*/  LDSM.16.M88.4 R128, [R229] ;  /* 0x00000000e580783b */ /* 0x000fe20000000200 */
[----:B-1----:R-:W-:Y:S01]  /*7dc0*/  IMAD.MOV.U32 R2, RZ, RZ, R111 ;  /* 0x000000ffff027224 */ /* 0x002fe200078e006f */
[----:B------:R-:W-:Y:S01]  /*7dd0*/  ULOP3.LUT UR8, UR7, 0x1, URZ, 0xc0, !UPT ;  /* 0x0000000107087892 */ /* 0x000fe2000f8ec03f */
[----:B------:R-:W-:Y:S01]  /*7de0*/  IMAD.MOV.U32 R3, RZ, RZ, R110 ;  /* 0x000000ffff037224 */ /* 0x000fe200078e006e */
[----:B------:R-:W1:Y:S01]  /*7df0*/  LDSM.16.MT88.4 R16, [R216+0x18000] ;  /* 0x01800000d810783b */ /* 0x000e620000004200 */
[----:B------:R-:W-:Y:S01]  /*7e00*/  IMAD.IADD R0, R229, 0x1, R116 ;  /* 0x00000001e5007824 */ /* 0x000fe200078e0274 */
[----:B------:R-:W-:Y:S02]  /*7e10*/  UISETP.NE.U32.AND UP0, UPT, UR8, 0x1, UPT ;  /* 0x000000010800788c */ /* 0x000fe4000bf05070 */
[----:B------:R-:W2:Y:S01]  /*7e20*/  LDSM.16.M88.4 R124, [R229+0x1000] ;  /* 0x00100000e57c783b */ /* 0x000ea20000000200 */
[----:B------:R-:W-:Y:S02]  /*7e30*/  UISETP.GT.AND UP2, UPT, UR7, UR15, UPT ;  /* 0x0000000f0700728c */ /* 0x000fe4000bf44270 */
[----:B------:R-:W-:Y:S01]  /*7e40*/  @UP3 UIADD3 UR9, UP1, UR12, -0x100, URZ ;  /* 0xffffff000c093890 */ /* 0x000fe2000ff3e03f */
[----:B------:R-:W3:Y:S01]  /*7e50*/  LDSM.16.MT88.4 R96, [R216+0x1a000] ;  /* 0x01a00000d860783b */ /* 0x000ee20000004200 */
[----:B------:R-:W-:Y:S02]  /*7e60*/  UIADD3 UR7, UR7, -0x1, URZ ;  /* 0xffffffff07077890 */ /* 0x000fe4000fffe03f */
[----:B------:R-:W-:Y:S01]  /*7e70*/  @UP3 UIADD3.X UR8, UR11, -0x1, URZ, UP1, !UPT ;  /* 0xffffffff0b083890 */ /* 0x000fe20008ffe43f */
[----:B------:R-:W4:Y:S04]  /*7e80*/  LDSM.16.MT88.4 R112, [R216+0x1c000] ;  /* 0x01c00000d870783b */ /* 0x000f280000004200 */
[----:B------:R-:W5:Y:S04]  /*7e90*/  LDSM.16.MT88.4 R196, [R216+0x1e000] ;  /* 0x01e00000d8c4783b */ /* 0x000f680000004200 */
[----:B------:R-:W-:Y:S04]  /*7ea0*/  LDSM.16.MT88.4 R204, [R216+0x18800] ;  /* 0x01880000d8cc783b */ /* 0x000fe80000004200 */
[----:B------:R-:W3:Y:S04]  /*7eb0*/  LDSM.16.M88.4 R200, [R0] ;  /* 0x0000000000c8783b */ /* 0x000ee80000000200 */
[----:B------:R4:W3:Y:S04]  /*7ec0*/  LDSM.16.M88.4 R208, [R0+0x1000] ;  /* 0x0010000000d0783b */ /* 0x0008e80000000200 */
[----:B------:R-:W3:Y:S01]  /*7ed0*/  LDSM.16.MT88.4 R212, [R216+0x1a800] ;  /* 0x01a80000d8d4783b */ /* 0x000ee20000004200 */
[-C--:B-1----:R-:W-:Y:S08]  /*7ee0*/  HMMA.16816.F32 R4, R128, R16.reuse, RZ ;  /* 0x000000108004723c */ /* 0x082ff000000018ff */
[C---:B--2---:R-:W-:Y:S04]  /*7ef0*/  HMMA.16816.F32 R8, R124.reuse, R16, RZ ;  /* 0x000000107c08723c */ /* 0x044fe800000018ff */
[----:B----4-:R-:W-:Y:S04]  /*7f00*/  IMAD.IADD R0, R217, 0x1, R0 ;  /* 0x00000001d9007824 */ /* 0x010fe800078e0200 */
[-C--:B------:R-:W-:Y:S08]  /*7f10*/  HMMA.16816.F32 R12, R124, R18.reuse, RZ ;  /* 0x000000127c0c723c */ /* 0x080ff000000018ff */
[C---:B------:R-:W-:Y:S08]  /*7f20*/  HMMA.16816.F32 R16, R128.reuse, R18, RZ ;  /* 0x000000128010723c */ /* 0x040ff000000018ff */
[-C--:B---3--:R-:W-:Y:S08]  /*7f30*/  HMMA.16816.F32 R84, R128, R96.reuse, RZ ;  /* 0x000000608054723c */ /* 0x088ff000000018ff */
[C---:B------:R-:W-:Y:S08]  /*7f40*/  HMMA.16816.F32 R88, R124.reuse, R96, RZ ;  /* 0x000000607c58723c */ /* 0x040ff000000018ff */
[-C--:B------:R-:W-:Y:S08]  /*7f50*/  HMMA.16816.F32 R92, R124, R98.reuse, RZ ;  /* 0x000000627c5c723c */ /* 0x080ff000000018ff */
[C---:B------:R-:W-:Y:S08]  /*7f60*/  HMMA.16816.F32 R96, R128.reuse, R98, RZ ;  /* 0x000000628060723c */ /* 0x040ff000000018ff */
[-C--:B------:R-:W-:Y:S08]  /*7f70*/  HMMA.16816.F32 R100, R128, R112.reuse, RZ ;  /* 0x000000708064723c */ /* 0x080ff000000018ff */
[C---:B------:R-:W-:Y:S08]  /*7f80*/  HMMA.16816.F32 R104, R124.reuse, R112, RZ ;  /* 0x000000707c68723c */ /* 0x040ff000000018ff */
[-C--:B------:R-:W-:Y:S08]  /*7f90*/  HMMA.16816.F32 R108, R124, R114.reuse, RZ ;  /* 0x000000727c6c723c */ /* 0x080ff000000018ff */
[C---:B------:R-:W-:Y:S08]  /*7fa0*/  HMMA.16816.F32 R112, R128.reuse, R114, RZ ;  /* 0x000000728070723c */ /* 0x040ff000000018ff */
[-C--:B-----5:R-:W-:Y:S08]  /*7fb0*/  HMMA.16816.F32 R116, R128, R196.reuse, RZ ;  /* 0x000000c48074723c */ /* 0x0a0ff000000018ff */
        /* <DEDUP_REMOVED lines=10> */
[C---:B------:R-:W-:Y:S07]  /*8060*/  HMMA.16816.F32 R88, R208.reuse, R212, R88 ;  /* 0x000000d4d058723c */ /* 0x040fee0000001858 */
[----:B------:R-:W-:Y:S01]  /*8070*/  IMAD.IADD R212, R229, 0x1, R217 ;  /* 0x00000001e5d47824 */ /* 0x000fe200078e02d9 */
[-C--:B------:R-:W-:Y:S08]  /*8080*/  HMMA.16816.F32 R92, R208, R214.reuse, R92 ;  /* 0x000000d6d05c723c */ /* 0x080ff0000000185c */
[C---:B------:R-:W-:Y:S08]  /*8090*/  HMMA.16816.F32 R96, R200.reuse, R214, R96 ;  /* 0x000000d6c860723c */ /* 0x040ff00000001860 */
[-C--:B-1----:R-:W-:Y:S08]  /*80a0*/  HMMA.16816.F32 R100, R200, R196.reuse, R100 ;  /* 0x000000c4c864723c */ /* 0x082ff00000001864 */
[C---:B------:R-:W-:Y:S08]  /*80b0*/  HMMA.16816.F32 R104, R208.reuse, R196, R104 ;  /* 0x000000c4d068723c */ /* 0x040ff00000001868 */
[-C--:B------:R-:W-:Y:S08]  /*80c0*/  HMMA.16816.F32 R108, R208, R198.reuse, R108 ;  /* 0x000000c6d06c723c */ /* 0x080ff0000000186c */
[C---:B------:R-:W-:Y:S01]  /*80d0*/  HMMA.16816.F32 R112, R200.reuse, R198, R112 ;  /* 0x000000c6c870723c */ /* 0x040fe20000001870 */
[----:B------:R-:W-:Y:S04]  /*80e0*/  LDSM.16.M88.4 R196, [R212] ;  /* 0x00000000d4c4783b */ /* 0x000fe80000000200 */
[----:B------:R-:W-:Y:S03]  /*80f0*/  LDSM.16.M88.4 R212, [R212+0x1000] ;  /* 0x00100000d4d4783b */ /* 0x000fe60000000200 */
        /* <DEDUP_REMOVED lines=25> */
[----:B------:R1:W3:Y:S07]  /*8290*/  LDSM.16.M88.4 R212, [R0+0x1000] ;  /* 0x0010000000d4783b */ /* 0x0002ee0000000200 */
[----:B------:R-:W-:Y:S01]  /*82a0*/  HMMA.16816.F32 R128, R196, R210, R128 ;  /* 0x000000d2c480723c */ /* 0x000fe20000001880 */
[----:B------:R-:W4:Y:S04]  /*82b0*/  LDSM.16.MT88.4 R196, [R216+0x1b800] ;  /* 0x01b80000d8c4783b */ /* 0x000f280000004200 */
[----:B------:R-:W5:Y:S03]  /*82c0*/  LDSM.16.MT88.4 R208, [R216+0x1d800] ;  /* 0x01d80000d8d0783b */ /* 0x000f660000004200 */
[-C--:B--2---:R-:W-:Y:S01]  /*82d0*/  HMMA.16816.F32 R4, R200, R204.reuse, R4 ;  /* 0x000000ccc804723c */ /* 0x084fe20000001804 */
[----:B-1----:R1:W2:Y:S07]  /*82e0*/  LDL R0, [R1+0x4] ;  /* 0x0000040001007983 */ /* 0x0022ae0000100800 */
[C---:B---3--:R-:W-:Y:S07]  /*82f0*/  HMMA.16816.F32 R8, R212.reuse, R204, R8 ;  /* 0x000000ccd408723c */ /* 0x048fee0000001808 */
[----:B------:R-:W-:Y:S01]  /*8300*/  IMAD.MOV.U32 R204, RZ, RZ, R218 ;  /* 0x000000ffffcc7224 */ /* 0x000fe200078e00da */
[-C--:B------:R-:W-:Y:S01]  /*8310*/  HMMA.16816.F32 R12, R212, R206.reuse, R12 ;  /* 0x000000ced40c723c */ /* 0x080fe2000000180c */
[----:B------:R-:W3:Y:S03]  /*8320*/  LDSM.16.MT88.4 R216, [R216+0x1f800] ;  /* 0x01f80000d8d8783b */ /* 0x000ee60000004200 */
[----:B------:R-:W-:Y:S04]  /*8330*/  IMAD.MOV.U32 R205, RZ, RZ, c[0x0][0x22c] ;  /* 0x00008b00ffcd7624 */ /* 0x000fe800078e00ff */
[C---:B------:R-:W-:Y:S04]  /*8340*/  HMMA.16816.F32 R16, R200.reuse, R206, R16 ;  /* 0x000000cec810723c */ /* 0x040fe80000001810 */
[----:B------:R-:W-:Y:S03]  /*8350*/  IMAD R205, R205, c[0x0][0x1c0], RZ ;  /* 0x00007000cdcd7a24 */ /* 0x000fe600078e02ff */
[----:B------:R-:W-:Y:S01]  /*8360*/  IMAD.MOV.U32 R206, RZ, RZ, c[0x0][0x22c] ;  /* 0x00008b00ffce7624 */ /* 0x000fe200078e00ff */
[-C--:B----4-:R-:W-:Y:S01]  /*8370*/  HMMA.16816.F32 R84, R200, R196.reuse, R84 ;  /* 0x000000c4c854723c */ /* 0x090fe20000001854 */
[----:B------:R-:W-:Y:S03]  /*8380*/  IMAD.MOV.U32 R207, RZ, RZ, c[0x0][0x22c] ;  /* 0x00008b00ffcf7624 */ /* 0x000fe600078e00ff */
[----:B------:R-:W-:Y:S02]  /*8390*/  IMAD.SHL.U32 R205, R205, 0x10, RZ ;  /* 0x00000010cdcd7824 */ /* 0x000fe400078e00ff */
[----:B------:R-:W-:Y:S02]  /*83a0*/  IMAD R206, R206, c[0x0][0x1c0], RZ ;  /* 0x00007000cece7a24 */ /* 0x000fe400078e02ff */
[C---:B------:R-:W-:Y:S04]  /*83b0*/  HMMA.16816.F32 R88, R212.reuse, R196, R88 ;  /* 0x000000c4d458723c */ /* 0x040fe80000001858 */
[----:B------:R-:W-:Y:S02]  /*83c0*/  IMAD R206, R206, 0x18, RZ ;  /* 0x00000018cece7824 */ /* 0x000fe400078e02ff */
[----:B------:R-:W-:Y:S01]  /*83d0*/  IMAD R207, R207, c[0x0][0x1c0], RZ ;  /* 0x00007000cfcf7a24 */ /* 0x000fe200078e02ff */
[----:B------:R-:W-:Y:S01]  /*83e0*/  @P0 IADD3 R196, P1, R3, UR12, RZ ;  /* 0x0000000c03c40c10 */ /* 0x000fe2000ff3e0ff */
[-C--:B------:R-:W-:Y:S01]  /*83f0*/  HMMA.16816.F32 R92, R212, R198.reuse, R92 ;  /* 0x000000c6d45c723c */ /* 0x080fe2000000185c */
[----:B------:R-:W-:Y:S03]  /*8400*/  @UP3 UMOV UR12, UR9 ;  /* 0x00000009000c3c82 */ /* 0x000fe60008000000 */
[----:B------:R-:W-:Y:S01]  /*8410*/  @P0 IADD3.X R197, R2, UR11, RZ, P1, !PT ;  /* 0x0000000b02c50c10 */ /* 0x000fe20008ffe4ff */
[----:B------:R-:W-:Y:S01]  /*8420*/  IMAD R207, R207, 0x28, RZ ;  /* 0x00000028cfcf7824 */ /* 0x000fe200078e02ff */
[CC--:B------:R-:W-:Y:S01]  /*8430*/  LEA R2, P1, R239.reuse, R234.reuse, 0x2 ;  /* 0x000000eaef027211 */ /* 0x0c0fe200078210ff */
[----:B------:R-:W-:Y:S01]  /*8440*/  @UP3 UMOV UR11, UR8 ;  /* 0x00000008000b3c82 */ /* 0x000fe20008000000 */
[C---:B------:R-:W-:Y:S01]  /*8450*/  HMMA.16816.F32 R96, R200.reuse, R198, R96 ;  /* 0x000000c6c860723c */ /* 0x040fe20000001860 */
[----:B------:R-:W4:Y:S03]  /*8460*/  @P0 LDG.E R204, [R196.64+-0x100] ;  /* 0xffff0004c4cc0981 */ /* 0x000f26000c1e1900 */
[-C--:B------:R-:W-:Y:S04]  /*8470*/  LEA.HI.X.SX32 R3, R239, R235.reuse, 0x2, P1 ;  /* 0x000000ebef037211 */ /* 0x080fe800008f16ff */
[-C--:B-----5:R-:W-:Y:S08]  /*8480*/  HMMA.16816.F32 R100, R200, R208.reuse, R100 ;  /* 0x000000d0c864723c */ /* 0x0a0ff00000001864 */
        /* <DEDUP_REMOVED lines=9> */
[-C--:B---3--:R-:W-:Y:S08]  /*8520*/  HMMA.16816.F32 R116, R200, R216.reuse, R116 ;  /* 0x000000d8c874723c */ /* 0x088ff00000001874 */
[C---:B------:R-:W-:Y:S08]  /*8530*/  HMMA.16816.F32 R120, R212.reuse, R216, R120 ;  /* 0x000000d8d478723c */ /* 0x040ff00000001878 */
[-C--:B------:R-:W-:Y:S08]  /*8540*/  HMMA.16816.F32 R124, R212, R218.reuse, R124 ;  /* 0x000000dad47c723c */ /* 0x080ff0000000187c */
[----:B------:R-:W-:Y:S01]  /*8550*/  HMMA.16816.F32 R128, R200, R218, R128 ;  /* 0x000000dac880723c */ /* 0x000fe20000001880 */
[----:B--2---:R-:W2:Y:S04]  /*8560*/  @P0 LDG.E R0, [R196.64+-0xe0] ;  /* 0xffff2004c4000981 */ /* 0x004ea8000c1e1900 */
[----:B------:R3:W-:Y:S04]  /*8570*/  RED.E.ADD.F32.FTZ.RN.STRONG.GPU [R234.64], R4 ;  /* 0x00000004ea00798e */ /* 0x0007e8000c10e784 */
[----:B------:R5:W-:Y:S03]  /*8580*/  RED.E.ADD.F32.FTZ.RN.STRONG.GPU [R2.64], R5 ;  /* 0x000000050200798e */ /* 0x000be6000c10e784 */
[CC--:B---3--:R-:W-:Y:S04]  /*8590*/  LEA R4, P1, R206.reuse, R234.reuse, 0x2 ;  /* 0x000000eace047211 */ /* 0x0c8fe800078210ff */
[-C--:B-----5:R-:W-:Y:S01]  /*85a0*/  LEA.HI.X.SX32 R5, R206, R235.reuse, 0x2, P1 ;  /* 0x000000ebce057211 */ /* 0x0a0fe200008f16ff */
[----:B------:R-:W-:Y:S04]  /*85b0*/  IMAD.MOV.U32 R206, RZ, RZ, c[0x0][0x22c] ;  /* 0x00008b00ffce7624 */ /* 0x000fe800078e00ff */
[----:B------:R-:W-:Y:S04]  /*85c0*/  IMAD R206, R206, c[0x0][0x1c0], RZ ;  /* 0x00007000cece7a24 */ /* 0x000fe800078e02ff */
[----:B------:R-:W-:Y:S01]  /*85d0*/  IMAD R206, R206, 0x30, RZ ;  /* 0x00000030cece7824 */ /* 0x000fe200078e02ff */
[----:B--2---:R2:W-:Y:S04]  /*85e0*/  @P0 STL [R1+0x4], R0 ;  /* 0x0000040001000387 */ /* 0x0045e80000100800 */
[----:B--2---:R-:W2:Y:S04]  /*85f0*/  LDL R0, [R1+0x3c] ;  /* 0x00003c0001007983 */ /* 0x004ea80000100800 */
[----:B----4-:R3:W-:Y:S01]  /*8600*/  @P0 STL [R1], R204 ;  /* 0x000000cc01000387 */ /* 0x0107e20000100800 */
[CC--:B------:R-:W-:Y:S04]  /*8610*/  LEA R196, P0, R205.reuse, R234.reuse, 0x2 ;  /* 0x000000eacdc47211 */ /* 0x0c0fe800078010ff */
[-C--:B------:R-:W-:Y:S02]  /*8620*/  LEA.HI.X.SX32 R197, R205, R235.reuse, 0x2, P0 ;  /* 0x000000ebcdc57211 */ /* 0x080fe400000f16ff */
[CC--:B------:R-:W-:Y:S03]  /*8630*/  LEA R198, P0, R209.reuse, R234.reuse, 0x2 ;  /* 0x000000ead1c67211 */ /* 0x0c0fe600078010ff */
[----:B------:R4:W-:Y:S01]  /*8640*/  RED.E.ADD.F32.FTZ.RN.STRONG.GPU [R196.64], R6 ;  /* 0x00000006c400798e */ /* 0x0009e2000c10e784 */
[-C--:B------:R-:W-:Y:S03]  /*8650*/  LEA.HI.X.SX32 R199, R209, R235.reuse, 0x2, P0 ;  /* 0x000000ebd1c77211 */ /* 0x080fe600000f16ff */
[----:B------:R5:W-:Y:S04]  /*8660*/  RED.E.ADD.F32.FTZ.RN.STRONG.GPU [R4.64], R7 ;  /* 0x000000070400798e */ /* 0x000be8000c10e784 */
[----:B------:R1:W-:Y:S04]  /*8670*/  RED.E.ADD.F32.FTZ.RN.STRONG.GPU [R198.64], R8 ;  /* 0x00000008c600798e */ /* 0x0003e8000c10e784 */
[----:B---3--:R-:W3:Y:S01]  /*8680*/  LDL R204, [R1+0x5c] ;  /* 0x00005c0001cc7983 */ /* 0x008ee20000100800 */
[CC--:B----4-:R-:W-:Y:S02]  /*8690*/  LEA R196, P2, R207.reuse, R234.reuse, 0x2 ;  /* 0x000000eacfc47211 */ /* 0x0d0fe400078410ff */
[CC--:B------:R-:W-:Y:S02]  /*86a0*/  LEA R6, P1, R206.reuse, R234.reuse, 0x2 ;  /* 0x000000eace067211 */ /* 0x0c0fe400078210ff */
[-C--:B------:R-:W-:Y:S01]  /*86b0*/  LEA.HI.X.SX32 R197, R207, R235.reuse, 0x2, P2 ;  /* 0x000000ebcfc57211 */ /* 0x080fe200010f16ff */
[----:B------:R-:W-:Y:S01]  /*86c0*/  IMAD.MOV.U32 R207, RZ, RZ, c[0x0][0x22c] ;  /* 0x00008b00ffcf7624 */ /* 0x000fe200078e00ff */
[-C--:B-----5:R-:W-:Y:S01]  /*86d0*/  LEA.HI.X.SX32 R7, R206, R235.reuse, 0x2, P1 ;  /* 0x000000ebce077211 */ /* 0x0a0fe200008f16ff */
[----:B------:R-:W-:Y:S01]  /*86e0*/  IMAD.MOV.U32 R206, RZ, RZ, c[0x0][0x22c] ;  /* 0x00008b00ffce7624 */ /* 0x000fe200078e00ff */
[-C--:B------:R-:W-:Y:S01]  /*86f0*/  LEA R4, P0, R208, R234.reuse, 0x2 ;  /* 0x000000ead0047211 */ /* 0x080fe200078010ff */
[----:B------:R4:W-:Y:S01]  /*8700*/  RED.E.ADD.F32.FTZ.RN.STRONG.GPU [R196.64], R9 ;  /* 0x00000009c400798e */ /* 0x0009e2000c10e784 */
[----:B------:R-:W-:Y:S02]  /*8710*/  IMAD R207, R207, c[0x0][0x1c0], RZ ;  /* 0x00007000cfcf7a24 */ /* 0x000fe400078e02ff */
[----:B------:R-:W-:Y:S01]  /*8720*/  IMAD R206, R206, c[0x0][0x1c0], RZ ;  /* 0x00007000cece7a24 */ /* 0x000fe200078e02ff */
[----:B------:R5:W-:Y:S01]  /*8730*/  RED.E.ADD.F32.FTZ.RN.STRONG.GPU [R6.64], R10 ;  /* 0x0000000a0600798e */ /* 0x000be2000c10e784 */
[-C--:B------:R-:W-:Y:S01]  /*8740*/  LEA.HI.X.SX32 R5, R208, R235.reuse, 0x2, P0 ;  /* 0x000000ebd0057211 */ /* 0x080fe200000f16ff */
[----:B------:R-:W-:Y:S02]  /*8750*/  IMAD.SHL.U32 R207, R207, 0x10, RZ ;  /* 0x00000010cfcf7824 */ /* 0x000fe400078e00ff */
[----:B------:R-:W-:Y:S02]  /*8760*/  IMAD.SHL.U32 R206, R206, 0x10, RZ ;  /* 0x00000010cece7824 */ /* 0x000fe400078e00ff */
[----:B------:R5:W-:Y:S01]  /*8770*/  RED.E.ADD.F32.FTZ.RN.STRONG.GPU [R4.64], R11 ;  /* 0x0000000b0400798e */ /* 0x000be2000c10e784 */
[----:B------:R-:W-:Y:S02]  /*8780*/  IADD3 R208, R207, 0x20, RZ ;  /* 0x00000020cfd07810 */ /* 0x000fe40007ffe0ff */
[----:B------:R-:W-:Y:S01]  /*8790*/  IADD3 R206, R206, 0x20, RZ ;  /* 0x00000020cece7810 */ /* 0x000fe20007ffe0ff */
[----:B------:R-:W-:Y:S02]  /*87a0*/  RED.E.ADD.F32.FTZ.RN.STRONG.GPU [R234.64+0x80], R16 ;  /* 0x00008010ea00798e */ /* 0x000fe4000c10e784 */
[----:B------:R-:W-:Y:S01]  /*87b0*/  IMAD.IADD R208, R239, 0x1, R208 ;  /* 0x00000001efd07824 */ /* 0x000fe200078e02d0 */
[CC--:B-1----:R-:W-:Y:S01]  /*87c0*/  LEA R8, P0, R206.reuse, R234.reuse, 0x2 ;  /* 0x000000eace087211 */ /* 0x0c2fe200078010ff */
[----:B------:R-:W-:Y:S04]  /*87d0*/  RED.E.ADD.F32.FTZ.RN.STRONG.GPU [R2.64+0x80], R17 ;  /* 0x000080110200798e */ /* 0x000fe8000c10e784 */
[----:B----4-:R-:W4:Y:S01]  /*87e0*/  LDL R197, [R1+0x38] ;  /* 0x0000380001c57983 */ /* 0x010f220000100800 */
[-C--:B------:R-:W-:Y:S02]  /*87f0*/  LEA.HI.X.SX32 R9, R206, R235.reuse, 0x2, P0 ;  /* 0x000000ebce097211 */ /* 0x080fe400000f16ff */
[C---:B------:R-:W-:Y:S01]  /*8800*/  IADD3 R206, R207.reuse, 0x20, RZ ;  /* 0x00000020cfce7810 */ /* 0x040fe20007ffe0ff */
[----:B------:R-:W4:Y:S01]  /*8810*/  LDL R196, [R1+0x58] ;  /* 0x0000580001c47983 */ /* 0x000f220000100800 */
[----:B------:R-:W-:Y:S02]  /*8820*/  IADD3 R207, R207, 0x20, RZ ;  /* 0x00000020cfcf7810 */ /* 0x000fe40007ffe0ff */
[CC--:B-----5:R-:W-:Y:S01]  /*8830*/  LEA R6, P1, R208.reuse, R234.reuse, 0x2 ;  /* 0x000000ead0067211 */ /* 0x0e0fe200078210ff */
[----:B------:R1:W-:Y:S01]  /*8840*/  RED.E.ADD.F32.FTZ.RN.STRONG.GPU [R8.64], R18 ;  /* 0x000000120800798e */ /* 0x0003e2000c10e784 */
[C---:B------:R-:W-:Y:S02]  /*8850*/  IMAD.IADD R206, R239.reuse, 0x1, R206 ;  /* 0x00000001efce7824 */ /* 0x040fe400078e02ce */
[C---:B------:R-:W-:Y:S01]  /*8860*/  IMAD.IADD R207, R239.reuse, 0x1, R207 ;  /* 0x00000001efcf7824 */ /* 0x040fe200078e02cf */
[-C--:B------:R-:W-:Y:S01]  /*8870*/  LEA.HI.X.SX32 R7, R208, R235.reuse, 0x2, P1 ;  /* 0x000000ebd0077211 */ /* 0x080fe200008f16ff */
[C---:B------:R-:W-:Y:S02]  /*8880*/  IMAD.IADD R206, R239.reuse, 0x1, R206 ;  /* 0x00000001efce7824 */ /* 0x040fe400078e02ce */
[C---:B------:R-:W-:Y:S02]  /*8890*/  IMAD.IADD R207, R239.reuse, 0x1, R207 ;  /* 0x00000001efcf7824 */ /* 0x040fe400078e02cf */
[----:B------:R-:W-:Y:S01]  /*88a0*/  RED.E.ADD.F32.FTZ.RN.STRONG.GPU [R6.64], R19 ;  /* 0x000000130600798e */ /* 0x000fe2000c10e784 */
[----:B------:R-:W-:Y:S02]  /*88b0*/  IMAD.IADD R206, R239, 0x1, R206 ;  /* 0x00000001efce7824 */ /* 0x000fe400078e02ce */
[CC--:B------:R-:W-:Y:S04]  /*88c0*/  LEA R10, P0, R207.reuse, R234.reuse, 0x2 ;  /* 0x000000eacf0a7211 */ /* 0x0c0fe800078010ff */
[-C--:B------:R-:W-:Y:S01]  /*88d0*/  LEA.HI.X.SX32 R11, R207, R235.reuse, 0x2, P0 ;  /* 0x000000ebcf0b7211 */ /* 0x080fe200000f16ff */
[----:B------:R-:W-:Y:S04]  /*88e0*/  IMAD.MOV.U32 R207, RZ, RZ, c[0x0][0x22c] ;  /* 0x00008b00ffcf7624 */ /* 0x000fe800078e00ff */
[----:B------:R5:W-:Y:S01]  /*88f0*/  RED.E.ADD.F32.FTZ.RN.STRONG.GPU [R10.64], R12 ;  /* 0x0000000c0a00798e */ /* 0x000be2000c10e784 */
[----:B------:R-:W-:Y:S04]  /*8900*/  IMAD R207, R207, c[0x0][0x1c0], RZ ;  /* 0x00007000cfcf7a24 */ /* 0x000fe800078e02ff */
[----:B------:R-:W-:Y:S01]  /*8910*/  IMAD.SHL.U32 R207, R207, 0x10, RZ ;  /* 0x00000010cfcf7824 */ /* 0x000fe200078e00ff */
[CC--:B-1----:R-:W-:Y:S04]  /*8920*/  LEA R8, P2, R206.reuse, R234.reuse, 0x2 ;  /* 0x000000eace087211 */ /* 0x0c2fe800078410ff */
[-C--:B------:R-:W-:Y:S02]  /*8930*/  LEA.HI.X.SX32 R9, R206, R235.reuse, 0x2, P2 ;  /* 0x000000ebce097211 */ /* 0x080fe400010f16ff */
[C---:B------:R-:W-:Y:S02]  /*8940*/  IADD3 R199, R207.reuse, 0x40, RZ ;  /* 0x00000040cfc77810 */ /* 0x040fe40007ffe0ff */
[----:B------:R-:W-:Y:S01]  /*8950*/  IADD3 R198, R207, 0x40, RZ ;  /* 0x00000040cfc67810 */ /* 0x000fe20007ffe0ff */
[----:B------:R1:W-:Y:S02]  /*8960*/  RED.E.ADD.F32.FTZ.RN.STRONG.GPU [R8.64], R13 ;  /* 0x0000000d0800798e */ /* 0x0003e4000c10e784 */
[C---:B------:R-:W-:Y:S02]  /*8970*/  IMAD.IADD R199, R239.reuse, 0x1, R199 ;  /* 0x00000001efc77824 */ /* 0x040fe400078e02c7 */
[C---:B------:R-:W-:Y:S02]  /*8980*/  IMAD.IADD R198, R239.reuse, 0x1, R198 ;  /* 0x00000001efc67824 */ /* 0x040fe400078e02c6 */
[C---:B------:R-:W-:Y:S02]  /*8990*/  IMAD.IADD R199, R239.reuse, 0x1, R199 ;  /* 0x00000001efc77824 */ /* 0x040fe400078e02c7 */
[C---:B------:R-:W-:Y:S01]  /*89a0*/  IMAD.IADD R198, R239.reuse, 0x1, R198 ;  /* 0x00000001efc67824 */ /* 0x040fe200078e02c6 */
[----:B-----5:R-:W5:Y:S03]  /*89b0*/  LDL R12, [R1+0x54] ;  /* 0x00005400010c7983 */ /* 0x020f660000100800 */
[----:B------:R-:W-:Y:S05]  /*89c0*/  IMAD.IADD R198, R239, 0x1, R198 ;  /* 0x00000001efc67824 */ /* 0x000fea00078e02c6 */
[CC--:B-1----:R-:W-:Y:S01]  /*89d0*/  LEA R8, P2, R198.reuse, R234.reuse, 0x2 ;  /* 0x000000eac6087211 */ /* 0x0c2fe200078410ff */
[----:B------:R-:W5:Y:S03]  /*89e0*/  LDL R13, [R1+0x50] ;  /* 0x00005000010d7983 */ /* 0x000f660000100800 */
[-C--:B------:R-:W-:Y:S02]  /*89f0*/  LEA.HI.X.SX32 R9, R198, R235.reuse, 0x2, P2 ;  /* 0x000000ebc6097211 */ /* 0x080fe400010f16ff */
[CC--:B--2---:R-:W-:Y:S04]  /*8a00*/  LEA R4, P1, R0.reuse, R234.reuse, 0x2 ;  /* 0x000000ea00047211 */ /* 0x0c4fe800078210ff */
[-C--:B------:R-:W-:Y:S01]  /*8a10*/  LEA.HI.X.SX32 R5, R0, R235.reuse, 0x2, P1 ;  /* 0x000000eb00057211 */ /* 0x080fe200008f16ff */
[----:B------:R-:W-:Y:S04]  /*8a20*/  IMAD.MOV.U32 R0, RZ, RZ, c[0x0][0x22c] ;  /* 0x00008b00ff007624 */ /* 0x000fe800078e00ff */
[----:B------:R1:W-:Y:S01]  /*8a30*/  RED.E.ADD.F32.FTZ.RN.STRONG.GPU [R4.64], R14 ;  /* 0x0000000e0400798e */ /* 0x0003e2000c10e784 */
[----:B------:R-:W-:Y:S04]  /*8a40*/  IMAD R0, R0, c[0x0][0x1c0], RZ ;  /* 0x0000700000007a24 */ /* 0x000fe800078e02ff */
[----:B------:R-:W-:Y:S05]  /*8a50*/  IMAD.SHL.U32 R0, R0, 0x10, RZ ;  /* 0x0000001000007824 */ /* 0x000fea00078e00ff */
[----:B------:R-:W-:Y:S02]  /*8a60*/  IADD3 R0, R0, 0x40, RZ ;  /* 0x0000004000007810 */ /* 0x000fe40007ffe0ff */
[CC--:B---3--:R-:W-:Y:S04]  /*8a70*/  LEA R6, P0, R204.reuse, R234.reuse, 0x2 ;  /* 0x000000eacc067211 */ /* 0x0c8fe800078010ff */
[-C--:B------:R-:W-:Y:S02]  /*8a80*/  LEA.HI.X.SX32 R7, R204, R235.reuse, 0x2, P0 ;  /* 0x000000ebcc077211 */ /* 0x080fe400000f16ff */
[----:B------:R-:W-:Y:S01]  /*8a90*/  IADD3 R204, R207, 0x40, RZ ;  /* 0x00000040cfcc7810 */ /* 0x000fe20007ffe0ff */
[----:B-1----:R-:W2:Y:S01]  /*8aa0*/  LDL R14, [R1+0x30] ;  /* 0x00003000010e7983 */ /* 0x002ea20000100800 */
[CC--:B------:R-:W-:Y:S01]  /*8ab0*/  LEA R4, P0, R0.reuse, R234.reuse, 0x2 ;  /* 0x000000ea00047211 */ /* 0x0c0fe200078010ff */
[----:B------:R-:W-:Y:S02]  /*8ac0*/  IMAD.MOV.U32 R207, RZ, RZ, c[0x0][0x22c] ;  /* 0x00008b00ffcf7624 */ /* 0x000fe400078e00ff */
[----:B------:R1:W-:Y:S01]  /*8ad0*/  RED.E.ADD.F32.FTZ.RN.STRONG.GPU [R6.64], R15 ;  /* 0x0000000f0600798e */ /* 0x0003e2000c10e784 */
[-C--:B------:R-:W-:Y:S01]  /*8ae0*/  LEA.HI.X.SX32 R5, R0, R235.reuse, 0x2, P0 ;  /* 0x000000eb00057211 */ /* 0x080fe200000f16ff */
[----:B------:R-:W-:Y:S01]  /*8af0*/  IMAD.IADD R204, R239, 0x1, R204 ;  /* 0x00000001efcc7824 */ /* 0x000fe200078e02cc */
[-C--:B------:R-:W-:Y:S01]  /*8b00*/  LEA R10, P0, R199, R234.reuse, 0x2 ;  /* 0x000000eac70a7211 */ /* 0x080fe200078010ff */
[----:B------:R-:W3:Y:S01]  /*8b10*/  LDL R0, [R1+0x34] ;  /* 0x0000340001007983 */ /* 0x000ee20000100800 */
[----:B------:R-:W-:Y:S02]  /*8b20*/  IMAD R207, R207, c[0x0][0x1c0], RZ ;  /* 0x00007000cfcf7a24 */ /* 0x000fe400078e02ff */
[-C--:B------:R-:W-:Y:S01]  /*8b30*/  LEA.HI.X.SX32 R11, R199, R235.reuse, 0x2, P0 ;  /* 0x000000ebc70b7211 */ /* 0x080fe200000f16ff */
[----:B------:R-:W-:Y:S01]  /*8b40*/  RED.E.ADD.F32.FTZ.RN.STRONG.GPU [R234.64+0x100], R84 ;  /* 0x00010054ea00798e */ /* 0x000fe2000c10e784 */
[----:B------:R-:W-:Y:S03]  /*8b50*/  IMAD.SHL.U32 R207, R207, 0x10, RZ ;  /* 0x00000010cfcf7824 */ /* 0x000fe600078e00ff */
[----:B------:R-:W-:Y:S02]  /*8b60*/  RED.E.ADD.F32.FTZ.RN.STRONG.GPU [R2.64+0x100], R85 ;  /* 0x000100550200798e */ /* 0x000fe4000c10e784 */
[----:B------:R-:W-:Y:S01]  /*8b70*/  IADD3 R16, R207, 0x60, RZ ;  /* 0x00000060cf107810 */ /* 0x000fe20007ffe0ff */
[----:B------:R-:W-:Y:S01]  /*8b80*/  IMAD.MOV.U32 R207, RZ, RZ, c[0x0][0x22c] ;  /* 0x00008b00ffcf7624 */ /* 0x000fe200078e00ff */
[----:B------:R4:W-:Y:S03]  /*8b90*/  RED.E.ADD.F32.FTZ.RN.STRONG.GPU [R4.64], R86 ;  /* 0x000000560400798e */ /* 0x0009e6000c10e784 */
[----:B------:R-:W-:Y:S04]  /*8ba0*/  IMAD R207, R207, c[0x0][0x1c0], RZ ;  /* 0x00007000cfcf7a24 */ /* 0x000fe800078e02ff */
[----:B------:R-:W-:Y:S01]  /*8bb0*/  IMAD.SHL.U32 R207, R207, 0x10, RZ ;  /* 0x00000010cfcf7824 */ /* 0x000fe200078e00ff */
[CC--:B-1----:R-:W-:Y:S04]  /*8bc0*/  LEA R6, P1, R204.reuse, R234.reuse, 0x2 ;  /* 0x000000eacc067211 */ /* 0x0c2fe800078210ff */
[-C--:B------:R-:W-:Y:S01]  /*8bd0*/  LEA.HI.X.SX32 R7, R204, R235.reuse, 0x2, P1 ;  /* 0x000000ebcc077211 */ /* 0x080fe200008f16ff */
[----:B------:R-:W-:Y:S04]  /*8be0*/  IMAD.MOV.U32 R204, RZ, RZ, c[0x0][0x22c] ;  /* 0x00008b00ffcc7624 */ /* 0x000fe800078e00ff */
[----:B------:R1:W-:Y:S01]  /*8bf0*/  RED.E.ADD.F32.FTZ.RN.STRONG.GPU [R6.64], R87 ;  /* 0x000000570600798e */ /* 0x0003e2000c10e784 */
[----:B------:R-:W-:Y:S03]  /*8c00*/  IMAD R204, R204, c[0x0][0x1c0], RZ ;  /* 0x00007000cccc7a24 */ /* 0x000fe600078e02ff */
[----:B------:R-:W-:Y:S01]  /*8c10*/  RED.E.ADD.F32.FTZ.RN.STRONG.GPU [R10.64], R88 ;  /* 0x000000580a00798e */ /* 0x000fe2000c10e784 */
[----:B------:R-:W-:Y:S01]  /*8c20*/  IMAD.SHL.U32 R204, R204, 0x10, RZ ;  /* 0x00000010cccc7824 */ /* 0x000fe200078e00ff */
[CC--:B----4-:R-:W-:Y:S02]  /*8c30*/  LEA R4, P1, R197.reuse, R234.reuse, 0x2 ;  /* 0x000000eac5047211 */ /* 0x0d0fe400078210ff */
[----:B------:R4:W-:Y:S02]  /*8c40*/  RED.E.ADD.F32.FTZ.RN.STRONG.GPU [R8.64], R89 ;  /* 0x000000590800798e */ /* 0x0009e4000c10e784 */
[C---:B------:R-:W-:Y:S02]  /*8c50*/  IADD3 R17, R204.reuse, 0x60, RZ ;  /* 0x00000060cc117810 */ /* 0x040fe40007ffe0ff */
[-C--:B------:R-:W-:Y:S01]  /*8c60*/  LEA.HI.X.SX32 R5, R197, R235.reuse, 0x2, P1 ;  /* 0x000000ebc5057211 */ /* 0x080fe200008f16ff */
[----:B------:R-:W-:Y:S01]  /*8c70*/  LDSM.16.MT88.4 R84, [R220+0x4000] ;  /* 0x00400000dc54783b */ /* 0x000fe20000004200 */
[----:B------:R-:W-:Y:S01]  /*8c80*/  IADD3 R15, R204, 0x60, RZ ;  /* 0x00000060cc0f7810 */ /* 0x000fe20007ffe0ff */
[C---:B------:R-:W-:Y:S02]  /*8c90*/  IMAD.IADD R17, R239.reuse, 0x1, R17 ;  /* 0x00000001ef117824 */ /* 0x040fe400078e0211 */
[----:B------:R4:W-:Y:S02]  /*8ca0*/  RED.E.ADD.F32.FTZ.RN.STRONG.GPU [R4.64], R90 ;  /* 0x0000005a0400798e */ /* 0x0009e4000c10e784 */
[C---:B------:R-:W-:Y:S04]  /*8cb0*/  IMAD.IADD R15, R239.reuse, 0x1, R15 ;  /* 0x00000001ef0f7824 */ /* 0x040fe800078e020f */
[C---:B------:R-:W-:Y:S01]  /*8cc0*/  IMAD.IADD R15, R239.reuse, 0x1, R15 ;  /* 0x00000001ef0f7824 */ /* 0x040fe200078e020f */
[CC--:B-1----:R-:W-:Y:S03]  /*8cd0*/  LEA R6, P0, R196.reuse, R234.reuse, 0x2 ;  /* 0x000000eac4067211 */ /* 0x0c2fe600078010ff */
[----:B------:R-:W-:Y:S01]  /*8ce0*/  IMAD.IADD R15, R239, 0x1, R15 ;  /* 0x00000001ef0f7824 */ /* 0x000fe200078e020f */
[-C--:B------:R-:W-:Y:S04]  /*8cf0*/  LEA.HI.X.SX32 R7, R196, R235.reuse, 0x2, P0 ;  /* 0x000000ebc4077211 */ /* 0x080fe800000f16ff */
[CC--:B----4-:R-:W-:Y:S01]  /*8d00*/  LEA R8, P2, R15.reuse, R234.reuse, 0x2 ;  /* 0x000000ea0f087211 */ /* 0x0d0fe200078410ff */
[----:B------:R1:W-:Y:S03]  /*8d10*/  RED.E.ADD.F32.FTZ.RN.STRONG.GPU [R6.64], R91 ;  /* 0x0000005b0600798e */ /* 0x0003e6000c10e784 */
[-C--:B------:R-:W-:Y:S01]  /*8d20*/  LEA.HI.X.SX32 R9, R15, R235.reuse, 0x2, P2 ;  /* 0x000000eb0f097211 */ /* 0x080fe200010f16ff */
[----:B------:R-:W-:Y:S01]  /*8d30*/  RED.E.ADD.F32.FTZ.RN.STRONG.GPU [R234.64+0x180], R96 ;  /* 0x00018060ea00798e */ /* 0x000fe2000c10e784 */
[CC--:B------:R-:W-:Y:S03]  /*8d40*/  LEA R4, P0, R16.reuse, R234.reuse, 0x2 ;  /* 0x000000ea10047211 */ /* 0x0c0fe600078010ff */
[----:B------:R-:W-:Y:S01]  /*8d50*/  RED.E.ADD.F32.FTZ.RN.STRONG.GPU [R2.64+0x180], R97 ;  /* 0x000180610200798e */ /* 0x000fe2000c10e784 */
[-C--:B------:R-:W-:Y:S03]  /*8d60*/  LEA.HI.X.SX32 R5, R16, R235.reuse, 0x2, P0 ;  /* 0x000000eb10057211 */ /* 0x080fe600000f16ff */
[----:B------:R-:W-:Y:S01]  /*8d70*/  LDSM.16.MT88.4 R88, [R220+0x6000] ;  /* 0x00600000dc58783b */ /* 0x000fe20000004200 */
[----:B------:R-:W-:Y:S01]  /*8d80*/  IADD3 R16, R204, 0x60, RZ ;  /* 0x00000060cc107810 */ /* 0x000fe20007ffe0ff */
[----:B------:R-:W-:Y:S02]  /*8d90*/  IMAD.MOV.U32 R204, RZ, RZ, c[0x0][0x22c] ;  /* 0x00008b00ffcc7624 */ /* 0x000fe400078e00ff */
[----:B------:R-:W-:Y:S02]  /*8da0*/  RED.E.ADD.F32.FTZ.RN.STRONG.GPU [R4.64], R98 ;  /* 0x000000620400798e */ /* 0x000fe4000c10e784 */
[C---:B------:R-:W-:Y:S02]  /*8db0*/  IMAD.IADD R16, R239.reuse, 0x1, R16 ;  /* 0x00000001ef107824 */ /* 0x040fe400078e0210 */
[----:B------:R-:W-:Y:S02]  /*8dc0*/  IMAD R204, R204, c[0x0][0x1c0], RZ ;  /* 0x00007000cccc7a24 */ /* 0x000fe400078e02ff */
[----:B------:R-:W-:Y:S02]  /*8dd0*/  IMAD.IADD R16, R239, 0x1, R16 ;  /* 0x00000001ef107824 */ /* 0x000fe400078e0210 */
[----:B------:R-:W-:Y:S01]  /*8de0*/  IMAD.SHL.U32 R204, R204, 0x10, RZ ;  /* 0x00000010cccc7824 */ /* 0x000fe200078e00ff */
[CC--:B-1----:R-:W-:Y:S02]  /*8df0*/  LEA R6, P1, R17.reuse, R234.reuse, 0x2 ;  /* 0x000000ea11067211 */ /* 0x0c2fe400078210ff */
[CC--:B------:R-:W-:Y:S02]  /*8e00*/  LEA R10, P0, R16.reuse, R234.reuse, 0x2 ;  /* 0x000000ea100a7211 */ /* 0x0c0fe400078010ff */
[-C--:B------:R-:W-:Y:S02]  /*8e10*/  LEA.HI.X.SX32 R7, R17, R235.reuse, 0x2, P1 ;  /* 0x000000eb11077211 */ /* 0x080fe400008f16ff */
[-C--:B------:R-:W-:Y:S02]  /*8e20*/  LEA.HI.X.SX32 R11, R16, R235.reuse, 0x2, P0 ;  /* 0x000000eb100b7211 */ /* 0x080fe400000f16ff */
[C---:B------:R-:W-:Y:S01]  /*8e30*/  IADD3 R17, R204.reuse, 0x80, RZ ;  /* 0x00000080cc117810 */ /* 0x040fe20007ffe0ff */
[----:B------:R5:W-:Y:S01]  /*8e40*/  RED.E.ADD.F32.FTZ.RN.STRONG.GPU [R6.64], R99 ;  /* 0x000000630600798e */ /* 0x000be2000c10e784 */
[C---:B------:R-:W-:Y:S02]  /*8e50*/  IADD3 R16, R204.reuse, 0x80, RZ ;  /* 0x00000080cc107810 */ /* 0x040fe40007ffe0ff */
[----:B------:R-:W-:Y:S01]  /*8e60*/  IADD3 R15, R204, 0x80, RZ ;  /* 0x00000080cc0f7810 */ /* 0x000fe20007ffe0ff */
[----:B------:R-:W-:Y:S01]  /*8e70*/  RED.E.ADD.F32.FTZ.RN.STRONG.GPU [R10.64], R92 ;  /* 0x0000005c0a00798e */ /* 0x000fe2000c10e784 */
[C---:B------:R-:W-:Y:S02]  /*8e80*/  IMAD.IADD R17, R239.reuse, 0x1, R17 ;  /* 0x00000001ef117824 */ /* 0x040fe400078e0211 */
[C---:B------:R-:W-:Y:S01]  /*8e90*/  IMAD.IADD R16, R239.reuse, 0x1, R16 ;  /* 0x00000001ef107824 */ /* 0x040fe200078e0210 */
[----:B------:R1:W-:Y:S01]  /*8ea0*/  RED.E.ADD.F32.FTZ.RN.STRONG.GPU [R8.64], R93 ;  /* 0x0000005d0800798e */ /* 0x0003e2000c10e784 */
[C---:B------:R-:W-:Y:S02]  /*8eb0*/  IMAD.IADD R15, R239.reuse, 0x1, R15 ;  /* 0x00000001ef0f7824 */ /* 0x040fe400078e020f */
[C---:B------:R-:W-:Y:S01]  /*8ec0*/  IMAD.IADD R16, R239.reuse, 0x1, R16 ;  /* 0x00000001ef107824 */ /* 0x040fe200078e0210 */
[----:B------:R-:W-:Y:S01]  /*8ed0*/  LDSM.16.MT88.4 R96, [R226+0x28800] ;  /* 0x02880000e260783b */ /* 0x000fe20000004200 */
[C---:B------:R-:W-:Y:S02]  /*8ee0*/  IMAD.IADD R15, R239.reuse, 0x1, R15 ;  /* 0x00000001ef0f7824 */ /* 0x040fe400078e020f */
[----:B------:R-:W-:Y:S02]  /*8ef0*/  IMAD.MOV.U32 R204, RZ, RZ, c[0x0][0x22c] ;  /* 0x00008b00ffcc7624 */ /* 0x000fe400078e00ff */
[----:B------:R-:W-:Y:S02]  /*8f00*/  IMAD.IADD R15, R239, 0x1, R15 ;  /* 0x00000001ef0f7824 */ /* 0x000fe400078e020f */
[----:B------:R-:W-:Y:S04]  /*8f10*/  IMAD R204, R204, c[0x0][0x1c0], RZ ;  /* 0x00007000cccc7a24 */ /* 0x000fe800078e02ff */
[----:B------:R-:W-:Y:S01]  /*8f20*/  IMAD.SHL.U32 R204, R204, 0x10, RZ ;  /* 0x00000010cccc7824 */ /* 0x000fe200078e00ff */
[CC--:B-----5:R-:W-:Y:S04]  /*8f30*/  LEA R6, P0, R12.reuse, R234.reuse, 0x2 ;  /* 0x000000ea0c067211 */ /* 0x0e0fe800078010ff */
[-C--:B------:R-:W-:Y:S02]  /*8f40*/  LEA.HI.X.SX32 R7, R12, R235.reuse, 0x2, P0 ;  /* 0x000000eb0c077211 */ /* 0x080fe400000f16ff */
[----:B------:R-:W4:Y:S01]  /*8f50*/  LDL R12, [R1+0x2c] ;  /* 0x00002c00010c7983 */ /* 0x000f220000100800 */
[CC--:B-1----:R-:W-:Y:S04]  /*8f60*/  LEA R8, P2, R15.reuse, R234.reuse, 0x2 ;  /* 0x000000ea0f087211 */ /* 0x0c2fe800078410ff */
[-C--:B------:R-:W-:Y:S02]  /*8f70*/  LEA.HI.X.SX32 R9, R15, R235.reuse, 0x2, P2 ;  /* 0x000000eb0f097211 */ /* 0x080fe400010f16ff */
[----:B------:R-:W-:Y:S05]  /*8f80*/  IADD3 R15, R204, 0xa0, RZ ;  /* 0x000000a0cc0f7810 */ /* 0x000fea0007ffe0ff */
[C---:B------:R-:W-:Y:S04]  /*8f90*/  IMAD.IADD R15, R239.reuse, 0x1, R15 ;  /* 0x00000001ef0f7824 */ /* 0x040fe800078e020f */
[C---:B------:R-:W-:Y:S04]  /*8fa0*/  IMAD.IADD R15, R239.reuse, 0x1, R15 ;  /* 0x00000001ef0f7824 */ /* 0x040fe800078e020f */
[----:B------:R-:W-:Y:S01]  /*8fb0*/  IMAD.IADD R15, R239, 0x1, R15 ;  /* 0x00000001ef0f7824 */ /* 0x000fe200078e020f */
[CC--:B---3--:R-:W-:Y:S04]  /*8fc0*/  LEA R4, P1, R0.reuse, R234.reuse, 0x2 ;  /* 0x000000ea00047211 */ /* 0x0c8fe800078210ff */
        /* <DEDUP_REMOVED lines=30> */
[CC--:B--2---:R-:W-:Y:S04]  /*91b0*/  LEA R4, P1, R14.reuse, R234.reuse, 0x2 ;  /* 0x000000ea0e047211 */ /* 0x0c4fe800078210ff */
[-C--:B------:R-:W-:Y:S02]  /*91c0*/  LEA.HI.X.SX32 R5, R14, R235.reuse, 0x2, P1 ;  /* 0x000000eb0e057211 */ /* 0x080fe400008f16ff */
[----:B------:R-:W2:Y:S01]  /*91d0*/  LDL R14, [R1+0x28] ;  /* 0x00002800010e7983 */ /* 0x000ea20000100800 */
[CC--:B-1----:R-:W-:Y:S03]  /*91e0*/  LEA R6, P0, R13.reuse, R234.reuse, 0x2 ;  /* 0x000000ea0d067211 */ /* 0x0c2fe600078010ff */
[----:B------:R1:W-:Y:S01]  /*91f0*/  RED.E.ADD.F32.FTZ.RN.STRONG.GPU [R4.64], R106 ;  /* 0x0000006a0400798e */ /* 0x0003e2000c10e784 */
[-C--:B------:R-:W-:Y:S02]  /*9200*/  LEA.HI.X.SX32 R7, R13, R235.reuse, 0x2, P0 ;  /* 0x000000eb0d077211 */ /* 0x080fe400000f16ff */
        /* <DEDUP_REMOVED lines=13> */
[----:B------:R-:W2:Y:S01]  /*92e0*/  LDL R13, [R1+0x48] ;  /* 0x00004800010d7983 */ /* 0x000ea20000100800 */
        /* <DEDUP_REMOVED lines=13> */
[CC--:B----4-:R-:W-:Y:S04]  /*93c0*/  LEA R4, P1, R12.reuse, R234.reuse, 0x2 ;  /* 0x000000ea0c047211 */ /* 0x0d0fe800078210ff */
[-C--:B------:R-:W-:Y:S02]  /*93d0*/  LEA.HI.X.SX32 R5, R12, R235.reuse, 0x2, P1 ;  /* 0x000000eb0c057211 */ /* 0x080fe400008f16ff */
[----:B------:R-:W3:Y:S04]  /*93e0*/  LDL R12, [R1+0x24] ;  /* 0x00002400010c7983 */ /* 0x000ee80000100800 */
[----:B------:R1:W-:Y:S01]  /*93f0*/  RED.E.ADD.F32.FTZ.RN.STRONG.GPU [R4.64], R110 ;  /* 0x0000006e0400798e */ /* 0x0003e2000c10e784 */
[CC--:B-----5:R-:W-:Y:S04]  /*9400*/  LEA R6, P0, R0.reuse, R234.reuse, 0x2 ;  /* 0x000000ea00067211 */ /* 0x0e0fe800078010ff */
[-C--:B------:R-:W-:Y:S02]  /*9410*/  LEA.HI.X.SX32 R7, R0, R235.reuse, 0x2, P0 ;  /* 0x000000eb00077211 */ /* 0x080fe400000f16ff */
[CC--:B-1----:R-:W-:Y:S01]  /*9420*/  LEA R4, P0, R15.reuse, R234.reuse, 0x2 ;  /* 0x000000ea0f047211 */ /* 0x0c2fe200078010ff */
[----:B------:R-:W4:Y:S03]  /*9430*/  LDL R0, [R1+0x44] ;  /* 0x0000440001007983 */ /* 0x000f260000100800 */
[-C--:B------:R-:W-:Y:S01]  /*9440*/  LEA.HI.X.SX32 R5, R15, R235.reuse, 0x2, P0 ;  /* 0x000000eb0f057211 */ /* 0x080fe200000f16ff */
[----:B------:R1:W-:Y:S01]  /*9450*/  RED.E.ADD.F32.FTZ.RN.STRONG.GPU [R6.64], R111 ;  /* 0x0000006f0600798e */ /* 0x0003e2000c10e784 */
[----:B------:R-:W-:Y:S01]  /*9460*/  IADD3 R15, R204, 0xc0, RZ ;  /* 0x000000c0cc0f7810 */ /* 0x000fe20007ffe0ff */
[----:B------:R-:W-:Y:S01]  /*9470*/  IMAD.MOV.U32 R204, RZ, RZ, c[0x0][0x22c] ;  /* 0x00008b00ffcc7624 */ /* 0x000fe200078e00ff */
[CC--:B------:R-:W-:Y:S01]  /*9480*/  LEA R10, P0, R16.reuse, R234.reuse, 0x2 ;  /* 0x000000ea100a7211 */ /* 0x0c0fe200078010ff */
[----:B------:R-:W-:Y:S02]  /*9490*/  RED.E.ADD.F32.FTZ.RN.STRONG.GPU [R234.64+0x300], R116 ;  /* 0x00030074ea00798e */ /* 0x000fe4000c10e784 */
[C---:B------:R-:W-:Y:S01]  /*94a0*/  IMAD.IADD R15, R239.reuse, 0x1, R15 ;  /* 0x00000001ef0f7824 */ /* 0x040fe200078e020f */
[-C--:B------:R-:W-:Y:S01]  /*94b0*/  LEA.HI.X.SX32 R11, R16, R235.reuse, 0x2, P0 ;  /* 0x000000eb100b7211 */ /* 0x080fe200000f16ff */
[----:B------:R-:W-:Y:S01]  /*94c0*/  RED.E.ADD.F32.FTZ.RN.STRONG.GPU [R2.64+0x300], R117 ;  /* 0x000300750200798e */ /* 0x000fe2000c10e784 */
[----:B------:R-:W-:Y:S02]  /*94d0*/  IMAD R204, R204, c[0x0][0x1c0], RZ ;  /* 0x00007000cccc7a24 */ /* 0x000fe400078e02ff */
[C---:B------:R-:W-:Y:S01]  /*94e0*/  IMAD.IADD R15, R239.reuse, 0x1, R15 ;  /* 0x00000001ef0f7824 */ /* 0x040fe200078e020f */
[----:B------:R2:W-:Y:S01]  /*94f0*/  RED.E.ADD.F32.FTZ.RN.STRONG.GPU [R4.64], R118 ;  /* 0x000000760400798e */ /* 0x0005e2000c10e784 */
[----:B------:R-:W-:Y:S02]  /*9500*/  IMAD.SHL.U32 R204, R204, 0x10, RZ ;  /* 0x00000010cccc7824 */ /* 0x000fe400078e00ff */
[----:B------:R-:W-:Y:S01]  /*9510*/  IMAD.IADD R15, R239, 0x1, R15 ;  /* 0x00000001ef0f7824 */ /* 0x000fe200078e020f */
[----:B------:R-:W-:Y:S04]  /*9520*/  LDSM.16.MT88.4 R108, [R220+0x6800] ;  /* 0x00680000dc6c783b */ /* 0x000fe80000004200 */
[CC--:B------:R-:W-:Y:S04]  /*9530*/  LEA R8, P2, R15.reuse, R234.reuse, 0x2 ;  /* 0x000000ea0f087211 */ /* 0x0c0fe800078410ff */
[-C--:B------:R-:W-:Y:S02]  /*9540*/  LEA.HI.X.SX32 R9, R15, R235.reuse, 0x2, P2 ;  /* 0x000000eb0f097211 */ /* 0x080fe400010f16ff */
[----:B------:R-:W-:Y:S02]  /*9550*/  IADD3 R15, R205, 0xe0, RZ ;  /* 0x000000e0cd0f7810 */ /* 0x000fe40007ffe0ff */
[-C--:B-1----:R-:W-:Y:S03]  /*9560*/  LEA R6, P1, R17, R234.reuse, 0x2 ;  /* 0x000000ea11067211 */ /* 0x082fe600078210ff */
[----:B------:R-:W-:Y:S01]  /*9570*/  IMAD.IADD R15, R239, 0x1, R15 ;  /* 0x00000001ef0f7824 */ /* 0x000fe200078e020f */
[-C--:B------:R-:W-:Y:S02]  /*9580*/  LEA.HI.X.SX32 R7, R17, R235.reuse, 0x2, P1 ;  /* 0x000000eb11077211 */ /* 0x080fe400008f16ff */
[----:B------:R-:W-:Y:S04]  /*9590*/  LDSM.16.MT88.4 R16, [R220+0x2000] ;  /* 0x00200000dc10783b */ /* 0x000fe80000004200 */
[----:B------:R1:W-:Y:S01]  /*95a0*/  RED.E.ADD.F32.FTZ.RN.STRONG.GPU [R6.64], R119 ;  /* 0x000000770600798e */ /* 0x0003e2000c10e784 */
[CC--:B--2---:R-:W-:Y:S03]  /*95b0*/  LEA R4, P1, R14.reuse, R234.reuse, 0x2 ;  /* 0x000000ea0e047211 */ /* 0x0c4fe600078210ff */
[----:B------:R2:W-:Y:S01]  /*95c0*/  RED.E.ADD.F32.FTZ.RN.STRONG.GPU [R10.64], R120 ;  /* 0x000000780a00798e */ /* 0x0005e2000c10e784 */
[-C--:B------:R-:W-:Y:S02]  /*95d0*/  LEA.HI.X.SX32 R5, R14, R235.reuse, 0x2, P1 ;  /* 0x000000eb0e057211 */ /* 0x080fe400008f16ff */
[----:B------:R-:W-:Y:S01]  /*95e0*/  IADD3 R14, R205, 0xe0, RZ ;  /* 0x000000e0cd0e7810 */ /* 0x000fe20007ffe0ff */
[----:B------:R5:W-:Y:S04]  /*95f0*/  RED.E.ADD.F32.FTZ.RN.STRONG.GPU [R8.64], R121 ;  /* 0x000000790800798e */ /* 0x000be8000c10e784 */
[----:B------:R5:W-:Y:S01]  /*9600*/  RED.E.ADD.F32.FTZ.RN.STRONG.GPU [R4.64], R122 ;  /* 0x0000007a0400798e */ /* 0x000be2000c10e784 */
[C---:B------:R-:W-:Y:S04]  /*9610*/  IMAD.IADD R14, R239.reuse, 0x1, R14 ;  /* 0x00000001ef0e7824 */ /* 0x040fe800078e020e */
[----:B------:R-:W-:Y:S01]  /*9620*/  IMAD.IADD R14, R239, 0x1, R14 ;  /* 0x00000001ef0e7824 */ /* 0x000fe200078e020e */
[CC--:B-1----:R-:W-:Y:S04]  /*9630*/  LEA R6, P0, R13.reuse, R234.reuse, 0x2 ;  /* 0x000000ea0d067211 */ /* 0x0c2fe800078010ff */
[-C--:B------:R-:W-:Y:S02]  /*9640*/  LEA.HI.X.SX32 R7, R13, R235.reuse, 0x2, P0 ;  /* 0x000000eb0d077211 */ /* 0x080fe400000f16ff */
[----:B------:R-:W-:Y:S02]  /*9650*/  IADD3 R13, R204, 0xe0, RZ ;  /* 0x000000e0cc0d7810 */ /* 0x000fe40007ffe0ff */
[-C--:B--2---:R-:W-:Y:S01]  /*9660*/  LEA R10, P0, R15, R234.reuse, 0x2 ;  /* 0x000000ea0f0a7211 */ /* 0x084fe200078010ff */
[----:B------:R1:W-:Y:S01]  /*9670*/  RED.E.ADD.F32.FTZ.RN.STRONG.GPU [R6.64], R123 ;  /* 0x0000007b0600798e */ /* 0x0003e2000c10e784 */
[CC--:B-----5:R-:W-:Y:S02]  /*9680*/  LEA R8, P3, R14.reuse, R234.reuse, 0x2 ;  /* 0x000000ea0e087211 */ /* 0x0e0fe400078610ff */
[-C--:B------:R-:W-:Y:S01]  /*9690*/  LEA R4, P1, R13, R234.reuse, 0x2 ;  /* 0x000000ea0d047211 */ /* 0x080fe200078210ff */
[----:B------:R-:W-:Y:S01]  /*96a0*/  RED.E.ADD.F32.FTZ.RN.STRONG.GPU [R234.64+0x380], R128 ;  /* 0x00038080ea00798e */ /* 0x000fe2000c10e784 */
[-C--:B------:R-:W-:Y:S02]  /*96b0*/  LEA.HI.X.SX32 R11, R15, R235.reuse, 0x2, P0 ;  /* 0x000000eb0f0b7211 */ /* 0x080fe400000f16ff */
[-C--:B------:R-:W-:Y:S01]  /*96c0*/  LEA.HI.X.SX32 R5, R13, R235.reuse, 0x2, P1 ;  /* 0x000000eb0d057211 */ /* 0x080fe200008f16ff */
[----:B------:R-:W-:Y:S01]  /*96d0*/  RED.E.ADD.F32.FTZ.RN.STRONG.GPU [R2.64+0x380], R129 ;  /* 0x000380810200798e */ /* 0x000fe2000c10e784 */
[----:B------:R-:W-:Y:S02]  /*96e0*/  IADD3 R13, R205, 0xe0, RZ ;  /* 0x000000e0cd0d7810 */ /* 0x000fe40007ffe0ff */
[-C--:B------:R-:W-:Y:S01]  /*96f0*/  LEA.HI.X.SX32 R9, R14, R235.reuse, 0x2, P3 ;  /* 0x000000eb0e097211 */ /* 0x080fe200018f16ff */
[----:B------:R3:W-:Y:S02]  /*9700*/  RED.E.ADD.F32.FTZ.RN.STRONG.GPU [R4.64], R130 ;  /* 0x000000820400798e */ /* 0x0007e4000c10e784 */
[C---:B------:R-:W-:Y:S02]  /*9710*/  IMAD.IADD R13, R239.reuse, 0x1, R13 ;  /* 0x00000001ef0d7824 */ /* 0x040fe400078e020d */
[----:B------:R-:W-:Y:S02]  /*9720*/  RED.E.ADD.F32.FTZ.RN.STRONG.GPU [R10.64], R131 ;  /* 0x000000830a00798e */ /* 0x000fe4000c10e784 */
[C---:B------:R-:W-:Y:S02]  /*9730*/  IMAD.IADD R13, R239.reuse, 0x1, R13 ;  /* 0x00000001ef0d7824 */ /* 0x040fe400078e020d */
[----:B------:R-:W-:Y:S02]  /*9740*/  RED.E.ADD.F32.FTZ.RN.STRONG.GPU [R8.64], R124 ;  /* 0x0000007c0800798e */ /* 0x000fe4000c10e784 */
[----:B------:R-:W-:Y:S02]  /*9750*/  IMAD.IADD R13, R239, 0x1, R13 ;  /* 0x00000001ef0d7824 */ /* 0x000fe400078e020d */
[----:B------:R-:W-:Y:S03]  /*9760*/  LDSM.16.MT88.4 R8, [R220] ;  /* 0x00000000dc08783b */ /* 0x000fe60000004200 */
[CC--:B-1----:R-:W-:Y:S04]  /*9770*/  LEA R6, P2, R13.reuse, R234.reuse, 0x2 ;  /* 0x000000ea0d067211 */ /* 0x0c2fe800078410ff */
[-C--:B------:R-:W-:Y:S05]  /*9780*/  LEA.HI.X.SX32 R7, R13, R235.reuse, 0x2, P2 ;  /* 0x000000eb0d077211 */ /* 0x080fea00010f16ff */
[----:B------:R-:W-:Y:S01]  /*9790*/  RED.E.ADD.F32.FTZ.RN.STRONG.GPU [R6.64], R125 ;  /* 0x0000007d0600798e */ /* 0x000fe2000c10e784 */
[CC--:B---3--:R-:W-:Y:S04]  /*97a0*/  LEA R4, P1, R12.reuse, R234.reuse, 0x2 ;  /* 0x000000ea0c047211 */ /* 0x0c8fe800078210ff */
[-C--:B------:R-:W-:Y:S02]  /*97b0*/  LEA.HI.X.SX32 R5, R12, R235.reuse, 0x2, P1 ;  /* 0x000000eb0c057211 */ /* 0x080fe400008f16ff */
[----:B------:R-:W-:Y:S01]  /*97c0*/  LDSM.16.MT88.4 R12, [R226+0x28000] ;  /* 0x02800000e20c783b */ /* 0x000fe20000004200 */
[----:B------:R-:W-:Y:S01]  /*97d0*/  PLOP3.LUT P1, PT, PT, PT, UP0, 0x80, 0x0 ;  /* 0x000000000000781c */ /* 0x000fe20003f2f008 */
[----:B------:R-:W-:Y:S02]  /*97e0*/  @UP3 UIADD3 UR14, UP0, UR14, -0x100, URZ ;  /* 0xffffff000e0e3890 */ /* 0x000fe4000ff1e03f */
[----:B------:R-:W-:Y:S02]  /*97f0*/  RED.E.ADD.F32.FTZ.RN.STRONG.GPU [R4.64], R126 ;  /* 0x0000007e0400798e */ /* 0x000fe4000c10e784 */
[----:B------:R-:W-:Y:S02]  /*9800*/  @UP3 UIADD3.X UR13, UR13, -0x1, URZ, UP0, !UPT ;  /* 0xffffffff0d0d3890 */ /* 0x000fe400087fe43f */
        /* <DEDUP_REMOVED lines=23> */
[-C--:B-1----:R-:W-:Y:S05]  /*9980*/  HMMA.16816.F32 R132, R8, R92.reuse, R132 ;  /* 0x0000005c0884723c */ /* 0x082fea0000001884 */
[C---:B----4-:R-:W-:Y:S03]  /*9990*/  LEA R2, P0, R0.reuse, R234, 0x2 ;  /* 0x000000ea00027211 */ /* 0x050fe600078010ff */
[C---:B------:R-:W-:Y:S04]  /*99a0*/  HMMA.16816.F32 R136, R96.reuse, R92, R136 ;  /* 0x0000005c6088723c */ /* 0x040fe80000001888 */
[----:B------:R-:W-:Y:S02]  /*99b0*/  LEA.HI.X.SX32 R3, R0, R235, 0x2, P0 ;  /* 0x000000eb00037211 */ /* 0x000fe400000f16ff */
[----:B------:R-:W-:Y:S02]  /*99c0*/  PLOP3.LUT P0, PT, PT, PT, UP2, 0x80, 0x0 ;  /* 0x000000000000781c */ /* 0x000fe40003f0f028 */
[-C--:B------:R-:W-:Y:S01]  /*99d0*/  HMMA.16816.F32 R140, R96, R94.reuse, R140 ;  /* 0x0000005e608c723c */ /* 0x080fe2000000188c */
[----:B------:R-:W-:Y:S03]  /*99e0*/  RED.E.ADD.F32.FTZ.RN.STRONG.GPU [R2.64], R127 ;  /* 0x0000007f0200798e */ /* 0x000fe6000c10e784 */
[C---:B------:R-:W-:Y:S02]  /*99f0*/  IADD3 R0, R220.reuse, -0x8000, RZ ;  /* 0xffff8000dc007810 */ /* 0x040fe40007ffe0ff */
[----:B------:R-:W-:Y:S02]  /*9a00*/  @P1 IADD3 R0, R220, 0x8000, RZ ;  /* 0x00008000dc001810 */ /* 0x000fe40007ffe0ff */
        /* <DEDUP_REMOVED lines=269> */
.L_x_442:
        /* <DEDUP_REMOVED lines=18> */
.L_x_443:
        /* <DEDUP_REMOVED lines=51> */
[----:B------:R-:W-:Y:S01]  /*af30*/  IMAD R80, R31, c[0x0][0x3a0], RZ ;  /* 0x0000e8001f507a24 */ /* 0x000fe200078e02ff */
[----:B------:R-:W-:-:S02]  /*af40*/  ISETP.GE.AND P1, PT, R28, c[0x0][0x220], PT ;  /* 0x000088001c007a0c */ /* 0x000fc40003f26270 */
[----:B------:R-:W-:Y:S01]  /*af50*/  LDS.128 R12, [R8+0x1e000] ;  /* 0x01e00000080c7984 */ /* 0x000fe20000000c00 */
[----:B------:R-:W-:-:S03]  /*af60*/  ISETP.GE.AND P0, PT, R29, c[0x0][0x220], PT ;  /* 0x000088001d007a0c */ /* 0x000fc60003f06270 */
[----:B------:R5:W4:Y:S02]  /*af70*/  @!P3 LDS.128 R16, [R8+0x18000] ;  /* 0x018000000810b984 */ /* 0x000b240000000c00 */
[----:B-1---5:R-:W-:-:S04]  /*af80*/  IMAD.WIDE.U32 R8, R0, c[0x0][0x3a0], R2 ;  /* 0x0000e80000087a25 */ /* 0x022fc800078e0002 */
[----:B------:R-:W-:-:S04]  /*af90*/  IMAD R2, R0, c[0x0][0x3a4], R80 ;  /* 0x0000e90000027a24 */ /* 0x000fc800078e0250 */
[----:B------:R-:W-:Y:S01]  /*afa0*/  IMAD.IADD R3, R2, 0x1, R9 ;  /* 0x0000000102037824 */ /* 0x000fe200078e0209 */
[----:B------:R-:W-:-:S04]  /*afb0*/  LEA R2, P4, R8, c[0x0][0x340], 0x1 ;  /* 0x0000d00008027a11 */ /* 0x000fc800078808ff */
[----:B------:R-:W-:-:S05]  /*afc0*/  LEA.HI.X R3, R8, c[0x0][0x344], R3, 0x1, P4 ;  /* 0x0000d10008037a11 */ /* 0x000fca00020f0c03 */
[----:B--2---:R1:W-:Y:S04]  /*afd0*/  @!P2 STG.E.128 [R2.64+0x80], R24 ;  /* 0x000080180200a986 */ /* 0x0043e8000c101d04 */
[----:B---3--:R1:W-:Y:S04]  /*afe0*/  @!P1 STG.E.128 [R2.64+0x100], R20 ;  /* 0x0001001402009986 */ /* 0x0083e8000c101d04 */
[----:B----4-:R1:W-:Y:S04]  /*aff0*/  @!P3 STG.E.128 [R2.64], R16 ;  /* 0x000000100200b986 */ /* 0x0103e8000c101d04 */
[----:B------:R1:W-:Y:S02]  /*b000*/  @!P0 STG.E.128 [R2.64+0x180], R12 ;  /* 0x0001800c02008986 */ /* 0x0003e4000c101d04 */
.L_x_445:
[----:B--23--:R-:W-:Y:S05]  /*b010*/  BSYNC B0 ;  /* 0x0000000000007941 */ /* 0x00cfea0003800000 */
.L_x_444:
        /* <DEDUP_REMOVED lines=21> */
.L_x_447:
[----:B------:R-:W-:Y:S05]  /*b170*/  BSYNC B0 ;  /* 0x0000000000007941 */ /* 0x000fea0003800000 */
.L_x_446:
        /* <DEDUP_REMOVED lines=31> */
.L_x_449:
[----:B------:R-:W-:Y:S05]  /*b370*/  BSYNC B0 ;  /* 0x0000000000007941 */ /* 0x000fea0003800000 */
.L_x_448:
[----:B------:R-:W-:Y:S05]  /*b380*/  @P4 BRA `(.L_x_420) ;  /* 0x0000012000004947 */ /* 0x000fea0003800000 */
[----:B------:R-:W-:Y:S01]  /*b390*/  IADD3 R0, P0, R0, 0x20, RZ ;  /* 0x0000002000007810 */ /* 0x000fe20007f1e0ff */
[----:B-1----:R-:W-:Y:S01]  /*b3a0*/  IMAD.MOV.U32 R3, RZ, RZ, R8 ;  /* 0x000000ffff037224 */ /* 0x002fe200078e0008 */
[----:B------:R-:W-:-:S02]  /*b3b0*/  ISETP.GE.AND P2, PT, R10, c[0x0][0x220], PT ;  /* 0x000088000a007a0c */ /* 0x000fc40003f46270 */
        /* <DEDUP_REMOVED lines=15> */
.L_x_420:
[----:B------:R-:W-:Y:S05]  /*b4b0*/  BSYNC B1 ;  /* 0x0000000000017941 */ /* 0x000fea0003800000 */
.L_x_406:
        /* <DEDUP_REMOVED lines=12> */
.L_x_450:
[----:B------:R-:W-:Y:S05]  /*b580*/  EXIT ;  /* 0x000000000000794d */ /* 0x000fea0003800000 */
.L_x_452:
        /* <DEDUP_REMOVED lines=15> */
.L_x_1029:


//--------------------- .text._ZN5flash27flash_bwd_convert_dq_kernelI23Flash_bwd_kernel_traitsILi256ELi64ELi64ELi8ELi4ELi2ELi2ELb0ELb1EN7cutlass6half_tE19Flash_kernel_traitsILi256ELi64ELi64ELi8ES3_EEEEvNS_16Flash_bwd_paramsEi --------------------------
	.section	.text._ZN5flash27flash_bwd_convert_dq_kernelI23Flash_bwd_kernel_traitsILi256ELi64ELi64ELi8ELi4ELi2ELi2ELb0ELb1EN7cutlass6half_tE19Flash_kernel_traitsILi256ELi64ELi64ELi8ES3_EEEEvNS_16Flash_bwd_paramsEi,"ax",@progbits
	.sectioninfo	@"SHI_REGISTERS=96"
	.align	128
        .global         _ZN5flash27flash_bwd_convert_dq_kernelI23Flash_bwd_kernel_traitsILi256ELi64ELi64ELi8ELi4ELi2ELi2ELb0ELb1EN7cutlass6half_tE19Flash_kernel_traitsILi256ELi64ELi64ELi8ES3_EEEEvNS_16Flash_bwd_paramsEi
        .type           _ZN5flash27flash_bwd_convert_dq_kernelI23Flash_bwd_kernel_traitsILi256ELi64ELi64ELi8ELi4ELi2ELi2ELb0ELb1EN7cutlass6half_tE19Flash_kernel_traitsILi256ELi64ELi64ELi8ES3_EEEEvNS_16Flash_bwd_paramsEi,@function
        .size           _ZN5flash27flash_bwd_convert_dq_kernelI23Flash_bwd_kernel_traitsILi256ELi64ELi64ELi8ELi4ELi2ELi2ELb0ELb1EN7cutlass6half_tE19Flash_kernel_traitsILi256ELi64ELi64ELi8ES3_EEEEvNS_16Flash_bwd_paramsEi,(.L_x_1030 - _ZN5flash27flash_bwd_convert_dq_kernelI23Flash_bwd_kernel_traitsILi256ELi64ELi64ELi8ELi4ELi2ELi2ELb0ELb1EN7cutlass6half_tE19Flash_kernel_traitsILi256ELi64ELi64ELi8ES3_EEEEvNS_16Flash_bwd_paramsEi)
        .other          _ZN5flash27flash_bwd_convert_dq_kernelI23Flash_bwd_kernel_traitsILi256ELi64ELi64ELi8ELi4ELi2ELi2ELb0ELb1EN7cutlass6half_tE19Flash_kernel_traitsILi256ELi64ELi64ELi8ES3_EEEEvNS_16Flash_bwd_paramsEi,@"STO_CUDA_ENTRY STV_DEFAULT"
_ZN5flash27flash_bwd_convert_dq_kernelI23Flash_bwd_kernel_traitsILi256ELi64ELi64ELi8ELi4ELi2ELi2ELb0ELb1EN7cutlass6half_tE19Flash_kernel_traitsILi256ELi64ELi64ELi8ES3_EEEEvNS_16Flash_bwd_paramsEi:
.text._ZN5flash27flash_bwd_convert_dq_kernelI23Flash_bwd_kernel_traitsILi256ELi64ELi64ELi8ELi4ELi2ELi2ELb0ELb1EN7cutlass6half_tE19Flash_kernel_traitsILi256ELi64ELi64ELi8ES3_EEEEvNS_16Flash_bwd_paramsEi:
        /* <DEDUP_REMOVED lines=185> */
.L_x_454:
        /* <DEDUP_REMOVED lines=171> */
.L_x_453:
        /* <DEDUP_REMOVED lines=181> */
.L_x_456:
[----:B------:R-:W-:Y:S05]  /*2190*/  BSYNC B0 ;  /* 0x0000000000007941 */ /* 0x000fea0003800000 */
.L_x_455:
        /* <DEDUP_REMOVED lines=22> */
.L_x_457:
        /* <DEDUP_REMOVED lines=16> */
.L_x_1030:


//--------------------- .text._ZN5flash44flash_bwd_dq_dk_dv_loop_seqk_parallel_kernelI23Flash_bwd_kernel_traitsILi256ELi64ELi64ELi8ELi4ELi2ELi2ELb0ELb1EN7cutlass6half_tE19Flash_kernel_traitsILi256ELi64ELi64ELi8ES3_EELb1ELb1ELb0ELb0ELb0ELb0ELb0EEEvNS_16Flash_bwd_paramsE --------------------------
	.section	.text._ZN5flash44flash_bwd_dq_dk_dv_loop_seqk_parallel_kernelI23Flash_bwd_kernel_traitsILi256ELi64ELi64ELi8ELi4ELi2ELi2ELb0ELb1EN7cutlass6half_tE19Flash_kernel_traitsILi256ELi64ELi64ELi8ES3_EELb1ELb1ELb0ELb0ELb0ELb0ELb0EEEvNS_16Flash_bwd_paramsE,"ax",@progbits
	.sectioninfo	@"SHI_REGISTERS=255"
	.align	128
        .global         _ZN5flash44flash_bwd_dq_dk_dv_loop_seqk_parallel_kernelI23Flash_bwd_kernel_traitsILi256ELi64ELi64ELi8ELi4ELi2ELi2ELb0ELb1EN7cutlass6half_tE19Flash_kernel_traitsILi256ELi64ELi64ELi8ES3_EELb1ELb1ELb0ELb0ELb0ELb0ELb0EEEvNS_16Flash_bwd_paramsE
        .type           _ZN5flash44flash_bwd_dq_dk_dv_loop_seqk_parallel_kernelI23Flash_bwd_kernel_traitsILi256ELi64ELi64ELi8ELi4ELi2ELi2ELb0ELb1EN7cutlass6half_tE19Flash_kernel_traitsILi256ELi64ELi64ELi8ES3_EELb1ELb1ELb0ELb0ELb0ELb0ELb0EEEvNS_16Flash_bwd_paramsE,@function
        .size           _ZN5flash44flash_bwd_dq_dk_dv_loop_seqk_parallel_kernelI23Flash_bwd_kernel_traitsILi256ELi64ELi64ELi8ELi4ELi2ELi2ELb0ELb1EN7cutlass6half_tE19Flash_kernel_traitsILi256ELi64ELi64ELi8ES3_EELb1ELb1ELb0ELb0ELb0ELb0ELb0EEEvNS_16Flash_bwd_paramsE,(.L_x_1031 - _ZN5flash44flash_bwd_dq_dk_dv_loop_seqk_parallel_kernelI23Flash_bwd_kernel_traitsILi256ELi64ELi64ELi8ELi4ELi2ELi2ELb0ELb1EN7cutlass6half_tE19Flash_kernel_traitsILi256ELi64ELi64ELi8ES3_EELb1ELb1ELb0ELb0ELb0ELb0ELb0EEEvNS_16Flash_bwd_paramsE)
        .other          _ZN5flash44flash_bwd_dq_dk_dv_loop_seqk_parallel_kernelI23Flash_bwd_kernel_traitsILi256ELi64ELi64ELi8ELi4ELi2ELi2ELb0ELb1EN7cutlass6half_tE19Flash_kernel_traitsILi256ELi64ELi64ELi8ES3_EELb1ELb1ELb0ELb0ELb0ELb0ELb0EEEvNS_16Flash_bwd_paramsE,@"STO_CUDA_ENTRY STV_DEFAULT"
_ZN5flash44flash_bwd_dq_dk_dv_loop_seqk_parallel_kernelI23Flash_bwd_kernel_traitsILi256ELi64ELi64ELi8ELi4ELi2ELi2ELb0ELb1EN7cutlass6half_tE19Flash_kernel_traitsILi256ELi64ELi64ELi8ES3_EELb1ELb1ELb0ELb0ELb0ELb0ELb0EEEvNS_16Flash_bwd_paramsE:
.text._ZN5flash44flash_bwd_dq_dk_dv_loop_seqk_parallel_kernelI23Flash_bwd_kernel_traitsILi256ELi64ELi64ELi8ELi4ELi2ELi2ELb0ELb1EN7cutlass6half_tE19Flash_kernel_traitsILi256ELi64ELi64ELi8ES3_EELb1ELb1ELb0ELb0ELb0ELb0ELb0EEEvNS_16Flash_bwd_paramsE:
        /* <DEDUP_REMOVED lines=12> */
[----:B------:R-:W-:Y:S01]  /*00c0*/  IMAD.MOV.U32 R218, RZ, RZ, 0x20 ;  /* 0x00000020ffda7424 */ /* 0x000fe200078e00ff */
[----:B------:R-:W-:Y:S01]  /*00d0*/  ULDC.U8 UR9, c[0x0][0x328] ;  /* 0x0000ca0000097ab9 */ /* 0x000fe20000000000 */
[----:B------:R-:W-:Y:S01]  /*00e0*/  IMAD.MOV.U32 R214, RZ, RZ, 0x40 ;  /* 0x00000040ffd67424 */ /* 0x000fe200078e00ff */
[----:B------:R-:W-:Y:S01]  /*00f0*/  UISETP.NE.AND UP5, UPT, UR9, URZ, UPT ;  /* 0x0000003f0900728c */ /* 0x000fe2000bfa5270 */
[----:B------:R-:W-:Y:S01]  /*0100*/  IMAD.MOV.U32 R232, RZ, RZ, -0x10 ;  /* 0xfffffff0ffe87424 */ /* 0x000fe200078e00ff */
[----:B------:R-:W-:Y:S02]  /*0110*/  ULDC UR15, c[0x0][0x224] ;  /* 0x00008900000f7ab9 */ /* 0x000fe40000000800 */
[----:B------:R-:W3:Y:S01]  /*0120*/  S2UR UR37, SR_CTAID.Z ;  /* 0x00000000002579c3 */ /* 0x000ee20000002700 */
[----:B------:R-:W-:-:S02]  /*0130*/  ULDC UR48, c[0x0][0x22c] ;  /* 0x00008b0000307ab9 */ /* 0x000fc40000000800 */
[----:B------:R-:W-:Y:S02]  /*0140*/  ULDC UR38, c[0x0][0x1c0] ;  /* 0x0000700000267ab9 */ /* 0x000fe40000000800 */
[----:B------:R-:W-:Y:S02]  /*0150*/  UMOV UR7, 0x80 ;  /* 0x0000008000077882 */ /* 0x000fe40000000000 */
[----:B------:R-:W-:Y:S02]  /*0160*/  ULDC UR6, c[0x0][0x210] ;  /* 0x0000840000067ab9 */ /* 0x000fe40000000800 */
[----:B------:R-:W-:Y:S02]  /*0170*/  ULDC UR58, c[0x0][0x234] ;  /* 0x00008d00003a7ab9 */ /* 0x000fe40000000800 */
[----:B------:R-:W-:Y:S02]  /*0180*/  ULDC UR12, c[0x0][0x1c0] ;  /* 0x00007000000c7ab9 */ /* 0x000fe40000000800 */
[----:B------:R-:W-:Y:S01]  /*0190*/  ULDC UR13, c[0x0][0x1c0] ;  /* 0x00007000000d7ab9 */ /* 0x000fe20000000800 */
[----:B-1----:R-:W-:Y:S01]  /*01a0*/  SHF.R.S32.HI R5, RZ, 0x1f, R6 ;  /* 0x0000001fff057819 */ /* 0x002fe20000011406 */
[----:B------:R-:W-:-:S02]  /*01b0*/  USHF.R.S32.HI UR8, URZ, 0x1f, UR15 ;  /* 0x0000001f3f087899 */ /* 0x000fc4000801140f */
[----:B--2---:R-:W-:Y:S01]  /*01c0*/  UIMAD.WIDE.U32 UR44, UR35, UR15, URZ ;  /* 0x0000000f232c72a5 */ /* 0x004fe2000f8e003f */
[CC--:B------:R-:W-:Y:S01]  /*01d0*/  LEA.HI R0, R5.reuse, R6.reuse, RZ, 0x5 ;  /* 0x0000000605007211 */ /* 0x0c0fe200078f28ff */
[----:B------:R-:W-:Y:S01]  /*01e0*/  UIMAD.WIDE UR38, UR48, UR38, URZ ;  /* 0x00000026302672a5 */ /* 0x000fe2000f8e023f */
[CC--:B------:R-:W-:Y:S01]  /*01f0*/  LEA.HI R10, R5.reuse, R6.reuse, RZ, 0x3 ;  /* 0x00000006050a7211 */ /* 0x0c0fe200078f18ff */
[----:B------:R-:W-:Y:S01]  /*0200*/  USHF.L.U32 UR15, UR35, 0x7, URZ ;  /* 0x00000007230f7899 */ /* 0x000fe2000800063f */
[CC--:B------:R-:W-:Y:S01]  /*0210*/  LEA.HI R3, R5.reuse, R6.reuse, RZ, 0x4 ;  /* 0x0000000605037211 */ /* 0x0c0fe200078f20ff */
[----:B---3--:R-:W-:Y:S01]  /*0220*/  UIMAD UR49, UR37, UR48, URZ ;  /* 0x00000030253172a4 */ /* 0x008fe2000f8e023f */
[CC--:B------:R-:W-:Y:S01]  /*0230*/  LEA.HI R245, R5.reuse, R6.reuse, RZ, 0x7 ;  /* 0x0000000605f57211 */ /* 0x0c0fe200078f38ff */
[----:B------:R-:W-:Y:S01]  /*0240*/  UIMAD UR58, UR7, UR6, UR58 ;  /* 0x00000006073a72a4 */ /* 0x000fe2000f8e023a */
[CC--:B------:R-:W-:Y:S01]  /*0250*/  LEA.HI R12, R5.reuse, R6.reuse, RZ, 0x6 ;  /* 0x00000006050c7211 */ /* 0x0c0fe200078f30ff */
[----:B------:R-:W-:Y:S01]  /*0260*/  USHF.R.S32.HI UR9, URZ, 0x1f, UR35 ;  /* 0x0000001f3f097899 */ /* 0x000fe20008011423 */
[----:B------:R-:W-:Y:S01]  /*0270*/  LEA.HI R5, R5, R6, RZ, 0x2 ;  /* 0x0000000605057211 */ /* 0x000fe200078f10ff */
[----:B------:R-:W-:Y:S01]  /*0280*/  UIMAD UR48, UR48, UR12, URZ ;  /* 0x0000000c303072a4 */ /* 0x000fe2000f8e023f */
[----:B------:R-:W-:Y:S01]  /*0290*/  LOP3.LUT R2, R0, 0xffffffe0, RZ, 0xc0, !PT ;  /* 0xffffffe000027812 */ /* 0x000fe200078ec0ff */
[----:B------:R-:W-:Y:S01]  /*02a0*/  UIMAD UR6, UR35, UR13, UR37 ;  /* 0x0000000d230672a4 */ /* 0x000fe2000f8e0225 */
[----:B------:R-:W-:Y:S01]  /*02b0*/  LOP3.LUT R4, R5, 0x7ffffffc, RZ, 0xc0, !PT ;  /* 0x7ffffffc05047812 */ /* 0x000fe200078ec0ff */
[----:B------:R-:W-:Y:S01]  /*02c0*/  ULDC UR14, c[0x0][0x1c0] ;  /* 0x00007000000e7ab9 */ /* 0x000fe20000000800 */
        /* <DEDUP_REMOVED lines=10> */
[----:B------:R-:W-:Y:S01]  /*0370*/  LEA.HI R0, R0, R2, RZ, 0x1 ;  /* 0x0000000200007211 */ /* 0x000fe200078f08ff */
[----:B------:R-:W-:Y:S01]  /*0380*/  ULDC UR11, c[0x0][0x1c0] ;  /* 0x00007000000b7ab9 */ /* 0x000fe20000000800 */
[----:B------:R-:W-:Y:S01]  /*0390*/  LEA.HI R3, R3, R4, RZ, 0x1 ;  /* 0x0000000403037211 */ /* 0x000fe200078f08ff */
[----:B------:R-:W-:Y:S01]  /*03a0*/  UIMAD UR55, UR8, UR35, URZ ;  /* 0x00000023083772a4 */ /* 0x000fe2000f8e023f */
[----:B------:R-:W-:Y:S01]  /*03b0*/  LOP3.LUT R0, R0, 0xfffffffe, RZ, 0xc0, !PT ;  /* 0xfffffffe00007812 */ /* 0x000fe200078ec0ff */
[----:B------:R-:W-:Y:S01]  /*03c0*/  UIMAD UR7, UR35, UR11, UR37 ;  /* 0x0000000b230772a4 */ /* 0x000fe2000f8e0225 */
[----:B------:R-:W-:Y:S01]  /*03d0*/  LOP3.LUT R3, R3, 0xfffffffe, RZ, 0xc0, !PT ;  /* 0xfffffffe03037812 */ /* 0x000fe200078ec0ff */
[----:B------:R-:W-:Y:S01]  /*03e0*/  @!UP5 UIMAD UR8, UR35, UR14, UR37 ;  /* 0x0000000e2308d2a4 */ /* 0x000fe2000f8e0225 */
[----:B------:R-:W-:Y:S01]  /*03f0*/  LEA.HI R6, R6, R2, RZ, 0x2 ;  /* 0x0000000206067211 */ /* 0x000fe200078f10ff */
[----:B------:R-:W-:Y:S01]  /*0400*/  IMAD.IADD R216, R2, 0x1, -R0 ;  /* 0x0000000102d87824 */ /* 0x000fe200078e0a00 */
[----:B------:R-:W-:Y:S01]  /*0410*/  SHF.R.S32.HI R0, RZ, 0x1f, R5 ;  /* 0x0000001fff007819 */ /* 0x000fe20000011405 */
[----:B------:R-:W-:Y:S01]  /*0420*/  IMAD.IADD R11, R4, 0x1, -R3 ;  /* 0x00000001040b7824 */ /* 0x000fe200078e0a03 */
[----:B------:R-:W-:Y:S01]  /*0430*/  SHF.R.S32.HI R3, RZ, 0x2, R5 ;  /* 0x00000002ff037819 */ /* 0x000fe20000011405 */
[----:B------:R-:W-:Y:S01]  /*0440*/  USHF.L.U32 UR47, UR48, 0x6, URZ ;  /* 0x00000006302f7899 */ /* 0x000fe2000800063f */
[----:B------:R-:W-:Y:S01]  /*0450*/  LOP3.LUT R6, R6, 0xfffffffc, RZ, 0xc0, !PT ;  /* 0xfffffffc06067812 */ /* 0x000fe200078ec0ff */
[----:B------:R-:W-:Y:S01]  /*0460*/  IMAD.SHL.U32 R213, R11, 0x200, RZ ;  /* 0x000002000bd57824 */ /* 0x000fe200078e00ff */
[----:B------:R-:W-:Y:S01]  /*0470*/  LEA.HI R0, R0, R3, RZ, 0x3 ;  /* 0x0000000300007211 */ /* 0x000fe200078f18ff */
[----:B------:R-:W-:Y:S01]  /*0480*/  USHF.L.U32 UR46, UR6, 0x5, URZ ;  /* 0x00000005062e7899 */ /* 0x000fe2000800063f */
[----:B------:R-:W-:Y:S01]  /*0490*/  SHF.R.S32.HI R239, RZ, 0x3, R10 ;  /* 0x00000003ffef7819 */ /* 0x000fe2000001140a */
[----:B------:R-:W-:Y:S01]  /*04a0*/  IMAD.IADD R246, R2, 0x1, -R6 ;  /* 0x0000000102f67824 */ /* 0x000fe200078e0a06 */
[----:B------:R-:W-:Y:S01]  /*04b0*/  LOP3.LUT R0, R0, 0xfffffff8, RZ, 0xc0, !PT ;  /* 0xfffffff800007812 */ /* 0x000fe200078ec0ff */
[----:B------:R-:W-:Y:S01]  /*04c0*/  ULDC UR52, c[0x0][0x214] ;  /* 0x0000850000347ab9 */ /* 0x000fe20000000800 */
[----:B------:R-:W-:Y:S01]  /*04d0*/  SHF.R.S32.HI R5, RZ, 0x1f, R8 ;  /* 0x0000001fff057819 */ /* 0x000fe20000011408 */
[----:B------:R-:W-:Y:S01]  /*04e0*/  IMAD.SHL.U32 R2, R239, 0x40, RZ ;  /* 0x00000040ef027824 */ /* 0x000fe200078e00ff */
[----:B------:R-:W-:Y:S01]  /*04f0*/  SHF.R.S32.HI R245, RZ, 0x7, R245 ;  /* 0x00000007fff57819 */ /* 0x000fe200000114f5 */
[----:B------:R-:W-:Y:S01]  /*0500*/  IMAD.IADD R4, R3, 0x1, -R0 ;  /* 0x0000000103047824 */ /* 0x000fe200078e0a00 */
[----:B------:R-:W-:Y:S01]  /*0510*/  SHF.R.S32.HI R3, RZ, 0x1f, R9 ;  /* 0x0000001fff037819 */ /* 0x000fe20000011409 */
[----:B------:R-:W-:Y:S01]  /*0520*/  IMAD.U32 R252, RZ, RZ, UR15 ;  /* 0x0000000ffffc7e24 */ /* 0x000fe2000f8e00ff */
[----:B------:R-:W-:Y:S01]  /*0530*/  LOP3.LUT R0, R2, 0x1c0, RZ, 0xc0, !PT ;  /* 0x000001c002007812 */ /* 0x000fe200078ec0ff */
[----:B------:R-:W-:Y:S01]  /*0540*/  IMAD.U32 R251, RZ, RZ, UR9 ;  /* 0x00000009fffb7e24 */ /* 0x000fe2000f8e00ff */
[----:B------:R-:W-:Y:S01]  /*0550*/  LEA.HI R227, R3, R9, RZ, 0x2 ;  /* 0x0000000903e37211 */ /* 0x000fe200078f10ff */
[----:B------:R-:W-:Y:S01]  /*0560*/  ULDC UR59, c[0x0][0x1c8] ;  /* 0x00007200003b7ab9 */ /* 0x000fe20000000800 */
[----:B------:R-:W-:Y:S01]  /*0570*/  LOP3.LUT R2, R0, 0x38, R228, 0xf8, !PT ;  /* 0x0000003800027812 */ /* 0x000fe200078ef8e4 */
[----:B------:R-:W-:Y:S01]  /*0580*/  ULDC.U8 UR10, c[0x0][0x3d0] ;  /* 0x0000f400000a7ab9 */ /* 0x000fe20000000000 */
[----:B------:R-:W-:Y:S01]  /*0590*/  SHF.R.U32.HI R0, RZ, 0x3, R0 ;  /* 0x00000003ff007819 */ /* 0x000fe20000011600 */
[----:B------:R-:W-:Y:S01]  /*05a0*/  ULDC UR53, c[0x0][0x224] ;  /* 0x0000890000357ab9 */ /* 0x000fe20000000800 */
[----:B------:R-:W-:Y:S01]  /*05b0*/  LEA.HI R9, R5, R8, RZ, 0x3 ;  /* 0x0000000805097211 */ /* 0x000fe200078f18ff */
[----:B------:R-:W-:Y:S01]  /*05c0*/  @UP5 UIMAD UR57, UR35, UR52, URZ ;  /* 0x00000034233952a4 */ /* 0x000fe2000f8e023f */
[----:B------:R-:W-:Y:S01]  /*05d0*/  LOP3.LUT R6, R2, R0, RZ, 0x3c, !PT ;  /* 0x0000000002067212 */ /* 0x000fe200078e3cff */
[----:B------:R-:W-:Y:S01]  /*05e0*/  IMAD.SHL.U32 R0, R7, 0x40, RZ ;  /* 0x0000004007007824 */ /* 0x000fe200078e00ff */
[----:B------:R-:W-:Y:S01]  /*05f0*/  LOP3.LUT R2, R9, 0xfffffff8, RZ, 0xc0, !PT ;  /* 0xfffffff809027812 */ /* 0x000fe200078ec0ff */
[----:B------:R-:W-:Y:S01]  /*0600*/  UMOV UR41, URZ ;  /* 0x0000003f00297c82 */ /* 0x000fe20008000000 */
[----:B------:R-:W-:Y:S01]  /*0610*/  LOP3.LUT R3, R4, 0x1, RZ, 0xc0, !PT ;  /* 0x0000000104037812 */ /* 0x000fe200078ec0ff */
[----:B------:R-:W-:Y:S01]  /*0620*/  ULDC.64 UR4, c[0x0][0x118] ;  /* 0x0000460000047ab9 */ /* 0x000fe20000000a00 */
[----:B------:R-:W-:Y:S01]  /*0630*/  LOP3.LUT R0, R0, 0x1c0, RZ, 0xc0, !PT ;  /* 0x000001c000007812 */ /* 0x000fe200078ec0ff */
[----:B------:R-:W-:Y:S01]  /*0640*/  IMAD.IADD R8, R8, 0x1, -R2 ;  /* 0x0000000108087824 */ /* 0x000fe200078e0a02 */
[----:B------:R-:W-:Y:S01]  /*0650*/  ISETP.NE.U32.AND P0, PT, R3, 0x1, PT ;  /* 0x000000010300780c */ /* 0x000fe20003f05070 */
[----:B------:R-:W-:Y:S01]  /*0660*/  IMAD.SHL.U32 R2, R216, 0x10, RZ ;  /* 0x00000010d8027824 */ /* 0x000fe200078e00ff */
[----:B------:R-:W-:Y:S01]  /*0670*/  LOP3.LUT R208, R0, 0x8, R10, 0xf8, !PT ;  /* 0x0000000800d07812 */ /* 0x000fe200078ef80a */
[----:B------:R-:W-:Y:S01]  /*0680*/  IMAD.SHL.U32 R3, R4, 0x40, RZ ;  /* 0x0000004004037824 */ /* 0x000fe200078e00ff */
[----:B------:R-:W-:Y:S01]  /*0690*/  LOP3.LUT P4, RZ, R7, 0x4, RZ, 0xc0, !PT ;  /* 0x0000000407ff7812 */ /* 0x000fe2000788c0ff */
[----:B------:R-:W-:Y:S01]  /*06a0*/  ULOP3.LUT UR59, UR37, UR59, URZ, 0x3c, !UPT ;  /* 0x0000003b253b7292 */ /* 0x000fe2000f8e3c3f */
[----:B------:R-:W-:Y:S01]  /*06b0*/  LOP3.LUT R5, R0, 0x10, R2, 0xf8, !PT ;  /* 0x0000001000057812 */ /* 0x000fe200078ef802 */
[----:B------:R-:W-:Y:S01]  /*06c0*/  IMAD R2, R245, 0x800, R213 ;  /* 0x00000800f5027824 */ /* 0x000fe200078e02d5 */
[----:B------:R-:W-:Y:S01]  /*06d0*/  SHF.R.U32.HI R0, RZ, 0x3, R0 ;  /* 0x00000003ff007819 */ /* 0x000fe20000011600 */
[----:B------:R-:W-:Y:S01]  /*06e0*/  UISETP.NE.AND UP6, UPT, UR10, URZ, UPT ;  /* 0x0000003f0a00728c */ /* 0x000fe2000bfc5270 */
[----:B------:R-:W-:Y:S01]  /*06f0*/  LOP3.LUT R5, R5, 0x8, R10, 0xf8, !PT ;  /* 0x0000000805057812 */ /* 0x000fe200078ef80a */
[----:B------:R-:W-:Y:S01]  /*0700*/  USHF.R.S32.HI UR60, URZ, 0x1f, UR37 ;  /* 0x0000001f3f3c7899 */ /* 0x000fe20008011425 */
[----:B------:R-:W-:Y:S01]  /*0710*/  LOP3.LUT R208, R208, R0, RZ, 0x3c, !PT ;  /* 0x00000000d0d07212 */ /* 0x000fe200078e3cff */
[----:B------:R-:W-:Y:S01]  /*0720*/  USHF.R.S32.HI UR61, URZ, 0x1f, UR37 ;  /* 0x0000001f3f3d7899 */ /* 0x000fe20008011425 */
[----:B------:R-:W-:Y:S01]  /*0730*/  LOP3.LUT P3, RZ, R7, 0x2, RZ, 0xc0, !PT ;  /* 0x0000000207ff7812 */ /* 0x000fe2000786c0ff */
[----:B------:R-:W-:Y:S01]  /*0740*/  UIMAD.WIDE.U32 UR42, UR38, UR44, URZ ;  /* 0x0000002c262a72a5 */ /* 0x000fe2000f8e003f */
[----:B------:R-:W-:Y:S01]  /*0750*/  LOP3.LUT R213, R213, R5, R0, 0xf6, !PT ;  /* 0x00000005d5d57212 */ /* 0x000fe200078ef600 */
[----:B------:R-:W-:Y:S01]  /*0760*/  IMAD.IADD R208, R2, 0x1, R208 ;  /* 0x0000000102d07824 */ /* 0x000fe200078e02d0 */
[----:B------:R-:W-:Y:S01]  /*0770*/  SHF.R.S32.HI R2, RZ, 0x6, R12 ;  /* 0x00000006ff027819 */ /* 0x000fe2000001140c */
[----:B------:R-:W-:Y:S01]  /*0780*/  IMAD.SHL.U32 R5, R245, 0x20, RZ ;  /* 0x00000020f5057824 */ /* 0x000fe200078e00ff */
[----:B------:R-:W-:Y:S01]  /*0790*/  LOP3.LUT R0, R3, 0x1c0, RZ, 0xc0, !PT ;  /* 0x000001c003007812 */ /* 0x000fe200078ec0ff */
[----:B------:R-:W-:Y:S01]  /*07a0*/  IMAD.SHL.U32 R209, R208, 0x2, RZ ;  /* 0x00000002d0d17824 */ /* 0x000fe200078e00ff */
[----:B------:R-:W-:Y:S01]  /*07b0*/  R2P PR, R4, 0x6 ;  /* 0x0000000604007804 */ /* 0x000fe20000000000 */
[C---:B------:R-:W-:Y:S01]  /*07c0*/  IMAD R222, R2.reuse, 0x200, R6 ;  /* 0x0000020002de7824 */ /* 0x040fe200078e0206 */
[----:B------:R-:W-:Y:S01]  /*07d0*/  SHF.R.U32.HI R3, RZ, 0x3, R0 ;  /* 0x00000003ff037819 */ /* 0x000fe20000011600 */
[----:B------:R-:W-:Y:S01]  /*07e0*/  IMAD.SHL.U32 R2, R2, 0x8, RZ ;  /* 0x0000000802027824 */ /* 0x000fe200078e00ff */
[C---:B------:R-:W-:Y:S01]  /*07f0*/  LOP3.LUT P6, RZ, R8.reuse, 0x4, RZ, 0xc0, !PT ;  /* 0x0000000408ff7812 */ /* 0x040fe200078cc0ff */
[----:B------:R-:W-:Y:S01]  /*0800*/  IMAD.SHL.U32 R4, R11, 0x20, RZ ;  /* 0x000000200b047824 */ /* 0x000fe200078e00ff */
[----:B------:R-:W-:Y:S01]  /*0810*/  LOP3.LUT P5, RZ, R8, 0x2, RZ, 0xc0, !PT ;  /* 0x0000000208ff7812 */ /* 0x000fe200078ac0ff */
[----:B------:R-:W-:Y:S01]  /*0820*/  IMAD.SHL.U32 R222, R222, 0x2, RZ ;  /* 0x00000002dede7824 */ /* 0x000fe200078e00ff */
[----:B------:R-:W-:Y:S01]  /*0830*/  LOP3.LUT R2, R2, 0x18, RZ, 0xc0, !PT ;  /* 0x0000001802027812 */ /* 0x000fe200078ec0ff */
[----:B------:R-:W-:Y:S01]  /*0840*/  UIMAD UR54, UR39, UR44, URZ ;  /* 0x0000002c273672a4 */ /* 0x000fe2000f8e023f */
[----:B------:R-:W-:Y:S01]  /*0850*/  SEL R212, R214, 0xffffffc0, !P4 ;  /* 0xffffffc0d6d47807 */ /* 0x000fe20006000000 */
[----:B------:R-:W-:Y:S01]  /*0860*/  USHF.R.S32.HI UR56, URZ, 0x1f, UR49 ;  /* 0x0000001f3f387899 */ /* 0x000fe20008011431 */
[----:B------:R-:W-:Y:S01]  /*0870*/  LOP3.LUT R7, R2, 0x20, R4, 0xf8, !PT ;  /* 0x0000002002077812 */ /* 0x000fe200078ef804 */
[----:B------:R-:W-:Y:S01]  /*0880*/  UIMAD UR53, UR7, UR53, URZ ;  /* 0x00000035073572a4 */ /* 0x000fe2000f8e023f */
[----:B------:R-:W-:Y:S01]  /*0890*/  LOP3.LUT R4, R0, 0x20, R5, 0xf8, !PT ;  /* 0x0000002000047812 */ /* 0x000fe200078ef805 */
[----:B------:R-:W-:Y:S01]  /*08a0*/  IMAD.SHL.U32 R5, R8, 0x40, RZ ;  /* 0x0000004008057824 */ /* 0x000fe200078e00ff */
[----:B------:R-:W-:Y:S01]  /*08b0*/  LOP3.LUT R6, R3, R0, R2, 0x1e, !PT ;  /* 0x0000000003067212 */ /* 0x000fe200078e1e02 */
[----:B------:R-:W-:Y:S01]  /*08c0*/  IMAD.SHL.U32 R0, R13, 0x2, RZ ;  /* 0x000000020d007824 */ /* 0x000fe200078e00ff */
[----:B------:R-:W-:Y:S01]  /*08d0*/  LOP3.LUT R3, R4, R3, RZ, 0x3c, !PT ;  /* 0x0000000304037212 */ /* 0x000fe200078e3cff */
[----:B------:R-:W-:Y:S01]  /*08e0*/  @!UP5 UIMAD UR52, UR8, UR52, URZ ;  /* 0x000000340834d2a4 */ /* 0x000fe2000f8e023f */
[----:B------:R-:W-:Y:S01]  /*08f0*/  SEL R214, R214, 0xffffffc0, !P6 ;  /* 0xffffffc0d6d67807 */ /* 0x000fe20007000000 */
[--C-:B------:R-:W-:Y:S01]  /*0900*/  IMAD R4, R246, 0x400, R0.reuse ;  /* 0x00000400f6047824 */ /* 0x100fe200078e0200 */
[----:B------:R-:W-:Y:S01]  /*0910*/  SEL R232, R232, 0x10, !P0 ;  /* 0x00000010e8e87807 */ /* 0x000fe20004000000 */
[----:B------:R-:W-:Y:S01]  /*0920*/  IMAD R2, R216, 0x400, R0 ;  /* 0x00000400d8027824 */ /* 0x000fe200078e0200 */
[----:B------:R-:W-:Y:S01]  /*0930*/  LOP3.LUT R0, R5, 0x1c0, RZ, 0xc0, !PT ;  /* 0x000001c005007812 */ /* 0x000fe200078ec0ff */
[----:B------:R-:W-:Y:S01]  /*0940*/  IMAD.IADD R230, R4, 0x1, R3 ;  /* 0x0000000104e67824 */ /* 0x000fe200078e0203 */
[----:B------:R-:W-:Y:S01]  /*0950*/  SHF.R.S32.HI R227, RZ, 0x2, R227 ;  /* 0x00000002ffe37819 */ /* 0x000fe200000114e3 */
[----:B------:R-:W-:Y:S01]  /*0960*/  IMAD.IADD R6, R2, 0x1, R6 ;  /* 0x0000000102067824 */ /* 0x000fe200078e0206 */
[--C-:B------:R-:W-:Y:S01]  /*0970*/  SHF.R.U32.HI R2, RZ, 0x3, R0.reuse ;  /* 0x00000003ff027819 */ /* 0x100fe20000011600 */
[----:B------:R-:W-:Y:S01]  /*0980*/  IMAD.SHL.U32 R4, R11, 0x8, RZ ;  /* 0x000000080b047824 */ /* 0x000fe200078e00ff */
[----:B------:R-:W-:Y:S01]  /*0990*/  IADD3 R237, R228, 0x40, RZ ;  /* 0x00000040e4ed7810 */ /* 0x000fe20007ffe0ff */
[----:B------:R-:W-:Y:S01]  /*09a0*/  IMAD.SHL.U32 R3, R9, 0x40, RZ ;  /* 0x0000004009037824 */ /* 0x000fe200078e00ff */
[----:B------:R-:W-:Y:S01]  /*09b0*/  LOP3.LUT R5, R2, R7, R0, 0x1e, !PT ;  /* 0x0000000702057212 */ /* 0x000fe200078e1e00 */
[----:B------:R-:W-:Y:S01]  /*09c0*/  IMAD.SHL.U32 R230, R230, 0x2, RZ ;  /* 0x00000002e6e67824 */ /* 0x000fe200078e00ff */
[----:B------:R-:W-:Y:S01]  /*09d0*/  LOP3.LUT R4, R0, 0x8, R4, 0xf8, !PT ;  /* 0x0000000800047812 */ /* 0x000fe200078ef804 */
[----:B------:R-:W-:Y:S01]  /*09e0*/  IMAD R227, R246, 0x10, R227 ;  /* 0x00000010f6e37824 */ /* 0x000fe200078e02e3 */
[----:B------:R-:W-:Y:S01]  /*09f0*/  LOP3.LUT R0, R3, 0xfffffe00, RZ, 0xc0, !PT ;  /* 0xfffffe0003007812 */ /* 0x000fe200078ec0ff */
[----:B------:R-:W-:Y:S01]  /*0a00*/  IMAD.IADD R233, R230, 0x1, R232 ;  /* 0x00000001e6e97824 */ /* 0x000fe200078e02e8 */
[----:B------:R-:W-:Y:S01]  /*0a10*/  LOP3.LUT R2, R4, R2, RZ, 0x3c, !PT ;  /* 0x0000000204027212 */ /* 0x000fe200078e3cff */
[----:B------:R-:W-:Y:S01]  /*0a20*/  USHF.R.S32.HI UR51, URZ, 0x1f, UR47 ;  /* 0x0000001f3f337899 */ /* 0x000fe2000801142f */
[----:B------:R-:W-:Y:S01]  /*0a30*/  IADD3 R231, R230, 0x20, RZ ;  /* 0x00000020e6e77810 */ /* 0x000fe20007ffe0ff */
[--C-:B------:R-:W-:Y:S01]  /*0a40*/  IMAD R216, R216, 0x400, R0.reuse ;  /* 0x00000400d8d87824 */ /* 0x100fe200078e0200 */
        /* <DEDUP_REMOVED lines=11> */
[----:B------:R-:W-:Y:S01]  /*0b00*/  IMAD R2, R208, 0x2, R2 ;  /* 0x00000002d0027824 */ /* 0x000fe200078e0202 */
[----:B------:R-:W-:Y:S01]  /*0b10*/  IADD3 R243, R242, 0x40, RZ ;  /* 0x00000040f2f37810 */ /* 0x000fe20007ffe0ff */
[----:B------:R-:W-:Y:S01]  /*0b20*/  IMAD.IADD R211, R210, 0x1, R218 ;  /* 0x00000001d2d37824 */ /* 0x000fe200078e02da */
[----:B------:R-:W-:Y:S01]  /*0b30*/  IADD3 R236, R228, 0x80, RZ ;  /* 0x00000080e4ec7810 */ /* 0x000fe20007ffe0ff */
[----:B------:R-:W-:Y:S01]  /*0b40*/  IMAD.IADD R217, R214, 0x1, R216 ;  /* 0x00000001d6d97824 */ /* 0x000fe200078e02d8 */
[----:B------:R-:W-:Y:S01]  /*0b50*/  IADD3 R238, R228, 0xc0, RZ ;  /* 0x000000c0e4ee7810 */ /* 0x000fe20007ffe0ff */
[----:B------:R-:W-:Y:S01]  /*0b60*/  IMAD R208, R208, 0x2, R212 ;  /* 0x00000002d0d07824 */ /* 0x000fe200078e02d4 */
[----:B------:R-:W-:Y:S01]  /*0b70*/  @P2 IADD3 R243, R242, -0x40, RZ ;  /* 0xffffffc0f2f32810 */ /* 0x000fe20007ffe0ff */
[----:B------:R-:W-:Y:S01]  /*0b80*/  IMAD.IADD R3, R212, 0x1, R2 ;  /* 0x00000001d4037824 */ /* 0x000fe200078e0202 */
[----:B------:R-:W-:Y:S01]  /*0b90*/  USHF.R.S32.HI UR50, URZ, 0x1f, UR46 ;  /* 0x0000001f3f327899 */ /* 0x000fe2000801142e */
[----:B------:R-:W-:Y:S01]  /*0ba0*/  IMAD R212, R213, 0x2, R212 ;  /* 0x00000002d5d47824 */ /* 0x000fe200078e02d4 */
[----:B------:R-:W-:Y:S01]  /*0bb0*/  ULDC.U8 UR32, c[0x0][0x2d8] ;  /* 0x0000b60000207ab9 */ /* 0x000fe20000000000 */
[----:B------:R-:W-:-:S02]  /*0bc0*/  IMAD.IADD R215, R210, 0x1, R214 ;  /* 0x00000001d2d77824 */ /* 0x000fc400078e02d6 */
[----:B------:R-:W-:Y:S02]  /*0bd0*/  IMAD.IADD R219, R218, 0x1, R216 ;  /* 0x00000001dadb7824 */ /* 0x000fe400078e02d8 */
[----:B------:R-:W-:Y:S02]  /*0be0*/  IMAD.SHL.U32 R213, R213, 0x2, RZ ;  /* 0x00000002d5d57824 */ /* 0x000fe400078e00ff */
[----:B------:R-:W-:Y:S02]  /*0bf0*/  IMAD.IADD R232, R232, 0x1, R231 ;  /* 0x00000001e8e87824 */ /* 0x000fe400078e02e7 */
[----:B------:R-:W-:Y:S02]  /*0c00*/  IMAD.IADD R214, R211, 0x1, R214 ;  /* 0x00000001d3d67824 */ /* 0x000fe400078e02d6 */
[----:B------:R-:W-:Y:S02]  /*0c10*/  IMAD.IADD R218, R218, 0x1, R217 ;  /* 0x00000001dada7824 */ /* 0x000fe400078e02d9 */
.L_x_502:
        /* <DEDUP_REMOVED lines=35> */
[----:B------:R-:W-:Y:S02]  /*0e50*/  UMOV UR34, 0xffffffff ;  /* 0xffffffff00227882 */ /* 0x000fe40000000000 */
[----:B------:R-:W-:Y:S02]  /*0e60*/  ULDC UR8, c[0x0][0xc] ;  /* 0x0000030000087ab9 */ /* 0x000fe40000000800 */
[----:B------:R-:W-:Y:S02]  /*0e70*/  USHF.L.U32 UR8, UR8, 0x6, URZ ;  /* 0x0000000608087899 */ /* 0x000fe4000800063f */
[----:B------:R-:W-:Y:S01]  /*0e80*/  UMOV UR33, URZ ;  /* 0x0000003f00217c82 */ /* 0x000fe20008000000 */
[----:B------:R-:W-:Y:S01]  /*0e90*/  SHF.R.S32.HI R24, RZ, 0x1f, R239 ;  /* 0x0000001fff187819 */ /* 0x000fe200000114ef */
[----:B-1----:R-:W-:-:S04]  /*0ea0*/  USHF.L.U32 UR6, UR25, 0x6, URZ ;  /* 0x0000000619067899 */ /* 0x002fc8000800063f */
[----:B------:R-:W-:-:S03]  /*0eb0*/  UIMAD UR6, UR8, UR41, UR6 ;  /* 0x00000029080672a4 */ /* 0x000fc6000f8e0206 */
[----:B------:R-:W-:Y:S01]  /*0ec0*/  ULDC UR8, c[0x0][0x218] ;  /* 0x0000860000087ab9 */ /* 0x000fe20000000800 */
        /* <DEDUP_REMOVED lines=19> */
.L_x_458:
        /* <DEDUP_REMOVED lines=21> */
[----:B------:R-:W-:Y:S02]  /*1150*/  UISETP.NE.AND UP0, UPT, UR34, -0x1, UPT ;  /* 0xffffffff2200788c */ /* 0x000fe4000bf05270 */
[----:B------:R-:W-:Y:S02]  /*1160*/  ULDC.64 UR10, c[0x0][0x178] ;  /* 0x00005e00000a7ab9 */ /* 0x000fe40000000a00 */
[----:B------:R-:W-:Y:S02]  /*1170*/  ULDC.64 UR8, c[0x0][0x190] ;  /* 0x0000640000087ab9 */ /* 0x000fe40000000a00 */
[----:B------:R-:W-:Y:S01]  /*1180*/  UISETP.NE.AND UP2, UPT, UR13, -0x1, UPT ;  /* 0xffffffff0d00788c */ /* 0x000fe2000bf45270 */
[----:B------:R-:W-:Y:S01]  /*1190*/  PLOP3.LUT P1, PT, PT, PT, UP0, 0x80, 0x0 ;  /* 0x000000000000781c */ /* 0x000fe20003f2f008 */
[----:B------:R-:W-:Y:S02]  /*11a0*/  UIADD3 UR12, UR31, 0x3f, URZ ;  /* 0x0000003f1f0c7890 */ /* 0x000fe4000fffe03f */
[----:B------:R-:W-:-:S02]  /*11b0*/  UIMAD UR14, UR40, UR10, URZ ;  /* 0x0000000a280e72a4 */ /* 0x000fc4000f8e023f */
[----:B------:R-:W-:Y:S02]  /*11c0*/  UIMAD.WIDE.U32 UR6, UR13, UR8, URZ ;  /* 0x000000080d0672a5 */ /* 0x000fe4000f8e003f */
[----:B------:R-:W-:Y:S02]  /*11d0*/  UIMAD UR16, UR13, UR9, URZ ;  /* 0x000000090d1072a4 */ /* 0x000fe4000f8e023f */
[----:B------:R-:W-:Y:S02]  /*11e0*/  UIMAD.WIDE.U32 UR8, UR35, UR10, URZ ;  /* 0x0000000a230872a5 */ /* 0x000fe4000f8e003f */
[----:B------:R-:W-:Y:S02]  /*11f0*/  USHF.R.S32.HI UR15, URZ, 0x1f, UR12 ;  /* 0x0000001f3f0f7899 */ /* 0x000fe4000801140c */
[----:B------:R-:W-:Y:S02]  /*1200*/  UIMAD UR14, UR35, UR11, UR14 ;  /* 0x0000000b230e72a4 */ /* 0x000fe4000f8e020e */
[----:B------:R-:W-:-:S02]  /*1210*/  @UP0 UIADD3 UR10, UR33, UR34, URZ ;  /* 0x00000022210a0290 */ /* 0x000fc4000fffe03f */
[----:B------:R-:W-:Y:S02]  /*1220*/  ULEA.HI UR11, UR15, UR12, URZ, 0x6 ;  /* 0x0000000c0f0b7291 */ /* 0x000fe4000f8f303f */
[----:B------:R-:W-:Y:S02]  /*1230*/  UIADD3 UR26, UR9, UR14, URZ ;  /* 0x0000000e091a7290 */ /* 0x000fe4000fffe03f */
[----:B------:R-:W-:Y:S02]  /*1240*/  USEL UR28, UR8, UR6, !UP2 ;  /* 0x00000006081c7287 */ /* 0x000fe4000d000000 */
[----:B------:R-:W-:Y:S02]  /*1250*/  @UP2 UIADD3 UR26, UR7, UR16, URZ ;  /* 0x00000010071a2290 */ /* 0x000fe4000fffe03f */
[----:B------:R-:W-:Y:S02]  /*1260*/  ULDC.64 UR8, c[0x0][0x198] ;  /* 0x0000660000087ab9 */ /* 0x000fe40000000a00 */
[----:B------:R-:W-:-:S02]  /*1270*/  @UP0 UIMAD.WIDE.U32 UR6, UR10, UR8, URZ ;  /* 0x000000080a0602a5 */ /* 0x000fc4000f8e003f */
[----:B------:R-:W-:Y:S02]  /*1280*/  ULOP3.LUT UR8, UR11, 0xffffffc0, URZ, 0xc0, !UPT ;  /* 0xffffffc00b087892 */ /* 0x000fe4000f8ec03f */
[----:B------:R-:W-:Y:S02]  /*1290*/  @UP0 UIMAD UR24, UR10, UR9, UR7 ;  /* 0x000000090a1802a4 */ /* 0x000fe4000f8e0207 */
[----:B------:R-:W-:Y:S02]  /*12a0*/  UIADD3 UR19, UR8, -0x40, URZ ;  /* 0xffffffc008137890 */ /* 0x000fe4000fffe03f */
[----:B------:R-:W-:Y:S02]  /*12b0*/  USHF.R.S32.HI UR36, URZ, 0x6, UR11 ;  /* 0x000000063f247899 */ /* 0x000fe4000801140b */
[----:B------:R-:W-:Y:S02]  /*12c0*/  USHF.R.S32.HI UR29, URZ, 0x1f, UR19 ;  /* 0x0000001f3f1d7899 */ /* 0x000fe40008011413 */
[----:B------:R-:W-:Y:S01]  /*12d0*/  @UP0 UMOV UR22, UR6 ;  /* 0x0000000600160c82 */ /* 0x000fe20008000000 */
[----:B------:R-:W-:Y:S05]  /*12e0*/  @P1 BRA `(.L_x_460) ;  /* 0x000000c000001947 */ /* 0x000fea0003800000 */
[----:B------:R-:W-:Y:S02]  /*12f0*/  USHF.R.S32.HI UR6, URZ, 0x1f, UR33 ;  /* 0x0000001f3f067899 */ /* 0x000fe40008011421 */
[----:B------:R-:W-:-:S02]  /*1300*/  ULDC.64 UR8, c[0x0][0x198] ;  /* 0x0000660000087ab9 */ /* 0x000fc40000000a00 */
        /* <DEDUP_REMOVED lines=9> */
[----:B------:R-:W-:Y:S02]  /*13a0*/  UIADD3 UR24, UR7, UR8, URZ ;  /* 0x0000000807187290 */ /* 0x000fe4000fffe03f */
.L_x_460:
        /* <DEDUP_REMOVED lines=34> */
[----:B------:R-:W-:Y:S02]  /*15d0*/  ULDC.64 UR10, c[0x0][0x188] ;  /* 0x00006200000a7ab9 */ /* 0x000fe40000000a00 */
[----:B------:R-:W-:Y:S02]  /*15e0*/  UIMAD UR9, UR33, UR9, UR6 ;  /* 0x00000009210972a4 */ /* 0x000fe4000f8e0206 */
[----:B------:R-:W-:-:S04]  /*15f0*/  UIMAD UR6, UR40, UR10, URZ ;  /* 0x0000000a280672a4 */ /* 0x000fc8000f8e023f */
[----:B------:R-:W-:Y:S02]  /*1600*/  UIMAD UR11, UR35, UR11, UR6 ;  /* 0x0000000b230b72a4 */ /* 0x000fe4000f8e0206 */
[----:B------:R-:W-:-:S04]  /*1610*/  UIMAD.WIDE.U32 UR6, UR33, UR8, URZ ;  /* 0x00000008210672a5 */ /* 0x000fc8000f8e003f */
[----:B------:R-:W-:-:S04]  /*1620*/  UIADD3 UR7, UR7, UR9, URZ ;  /* 0x0000000907077290 */ /* 0x000fc8000fffe03f */
[----:B------:R-:W-:-:S04]  /*1630*/  UIMAD.WIDE.U32 UR6, UR35, UR10, UR6 ;  /* 0x0000000a230672a5 */ /* 0x000fc8000f8e0006 */
[----:B------:R-:W-:-:S03]  /*1640*/  UIADD3 UR23, UR7, UR11, URZ ;  /* 0x0000000b07177290 */ /* 0x000fc6000fffe03f */
[----:B------:R-:W-:Y:S02]  /*1650*/  UMOV UR21, UR6 ;  /* 0x0000000600157c82 */ /* 0x000fe40008000000 */
.L_x_461:
[----:B------:R-:W-:Y:S01]  /*1660*/  ULDC.64 UR8, c[0x0][0x370] ;  /* 0x0000dc0000087ab9 */ /* 0x000fe20000000a00 */
[----:B------:R-:W-:Y:S01]  /*1670*/  PLOP3.LUT P0, PT, PT, PT, UP5, 0x80, 0x0 ;  /* 0x000000000000781c */ /* 0x000fe20003f0f058 */
[----:B------:R-:W-:Y:S02]  /*1680*/  @UP2 UIMAD.WIDE.U32 UR6, UR13, UR8, URZ ;  /* 0x000000080d0622a5 */ /* 0x000fe4000f8e003f */
[----:B------:R-:W-:Y:S02]  /*1690*/  ULDC UR11, c[0x0][0x224] ;  /* 0x00008900000b7ab9 */ /* 0x000fe40000000800 */
[----:B------:R-:W-:Y:S02]  /*16a0*/  @UP2 UIMAD UR18, UR13, UR9, UR7 ;  /* 0x000000090d1222a4 */ /* 0x000fe4000f8e0207 */
[----:B------:R-:W-:Y:S02]  /*16b0*/  USHF.L.U32 UR15, UR35, 0x7, URZ ;  /* 0x00000007230f7899 */ /* 0x000fe4000800063f */
[----:B------:R-:W-:-:S02]  /*16c0*/  @UP2 UMOV UR16, UR6 ;  /* 0x0000000600102c82 */ /* 0x000fc40008000000 */
        /* <DEDUP_REMOVED lines=22> */
[----:B------:R-:W-:Y:S02]  /*1830*/  UIADD3 UR6, UP1, UR19, UR6, URZ ;  /* 0x0000000613067290 */ /* 0x000fe4000ff3e03f */
[----:B------:R-:W-:Y:S02]  /*1840*/  ULDC UR15, c[0x0][0x234] ;  /* 0x00008d00000f7ab9 */ /* 0x000fe40000000800 */
        /* <DEDUP_REMOVED lines=14> */
.L_x_462:
[----:B------:R-:W-:-:S04]  /*1930*/  UMOV UR8, UR53 ;  /* 0x0000003500087c82 */ /* 0x000fc80008000000 */
.L_x_463:
[----:B------:R-:W-:Y:S01]  /*1940*/  UIADD3 UR6, UP4, UP3, UR6, UR47, UR49 ;  /* 0x0000002f06067290 */ /* 0x000fe2000fb9e031 */
[----:B------:R-:W1:Y:S01]  /*1950*/  S2R R21, SR_TID.X ;  /* 0x0000000000157919 */ /* 0x000e620000002100 */
[----:B------:R-:W-:Y:S01]  /*1960*/  UIADD3 UR15, UR19, UR15, URZ ;  /* 0x0000000f130f7290 */ /* 0x000fe2000fffe03f */
[----:B------:R-:W-:Y:S01]  /*1970*/  IADD3 R14, P0, R239, UR19, RZ ;  /* 0x00000013ef0e7c10 */ /* 0x000fe2000ff1e0ff */
[----:B------:R-:W-:Y:S01]  /*1980*/  UIADD3 UR27, UP2, UP1, UR12, UR6, UR14 ;  /* 0x000000060c1b7290 */ /* 0x000fe2000f95e00e */
[----:B------:R-:W-:Y:S01]  /*1990*/  IMAD.U32 R7, RZ, RZ, UR19 ;  /* 0x00000013ff077e24 */ /* 0x000fe2000f8e00ff */
[----:B------:R-:W-:Y:S01]  /*19a0*/  UIADD3.X UR6, UR9, UR51, UR56, UP4, UP3 ;  /* 0x0000003309067290 */ /* 0x000fe2000a7e6438 */
[----:B------:R-:W-:Y:S01]  /*19b0*/  SHF.R.S32.HI R229, RZ, 0x1f, R228 ;  /* 0x0000001fffe57819 */ /* 0x000fe200000114e4 */
[----:B------:R-:W-:Y:S01]  /*19c0*/  ULDC UR13, c[0x0][0x2e8] ;  /* 0x0000ba00000d7ab9 */ /* 0x000fe20000000800 */
[----:B------:R-:W-:Y:S01]  /*19d0*/  IADD3.X R16, R24, UR29, RZ, P0, !PT ;  /* 0x0000001d18107c10 */ /* 0x000fe200087fe4ff */
[----:B------:R-:W-:Y:S01]  /*19e0*/  UIADD3.X UR25, UR10, UR6, UR11, UP2, UP1 ;  /* 0x000000060a197290 */ /* 0x000fe200097e240b */
[----:B------:R-:W-:Y:S01]  /*19f0*/  IMAD.U32 R9, RZ, RZ, UR37 ;  /* 0x00000025ff097e24 */ /* 0x000fe2000f8e00ff */
[----:B------:R-:W-:Y:S01]  /*1a00*/  BSSY B1, `(.L_x_459) ;  /* 0x0000905000017945 */ /* 0x000fe20003800000 */
[----:B------:R-:W-:Y:S01]  /*1a10*/  ULDC.64 UR6, c[0x0][0x1a8] ;  /* 0x00006a0000067ab9 */ /* 0x000fe20000000a00 */
[----:B------:R-:W-:Y:S01]  /*1a20*/  IMAD R8, R16, c[0x0][0x190], RZ ;  /* 0x0000640010087a24 */ /* 0x000fe200078e02ff */
[----:B------:R-:W-:Y:S01]  /*1a30*/  UIMAD UR6, UR60, UR6, URZ ;  /* 0x000000063c0672a4 */ /* 0x000fe2000f8e023f */
[----:B------:R-:W-:Y:S01]  /*1a40*/  IMAD.U32 R12, RZ, RZ, UR37 ;  /* 0x00000025ff0c7e24 */ /* 0x000fe2000f8e00ff */
        /* <DEDUP_REMOVED lines=12> */
[----:B------:R-:W-:Y:S01]  /*1b10*/  UIMAD UR12, UR37, UR7, UR6 ;  /* 0x00000007250c72a4 */ /* 0x000fe2000f8e0206 */
[----:B------:R-:W-:Y:S01]  /*1b20*/  IADD3 R4, P2, R228, UR16, RZ ;  /* 0x00000010e4047c10 */ /* 0x000fe2000ff5e0ff */
[----:B------:R-:W-:Y:S01]  /*1b30*/  UIADD3 UR6, UR19, UR8, URZ ;  /* 0x0000000813067290 */ /* 0x000fe2000fffe03f */
[----:B------:R-:W-:Y:S01]  /*1b40*/  IMAD.IADD R21, R21, 0x1, -R5 ;  /* 0x0000000115157824 */ /* 0x000fe200078e0a05 */
[----:B------:R-:W-:Y:S01]  /*1b50*/  UIADD3 UR8, UR36, -0x1, URZ ;  /* 0xffffffff24087890 */ /* 0x000fe2000fffe03f */
[----:B------:R-:W-:Y:S01]  /*1b60*/  IADD3.X R5, R229, UR18, RZ, P2, !PT ;  /* 0x00000012e5057c10 */ /* 0x000fe200097fe4ff */
[----:B------:R-:W-:Y:S01]  /*1b70*/  UMOV UR19, 0x4 ;  /* 0x0000000400137882 */ /* 0x000fe20000000000 */
[----:B------:R-:W-:Y:S01]  /*1b80*/  IMAD R6, R6, UR48, R21 ;  /* 0x0000003006067c24 */ /* 0x000fe2000f8e0215 */
[----:B------:R-:W-:-:S02]  /*1b90*/  UIMAD.WIDE UR6, UR6, UR19, UR10 ;  /* 0x00000013060672a5 */ /* 0x000fc4000f8e020a */
[----:B------:R-:W-:Y:S02]  /*1ba0*/  IMAD.WIDE.U32 R4, R7, c[0x0][0x370], R4 ;  /* 0x0000dc0007047a25 */ /* 0x000fe400078e0004 */
[----:B------:R-:W-:-:S03]  /*1bb0*/  IADD3 R10, P0, R6, UR27, RZ ;  /* 0x0000001b060a7c10 */ /* 0x000fc6000ff1e0ff */
[----:B------:R-:W-:Y:S01]  /*1bc0*/  UMOV UR11, UR6 ;  /* 0x00000006000b7c82 */ /* 0x000fe20008000000 */
[----:B------:R-:W-:Y:S01]  /*1bd0*/  LEA.HI.X.SX32 R11, R6, UR25, 0x1, P0 ;  /* 0x00000019060b7c11 */ /* 0x000fe200080f0eff */
[----:B------:R-:W-:Y:S01]  /*1be0*/  UIADD3 UR6, -UR20, UR31, UR17 ;  /* 0x0000001f14067290 */ /* 0x000fe2000fffe111 */
[----:B------:R-:W-:Y:S01]  /*1bf0*/  IMAD.WIDE.U32 R6, R14, c[0x0][0x190], R228 ;  /* 0x000064000e067a25 */ /* 0x000fe200078e00e4 */
[----:B------:R-:W-:Y:S01]  /*1c00*/  IADD3 R5, R5, UR9, RZ ;  /* 0x0000000905057c10 */ /* 0x000fe2000fffe0ff */
[----:B------:R-:W-:Y:S02]  /*1c10*/  UMOV UR10, UR7 ;  /* 0x00000007000a7c82 */ /* 0x000fe40008000000 */
[----:B------:R-:W-:Y:S01]  /*1c20*/  UIADD3 UR6, UR6, -UR13, URZ ;  /* 0x8000000d06067290 */ /* 0x000fe2000fffe03f */
[----:B------:R-:W-:Y:S01]  /*1c30*/  IADD3 R8, P0, R6, UR28, RZ ;  /* 0x0000001c06087c10 */ /* 0x000fe2000ff1e0ff */
[----:B------:R-:W-:Y:S02]  /*1c40*/  IMAD.WIDE.U32 R4, R9, c[0x0][0x378], R4 ;  /* 0x0000de0009047a25 */ /* 0x000fe400078e0004 */
[----:B------:R-:W-:Y:S01]  /*1c50*/  USHF.R.S32.HI UR13, URZ, 0x1f, UR6 ;  /* 0x0000001f3f0d7899 */ /* 0x000fe20008011406 */
[----:B------:R-:W-:Y:S01]  /*1c60*/  IADD3.X R9, R7, UR26, R17, P0, !PT ;  /* 0x0000001a07097c10 */ /* 0x000fe200087fe411 */
[----:B------:R-:W-:Y:S01]  /*1c70*/  IMAD.MOV.U32 R6, RZ, RZ, R4 ;  /* 0x000000ffff067224 */ /* 0x000fe200078e0004 */
[----:B------:R-:W-:Y:S01]  /*1c80*/  LEA R220, P0, R10, c[0x0][0x350], 0x2 ;  /* 0x0000d4000adc7a11 */ /* 0x000fe200078010ff */
[----:B------:R-:W-:Y:S01]  /*1c90*/  ULEA.HI UR13, UR13, UR6, URZ, 0x6 ;  /* 0x000000060d0d7291 */ /* 0x000fe2000f8f303f */
[----:B------:R-:W-:Y:S01]  /*1ca0*/  IADD3 R7, R5, UR12, RZ ;  /* 0x0000000c05077c10 */ /* 0x000fe2000fffe0ff */
[----:B------:R-:W-:Y:S01]  /*1cb0*/  IMAD R5, R24, c[0x0][0x370], RZ ;  /* 0x0000dc0018057a24 */ /* 0x000fe200078e02ff */
[----:B------:R-:W-:Y:S01]  /*1cc0*/  LEA.HI.X R221, R10, c[0x0][0x354], R11, 0x2, P0 ;  /* 0x0000d5000add7a11 */ /* 0x000fe200000f140b */
[----:B------:R-:W-:Y:S01]  /*1cd0*/  USHF.R.S32.HI UR13, URZ, 0x6, UR13 ;  /* 0x000000063f0d7899 */ /* 0x000fe2000801140d */
[----:B------:R-:W-:Y:S01]  /*1ce0*/  IMAD.WIDE.U32 R12, R12, c[0x0][0x1a8], R8 ;  /* 0x00006a000c0c7a25 */ /* 0x000fe200078e0008 */
[----:B------:R-:W-:-:S02]  /*1cf0*/  ULDC.64 UR6, c[0x0][0x200] ;  /* 0x0000800000067ab9 */ /* 0x000fc40000000a00 */
[----:B------:R-:W-:Y:S01]  /*1d00*/  UISETP.LT.AND UP1, UPT, URZ, UR13, UPT ;  /* 0x0000000d3f00728c */ /* 0x000fe2000bf21270 */
[----:B------:R-:W-:Y:S01]  /*1d10*/  IMAD R4, R239, c[0x0][0x374], R5 ;  /* 0x0000dd00ef047a24 */ /* 0x000fe200078e0205 */
[----:B------:R-:W-:Y:S01]  /*1d20*/  IADD3 R18, R13, UR14, RZ ;  /* 0x0000000e0d127c10 */ /* 0x000fe2000fffe0ff */
[----:B------:R-:W-:Y:S01]  /*1d30*/  IMAD.WIDE.U32 R6, R239, c[0x0][0x370], R6 ;  /* 0x0000dc00ef067a25 */ /* 0x000fe200078e0006 */
[----:B------:R-:W-:Y:S01]  /*1d40*/  USEL UR13, URZ, UR13, !UP1 ;  /* 0x0000000d3f0d7287 */ /* 0x000fe2000c800000 */
[----:B------:R-:W-:Y:S01]  /*1d50*/  LEA R224, P3, R12, c[0x0][0x160], 0x1 ;  /* 0x000058000ce07a11 */ /* 0x000fe200078608ff */
[----:B------:R-:W-:Y:S01]  /*1d60*/  UIMAD.WIDE UR6, UR15, UR19, UR6 ;  /* 0x000000130f0672a5 */ /* 0x000fe2000f8e0206 */
[----:B------:R-:W-:Y:S01]  /*1d70*/  IMAD.IADD R11, R7, 0x1, R4 ;  /* 0x00000001070b7824 */ /* 0x000fe200078e0204 */
[----:B------:R-:W-:Y:S01]  /*1d80*/  UISETP.GT.AND UP1, UPT, UR36, UR13, UPT ;  /* 0x0000000d2400728c */ /* 0x000fe2000bf24270 */
[----:B------:R-:W-:Y:S02]  /*1d90*/  LEA R223, P2, R6, c[0x0][0x330], 0x1 ;  /* 0x0000cc0006df7a11 */ /* 0x000fe400078408ff */
[----:B------:R-:W-:-:S02]  /*1da0*/  LEA.HI.X R225, R12, c[0x0][0x164], R18, 0x1, P3 ;  /* 0x000059000ce17a11 */ /* 0x000fc400018f0c12 */
[----:B------:R-:W-:Y:S02]  /*1db0*/  LEA.HI.X R226, R6, c[0x0][0x334], R11, 0x1, P2 ;  /* 0x0000cd0006e27a11 */ /* 0x000fe400010f0c0b */
        /* <DEDUP_REMOVED lines=20> */
.L_x_465:
        /* <DEDUP_REMOVED lines=18> */
.L_x_466:
        /* <DEDUP_REMOVED lines=35> */
.L_x_468:
[----:B------:R-:W-:Y:S05]  /*2250*/  BSYNC B0 ;  /* 0x0000000000007941 */ /* 0x000fea0003800000 */
.L_x_467:
        /* <DEDUP_REMOVED lines=21> */
.L_x_470:
[----:B------:R-:W-:Y:S05]  /*23b0*/  BSYNC B0 ;  /* 0x0000000000007941 */ /* 0x000fea0003800000 */
.L_x_469:
        /* <DEDUP_REMOVED lines=31> */
.L_x_472:
[----:B------:R-:W-:Y:S05]  /*25b0*/  BSYNC B0 ;  /* 0x0000000000007941 */ /* 0x000fea0003800000 */
.L_x_471:
        /* <DEDUP_REMOVED lines=20> */
.L_x_464:
        /* <DEDUP_REMOVED lines=15> */
[----:B------:R-:W-:Y:S01]  /*27f0*/  IMAD R8, R14, c[0x0][0x374], R8 ;  /* 0x0000dd000e087a24 */ /* 0x000fe200078e0208 */
        /* <DEDUP_REMOVED lines=34> */
.L_x_475:
[----:B------:R-:W-:Y:S05]  /*2a20*/  BSYNC B0 ;  /* 0x0000000000007941 */ /* 0x000fea0003800000 */
.L_x_474:
        /* <DEDUP_REMOVED lines=48> */
.L_x_477:
[----:B------:R-:W-:Y:S05]  /*2d30*/  BSYNC B0 ;  /* 0x0000000000007941 */ /* 0x000fea0003800000 */
.L_x_476:
        /* <DEDUP_REMOVED lines=44> */
.L_x_479:
[----:B------:R-:W-:Y:S05]  /*3000*/  BSYNC B0 ;  /* 0x0000000000007941 */ /* 0x000fea0003800000 */
.L_x_478:
        /* <DEDUP_REMOVED lines=45> */
.L_x_481:
[----:B------:R-:W-:Y:S05]  /*32e0*/  BSYNC B0 ;  /* 0x0000000000007941 */ /* 0x000fea0003800000 */
.L_x_480:
[C---:B--23--:R-:W-:Y:S01]  /*32f0*/  IADD3 R4, R227.reuse, 0x8, RZ ;  /* 0x00000008e3047810 */ /* 0x04cfe20007ffe0ff */
[----:B------:R-:W-:Y:S01]  /*3300*/  USHF.R.S32.HI UR12, URZ, 0x1f, UR17 ;  /* 0x0000001f3f0c7899 */ /* 0x000fe20008011411 */
[C---:B------:R-:W-:Y:S01]  /*3310*/  ISETP.GE.AND P1, PT, R227.reuse, UR9, PT ;  /* 0x00000009e3007c0c */ /* 0x040fe2000bf26270 */
[----:B------:R-:W-:Y:S01]  /*3320*/  ULDC.64 UR14, c[0x0][0x198] ;  /* 0x00006600000e7ab9 */ /* 0x000fe20000000a00 */
[----:B------:R-:W-:Y:S01]  /*3330*/  ISETP.GE.AND P0, PT, R4, UR9, PT ;  /* 0x0000000904007c0c */ /* 0x000fe2000bf06270 */
[----:B------:R-:W-:Y:S01]  /*3340*/  UIMAD UR9, UR12, UR14, URZ ;  /* 0x0000000e0c0972a4 */ /* 0x000fe2000f8e023f */
[----:B------:R-:W-:Y:S01]  /*3350*/  IMAD.MOV.U32 R4, RZ, RZ, 0x4 ;  /* 0x00000004ff047424 */ /* 0x000fe200078e00ff */
[----:B------:R-:W-:Y:S01]  /*3360*/  MOV R235, 0x7f800000 ;  /* 0x7f80000000eb7802 */ /* 0x000fe20000000f00 */
[----:B------:R-:W-:Y:S01]  /*3370*/  IMAD.MOV.U32 R234, RZ, RZ, 0x7f800000 ;  /* 0x7f800000ffea7424 */ /* 0x000fe200078e00ff */
[----:B------:R-:W-:Y:S01]  /*3380*/  UIMAD UR9, UR17, UR15, UR9 ;  /* 0x0000000f110972a4 */ /* 0x000fe2000f8e0209 */
[----:B------:R-:W-:-:S05]  /*3390*/  IMAD.WIDE R4, R227, R4, UR6 ;  /* 0x00000006e3047e25 */ /* 0x000fca000f8e0204 */
[----:B------:R-:W-:Y:S01]  /*33a0*/  IMAD.U32 R6, RZ, RZ, UR9 ;  /* 0x00000009ff067e24 */ /* 0x000fe2000f8e00ff */
[----:B------:R-:W-:Y:S01]  /*33b0*/  UIADD3 UR9, -UR17, UR20, URZ ;  /* 0x0000001411097290 */ /* 0x000fe2000fffe13f */
[----:B------:R-:W-:Y:S01]  /*33c0*/  MOV R17, UR17 ;  /* 0x0000001100117c02 */ /* 0x000fe20008000f00 */
[----:B------:R2:W5:Y:S04]  /*33d0*/  @!P1 LDG.E R234, [R4.64] ;  /* 0x0000000404ea9981 */ /* 0x000568000c1e1900 */
[----:B------:R-:W-:Y:S01]  /*33e0*/  ISETP.GE.AND P5, PT, R239, UR9, PT ;  /* 0x00000009ef007c0c */ /* 0x000fe2000bfa6270 */
[----:B------:R2:W5:Y:S01]  /*33f0*/  @!P0 LDG.E R235, [R4.64+0x20] ;  /* 0x0000200404eb8981 */ /* 0x000562000c1e1900 */
[----:B------:R-:W-:Y:S11]  /*3400*/  BSSY B0, `(.L_x_482) ;  /* 0x000003a000007945 */ /* 0x000ff60003800000 */
[----:B------:R3:W-:Y:S04]  /*3410*/  @P5 STS.128 [R222+0x10000], RZ ;  /* 0x010000ffde005388 */ /* 0x0007e80000000c00 */
[----:B------:R3:W-:Y:S04]  /*3420*/  @P5 STS.128 [R222+0x12000], RZ ;  /* 0x012000ffde005388 */ /* 0x0007e80000000c00 */
[----:B------:R3:W-:Y:S04]  /*3430*/  @P5 STS.128 [R222+0x14000], RZ ;  /* 0x014000ffde005388 */ /* 0x0007e80000000c00 */
[----:B------:R3:W-:Y:S01]  /*3440*/  @P5 STS.128 [R222+0x16000], RZ ;  /* 0x016000ffde005388 */ /* 0x0007e20000000c00 */
[----:B--2---:R-:W-:-:S05]  /*3450*/  IMAD.WIDE.U32 R4, R17, c[0x0][0x198], R228 ;  /* 0x0000660011047a25 */ /* 0x004fca00078e00e4 */
[----:B------:R-:W-:-:S04]  /*3460*/  IADD3 R4, P0, R4, UR22, RZ ;  /* 0x0000001604047c10 */ /* 0x000fc8000ff1e0ff */
[----:B------:R-:W-:Y:S01]  /*3470*/  IADD3.X R5, R5, UR24, R6, P0, !PT ;  /* 0x0000001805057c10 */ /* 0x000fe200087fe406 */
[----:B------:R-:W-:-:S04]  /*3480*/  IMAD R6, R22, c[0x0][0x1b0], RZ ;  /* 0x00006c0016067a24 */ /* 0x000fc800078e02ff */
[C---:B------:R-:W-:Y:S02]  /*3490*/  IMAD R14, R15.reuse, c[0x0][0x1b4], R6 ;  /* 0x00006d000f0e7a24 */ /* 0x040fe400078e0206 */
[----:B------:R-:W-:-:S05]  /*34a0*/  IMAD.WIDE.U32 R10, R15, c[0x0][0x1b0], R4 ;  /* 0x00006c000f0a7a25 */ /* 0x000fca00078e0004 */
[----:B------:R-:W-:Y:S01]  /*34b0*/  IADD3 R16, R11, R14, RZ ;  /* 0x0000000e0b107210 */ /* 0x000fe20007ffe0ff */
[----:B------:R-:W-:Y:S05]  /*34c0*/  @P5 BRA `(.L_x_483) ;  /* 0x000002d000005947 */ /* 0x000fea0003800000 */
[----:B---3--:R-:W-:Y:S01]  /*34d0*/  ISETP.GE.AND P3, PT, R228, c[0x0][0x220], PT ;  /* 0x00008800e4007a0c */ /* 0x008fe20003f66270 */
        /* <DEDUP_REMOVED lines=44> */
.L_x_483:
[----:B---3--:R-:W-:Y:S05]  /*37a0*/  BSYNC B0 ;  /* 0x0000000000007941 */ /* 0x008fea0003800000 */
.L_x_482:
        /* <DEDUP_REMOVED lines=8> */
[----:B--2---:R-:W-:Y:S01]  /*3830*/  IMAD.U32 R4, RZ, RZ, UR22 ;  /* 0x00000016ff047e24 */ /* 0x004fe2000f8e00ff */
        /* <DEDUP_REMOVED lines=10> */
[C---:B------:R-:W-:Y:S01]  /*38e0*/  IMAD.WIDE.U32 R10, R7.reuse, c[0x0][0x198], R10 ;  /* 0x00006600070a7a25 */ /* 0x040fe200078e000a */
        /* <DEDUP_REMOVED lines=35> */
.L_x_485:
[----:B------:R-:W-:Y:S05]  /*3b20*/  BSYNC B0 ;  /* 0x0000000000007941 */ /* 0x000fea0003800000 */
.L_x_484:
        /* <DEDUP_REMOVED lines=62> */
.L_x_487:
[----:B------:R-:W-:Y:S05]  /*3f10*/  BSYNC B0 ;  /* 0x0000000000007941 */ /* 0x000fea0003800000 */
.L_x_486:
[----:B------:R1:W-:Y:S01]  /*3f20*/  @P4 STS.128 [R222+0x19000], RZ ;  /* 0x019000ffde004388 */ /* 0x0003e20000000c00 */
[----:B------:R-:W-:Y:S03]  /*3f30*/  BSSY B0, `(.L_x_488) ;  /* 0x0000034000007945 */ /* 0x000fe60003800000 */
[----:B------:R1:W-:Y:S04]  /*3f40*/  @P4 STS.128 [R222+0x1b000], RZ ;  /* 0x01b000ffde004388 */ /* 0x0003e80000000c00 */
[----:B------:R1:W-:Y:S04]  /*3f50*/  @P4 STS.128 [R222+0x1d000], RZ ;  /* 0x01d000ffde004388 */ /* 0x0003e80000000c00 */
[----:B------:R1:W-:Y:S01]  /*3f60*/  @P4 STS.128 [R222+0x1f000], RZ ;  /* 0x01f000ffde004388 */ /* 0x0003e20000000c00 */
[----:B------:R-:W-:Y:S05]  /*3f70*/  @P4 BRA `(.L_x_489) ;  /* 0x000002f000004947 */ /* 0x000fea0003800000 */
[----:B------:R-:W-:Y:S01]  /*3f80*/  IADD3 R6, P0, R19, 0x20, RZ ;  /* 0x0000002013067810 */ /* 0x000fe20007f1e0ff */
[----:B-12---:R-:W-:Y:S01]  /*3f90*/  IMAD.U32 R5, RZ, RZ, UR23 ;  /* 0x00000017ff057e24 */ /* 0x006fe2000f8e00ff */
        /* <DEDUP_REMOVED lines=44> */
[----:B------:R1:W-:Y:S02]  /*4260*/  @!P0 LDGSTS.E.BYPASS.LTC128B.128 [R222+0x1f000], [R4.64+0x180] ;  /* 0x1f00018004de8fae */ /* 0x0003e4000b901d44 */
.L_x_489:
[----:B------:R-:W-:Y:S05]  /*4270*/  BSYNC B0 ;  /* 0x0000000000007941 */ /* 0x000fea0003800000 */
.L_x_488:
[----:B------:R-:W-:Y:S01]  /*4280*/  IMAD.MOV.U32 R6, RZ, RZ, c[0x0][0x308] ;  /* 0x0000c200ff067624 */ /* 0x000fe200078e00ff */
[----:B------:R-:W-:Y:S01]  /*4290*/  MOV R7, c[0x0][0x30c] ;  /* 0x0000c30000077a02 */ /* 0x000fe20000000f00 */
[----:B------:R-:W0:Y:S04]  /*42a0*/  LDGDEPBAR ;  /* 0x00000000000079af */ /* 0x000e280000000000 */
[----:B-12---:R1:W2:Y:S04]  /*42b0*/  LDG.E.64 R4, [R6.64+0x8] ;  /* 0x0000080406047981 */ /* 0x0062a8000c1e1b00 */
[----:B-1-3--:R-:W3:Y:S01]  /*42c0*/  LDG.E.64 R6, [R6.64] ;  /* 0x0000000406067981 */ /* 0x00aee2000c1e1b00 */
[----:B------:R-:W-:Y:S01]  /*42d0*/  IMAD.MOV.U32 R247, RZ, RZ, c[0x0][0x22c] ;  /* 0x00008b00fff77624 */ /* 0x000fe200078e00ff */
[--C-:B------:R-:W-:Y:S01]  /*42e0*/  SHF.R.S32.HI R8, RZ, 0x1f, R21.reuse ;  /* 0x0000001fff087819 */ /* 0x100fe20000011415 */
[----:B------:R-:W-:Y:S01]  /*42f0*/  UIADD3 UR16, UR31, 0x40, UR17 ;  /* 0x000000401f107890 */ /* 0x000fe2000fffe011 */
        /* <DEDUP_REMOVED lines=64> */
[----:B------:R-:W-:Y:S01]  /*4700*/  SHF.L.U32 R250, R245, 0x5, RZ ;  /* 0x00000005f5fa7819 */ /* 0x000fe200000006ff */
[----:B------:R-:W-:Y:S01]  /*4710*/  IMAD.U32 R249, R247, -0x40, RZ ;  /* 0xffffffc0f7f97824 */ /* 0x000fe200078e00ff */
[----:B------:R-:W-:Y:S01]  /*4720*/  UIADD3 UR16, UR16, -UR20, URZ ;  /* 0x8000001410107290 */ /* 0x000fe2000fffe03f */
[----:B--2---:R-:W-:-:S02]  /*4730*/  IADD3 R240, P1, P0, R4, UR46, R21 ;  /* 0x0000002e04f07c10 */ /* 0x004fc4000f83e015 */
[----:B------:R-:W-:Y:S02]  /*4740*/  CS2R R20, SRZ ;  /* 0x0000000000147805 */ /* 0x000fe4000001ff00 */
[----:B------:R-:W-:Y:S01]  /*4750*/  IADD3.X R244, R5, UR50, R8, P1, P0 ;  /* 0x0000003205f47c10 */ /* 0x000fe20008fe0408 */
[----:B------:R-:W-:Y:S01]  /*4760*/  IMAD.WIDE.U32 R240, R240, -0x2daee0ad, RZ ;  /* 0xd2511f53f0f07825 */ /* 0x000fe200078e00ff */
[----:B---3--:R-:W1:Y:S08]  /*4770*/  R2UR UR14, R7 ;  /* 0x00000000070e73c2 */ /* 0x008e7000000e0000 */
[----:B------:R-:W2:Y:S01]  /*4780*/  R2UR UR15, R6 ;  /* 0x00000000060f73c2 */ /* 0x000ea200000e0000 */
[----:B-1----:R-:W-:-:S02]  /*4790*/  UIADD3 UR28, UR14, -0x4498517b, URZ ;  /* 0xbb67ae850e1c7890 */ /* 0x002fc4000fffe03f */
[----:B------:R-:W-:Y:S02]  /*47a0*/  UIADD3 UR26, UR14, 0x76cf5d0a, URZ ;  /* 0x76cf5d0a0e1a7890 */ /* 0x000fe4000fffe03f */
[----:B------:R-:W-:Y:S02]  /*47b0*/  UIADD3 UR24, UR14, 0x32370b8f, URZ ;  /* 0x32370b8f0e187890 */ /* 0x000fe4000fffe03f */
[----:B------:R-:W-:Y:S02]  /*47c0*/  UIADD3 UR22, UR14, -0x126145ec, URZ ;  /* 0xed9eba140e167890 */ /* 0x000fe4000fffe03f */
[----:B--2---:R-:W-:Y:S02]  /*47d0*/  UIADD3 UR29, UR15, -0x61c88647, URZ ;  /* 0x9e3779b90f1d7890 */ /* 0x004fe4000fffe03f */
[----:B------:R-:W-:Y:S02]  /*47e0*/  UIADD3 UR27, UR15, 0x3c6ef372, URZ ;  /* 0x3c6ef3720f1b7890 */ /* 0x000fe4000fffe03f */
[----:B------:R-:W-:-:S02]  /*47f0*/  UIADD3 UR25, UR15, -0x255992d5, URZ ;  /* 0xdaa66d2b0f197890 */ /* 0x000fc4000fffe03f */
[----:B------:R-:W-:Y:S02]  /*4800*/  UIADD3 UR23, UR15, 0x78dde6e4, URZ ;  /* 0x78dde6e40f177890 */ /* 0x000fe4000fffe03f */
[----:B------:R-:W-:Y:S02]  /*4810*/  UIADD3 UR21, UR15, 0x1715609d, URZ ;  /* 0x1715609d0f157890 */ /* 0x000fe4000fffe03f */
[----:B------:R-:W-:Y:S02]  /*4820*/  UIADD3 UR19, UR14, -0x56f99767, URZ ;  /* 0xa90668990e137890 */ /* 0x000fe4000fffe03f */
[----:B------:R-:W-:Y:S02]  /*4830*/  UIADD3 UR18, UR15, -0x4ab325aa, URZ ;  /* 0xb54cda560f127890 */ /* 0x000fe4000fffe03f */
[----:B------:R-:W-:Y:S02]  /*4840*/  UIADD3 UR17, UR14, 0x646e171e, URZ ;  /* 0x646e171e0e117890 */ /* 0x000fe4000fffe03f */
.L_x_492:
[----:B------:R-:W0:Y:S01]  /*4850*/  LDGDEPBAR ;  /* 0x00000000000079af */ /* 0x000e220000000000 */
[----:B------:R-:W-:Y:S01]  /*4860*/  USHF.L.U32 UR9, UR8, 0x6, URZ ;  /* 0x0000000608097899 */ /* 0x000fe2000800063f */
[C---:B-----5:R-:W-:Y:S01]  /*4870*/  FSETP.NEU.FTZ.AND P0, PT, R234.reuse, -INF , PT ;  /* 0xff800000ea00780b */ /* 0x060fe20003f1d000 */
[----:B------:R-:W-:Y:S02]  /*4880*/  UISETP.GT.AND UP1, UPT, UR8, UR13, UPT ;  /* 0x0000000d0800728c */ /* 0x000fe4000bf24270 */
[----:B------:R-:W-:Y:S02]  /*4890*/  UISETP.GE.AND UP0, UPT, UR9, UR16, UPT ;  /* 0x000000100900728c */ /* 0x000fe4000bf06270 */
[----:B------:R-:W-:Y:S01]  /*48a0*/  IMAD.U32 R116, RZ, RZ, UR9 ;  /* 0x00000009ff747e24 */ /* 0x000fe2000f8e00ff */
[----:B------:R-:W-:Y:S04]  /*48b0*/  USHF.L.U32 UR9, UR30, 0x6, URZ ;  /* 0x000000061e097899 */ /* 0x000fe8000800063f */
[----:B------:R-:W-:Y:S04]  /*48c0*/  UIADD3 UR9, UR9, 0x40, URZ ;  /* 0x0000004009097890 */ /* 0x000fe8000fffe03f */
[----:B------:R-:W-:Y:S06]  /*48d0*/  UISETP.LT.AND UP0, UPT, UR9, UR20, UP0 ;  /* 0x000000140900728c */ /* 0x000fec0008701270 */
[----:B------:R-:W-:Y:S01]  /*48e0*/  PLOP3.LUT P4, PT, PT, PT, UP0, 0x80, 0x0 ;  /* 0x000000000000781c */ /* 0x000fe20003f8f008 */
[----:B------:R-:W-:Y:S04]  /*48f0*/  DEPBAR.LE SB0, 0x0 ;  /* 0x000080000000791a */ /* 0x000fe80000000000 */
[----:B------:R-:W-:Y:S06]  /*4900*/  BAR.SYNC.DEFER_BLOCKING 0x0 ;  /* 0x0000000000007b1d */ /* 0x000fec0000010000 */
[----:B------:R-:W-:Y:S06]  /*4910*/  LDSM.16.M88.4 R16, [R210] ;  /* 0x00000000d210783b */ /* 0x000fec0000000200 */
[----:B-1----:R-:W1:Y:S06]  /*4920*/  LDSM.16.M88.4 R8, [R209+0x10000] ;  /* 0x01000000d108783b */ /* 0x002e6c0000000200 */
[----:B------:R-:W2:Y:S06]  /*4930*/  LDSM.16.M88.4 R84, [R209+0x10800] ;  /* 0x01080000d154783b */ /* 0x000eac0000000200 */
[----:B------:R-:W-:Y:S06]  /*4940*/  LDSM.16.M88.4 R88, [R211] ;  /* 0x00000000d358783b */ /* 0x000fec0000000200 */
[----:B------:R-:W3:Y:S06]  /*4950*/  LDSM.16.M88.4 R92, [R2+0x10000] ;  /* 0x01000000025c783b */ /* 0x000eec0000000200 */
[----:B------:R-:W4:Y:S06]  /*4960*/  LDSM.16.M88.4 R96, [R2+0x10800] ;  /* 0x010800000260783b */ /* 0x000f2c0000000200 */
[----:B------:R-:W-:Y:S06]  /*4970*/  LDSM.16.M88.4 R100, [R215] ;  /* 0x00000000d764783b */ /* 0x000fec0000000200 */
[----:B------:R-:W4:Y:S01]  /*4980*/  LDSM.16.M88.4 R104, [R208+0x10000] ;  /* 0x01000000d068783b */ /* 0x000f220000000200 */
[C---:B-1----:R-:W-:Y:S05]  /*4990*/  HMMA.16816.F32 R4, R16.reuse, R8, RZ ;  /* 0x000000081004723c */ /* 0x042fea00000018ff */
[----:B------:R-:W-:Y:S03]  /*49a0*/  LDSM.16.M88.4 R108, [R214] ;  /* 0x00000000d66c783b */ /* 0x000fe60000000200 */
[C---:B------:R-:W-:Y:S03]  /*49b0*/  HMMA.16816.F32 R8, R16.reuse, R10, RZ ;  /* 0x0000000a1008723c */ /* 0x040fe600000018ff */
[----:B------:R-:W-:Y:S05]  /*49c0*/  LDSM.16.M88.4 R112, [R3+0x10000] ;  /* 0x010000000370783b */ /* 0x000fea0000000200 */
[C---:B--2---:R-:W-:Y:S08]  /*49d0*/  HMMA.16816.F32 R12, R16.reuse, R84, RZ ;  /* 0x00000054100c723c */ /* 0x044ff000000018ff */
[----:B------:R-:W-:Y:S01]  /*49e0*/  HMMA.16816.F32 R16, R16, R86, RZ ;  /* 0x000000561010723c */ /* 0x000fe200000018ff */
[----:B------:R-:W1:Y:S07]  /*49f0*/  LDSM.16.M88.4 R84, [R208+0x10800] ;  /* 0x01080000d054783b */ /* 0x000e6e0000000200 */
[C---:B---3--:R-:W-:Y:S08]  /*4a00*/  HMMA.16816.F32 R4, R88.reuse, R92, R4 ;  /* 0x0000005c5804723c */ /* 0x048ff00000001804 */
[C---:B------:R-:W-:Y:S01]  /*4a10*/  HMMA.16816.F32 R8, R88.reuse, R94, R8 ;  /* 0x0000005e5808723c */ /* 0x040fe20000001808 */
[----:B------:R-:W-:Y:S07]  /*4a20*/  LDSM.16.M88.4 R92, [R210+0x2000] ;  /* 0x00200000d25c783b */ /* 0x000fee0000000200 */
[C---:B----4-:R-:W-:Y:S08]  /*4a30*/  HMMA.16816.F32 R12, R88.reuse, R96, R12 ;  /* 0x00000060580c723c */ /* 0x050ff0000000180c */
[----:B------:R-:W-:Y:S01]  /*4a40*/  HMMA.16816.F32 R16, R88, R98, R16 ;  /* 0x000000625810723c */ /* 0x000fe20000001810 */
[----:B------:R-:W2:Y:S06]  /*4a50*/  LDSM.16.M88.4 R88, [R3+0x10800] ;  /* 0x010800000358783b */ /* 0x000eac0000000200 */
[----:B------:R-:W3:Y:S01]  /*4a60*/  LDSM.16.M88.4 R96, [R209+0x12000] ;  /* 0x01200000d160783b */ /* 0x000ee20000000200 */
[C---:B------:R-:W-:Y:S08]  /*4a70*/  HMMA.16816.F32 R4, R100.reuse, R104, R4 ;  /* 0x000000686404723c */ /* 0x040ff00000001804 */
[C---:B------:R-:W-:Y:S01]  /*4a80*/  HMMA.16816.F32 R8, R100.reuse, R106, R8 ;  /* 0x0000006a6408723c */ /* 0x040fe20000001808 */
[----:B------:R-:W-:Y:S07]  /*4a90*/  LDSM.16.M88.4 R104, [R2+0x12000] ;  /* 0x012000000268783b */ /* 0x000fee0000000200 */
[C---:B-1----:R-:W-:Y:S08]  /*4aa0*/  HMMA.16816.F32 R12, R100.reuse, R84, R12 ;  /* 0x00000054640c723c */ /* 0x042ff0000000180c */
[----:B------:R-:W-:Y:S01]  /*4ab0*/  HMMA.16816.F32 R16, R100, R86, R16 ;  /* 0x000000566410723c */ /* 0x000fe20000001810 */
[----:B------:R-:W1:Y:S06]  /*4ac0*/  LDSM.16.M88.4 R84, [R209+0x12800] ;  /* 0x01280000d154783b */ /* 0x000e6c0000000200 */
[----:B------:R-:W4:Y:S01]  /*4ad0*/  LDSM.16.M88.4 R100, [R211+0x2000] ;  /* 0x00200000d364783b */ /* 0x000f220000000200 */
[C---:B------:R-:W-:Y:S08]  /*4ae0*/  HMMA.16816.F32 R4, R108.reuse, R112, R4 ;  /* 0x000000706c04723c */ /* 0x040ff00000001804 */
[C---:B------:R-:W-:Y:S01]  /*4af0*/  HMMA.16816.F32 R8, R108.reuse, R114, R8 ;  /* 0x000000726c08723c */ /* 0x040fe20000001808 */
[----:B------:R-:W-:Y:S07]  /*4b00*/  LDSM.16.M88.4 R112, [R208+0x12000] ;  /* 0x01200000d070783b */ /* 0x000fee0000000200 */
[C---:B--2---:R-:W-:Y:S08]  /*4b10*/  HMMA.16816.F32 R12, R108.reuse, R88, R12 ;  /* 0x000000586c0c723c */ /* 0x044ff0000000180c */
[----:B------:R-:W-:Y:S01]  /*4b20*/  HMMA.16816.F32 R16, R108, R90, R16 ;  /* 0x0000005a6c10723c */ /* 0x000fe20000001810 */
[----:B------:R-:W2:Y:S06]  /*4b30*/  LDSM.16.M88.4 R88, [R2+0x12800] ;  /* 0x012800000258783b */ /* 0x000eac0000000200 */
[----:B------:R-:W2:Y:S01]  /*4b40*/  LDSM.16.M88.4 R108, [R215+0x2000] ;  /* 0x00200000d76c783b */ /* 0x000ea20000000200 */
[C---:B---3--:R-:W-:Y:S08]  /*4b50*/  HMMA.16816.F32 R4, R92.reuse, R96, R4 ;  /* 0x000000605c04723c */ /* 0x048ff00000001804 */
[C---:B------:R-:W-:Y:S01]  /*4b60*/  HMMA.16816.F32 R8, R92.reuse, R98, R8 ;  /* 0x000000625c08723c */ /* 0x040fe20000001808 */
[----:B------:R-:W-:Y:S07]  /*4b70*/  LDSM.16.M88.4 R96, [R3+0x12000] ;  /* 0x012000000360783b */ /* 0x000fee0000000200 */
[C---:B-1----:R-:W-:Y:S08]  /*4b80*/  HMMA.16816.F32 R12, R92.reuse, R84, R12 ;  /* 0x000000545c0c723c */ /* 0x042ff0000000180c */
[----:B------:R-:W-:Y:S01]  /*4b90*/  HMMA.16816.F32 R16, R92, R86, R16 ;  /* 0x000000565c10723c */ /* 0x000fe20000001810 */
[----:B------:R-:W1:Y:S06]  /*4ba0*/  LDSM.16.M88.4 R84, [R208+0x12800] ;  /* 0x01280000d054783b */ /* 0x000e6c0000000200 */
[----:B------:R-:W3:Y:S01]  /*4bb0*/  LDSM.16.M88.4 R92, [R214+0x2000] ;  /* 0x00200000d65c783b */ /* 0x000ee20000000200 */
[C---:B----4-:R-:W-:Y:S08]  /*4bc0*/  HMMA.16816.F32 R4, R100.reuse, R104, R4 ;  /* 0x000000686404723c */ /* 0x050ff00000001804 */
[C---:B------:R-:W-:Y:S01]  /*4bd0*/  HMMA.16816.F32 R8, R100.reuse, R106, R8 ;  /* 0x0000006a6408723c */ /* 0x040fe20000001808 */
[----:B------:R-:W-:Y:S07]  /*4be0*/  LDSM.16.M88.4 R104, [R209+0x14000] ;  /* 0x01400000d168783b */ /* 0x000fee0000000200 */
[C---:B--2---:R-:W-:Y:S08]  /*4bf0*/  HMMA.16816.F32 R12, R100.reuse, R88, R12 ;  /* 0x00000058640c723c */ /* 0x044ff0000000180c */
[----:B------:R-:W-:Y:S01]  /*4c00*/  HMMA.16816.F32 R16, R100, R90, R16 ;  /* 0x0000005a6410723c */ /* 0x000fe20000001810 */
[----:B------:R-:W2:Y:S06]  /*4c10*/  LDSM.16.M88.4 R88, [R3+0x12800] ;  /* 0x012800000358783b */ /* 0x000eac0000000200 */
[----:B------:R-:W4:Y:S01]  /*4c20*/  LDSM.16.M88.4 R100, [R210+0x4000] ;  /* 0x00400000d264783b */ /* 0x000f220000000200 */
[C---:B------:R-:W-:Y:S08]  /*4c30*/  HMMA.16816.F32 R4, R108.reuse, R112, R4 ;  /* 0x000000706c04723c */ /* 0x040ff00000001804 */
[C---:B------:R-:W-:Y:S01]  /*4c40*/  HMMA.16816.F32 R8, R108.reuse, R114, R8 ;  /* 0x000000726c08723c */ /* 0x040fe20000001808 */
[----:B------:R-:W-:Y:S07]  /*4c50*/  LDSM.16.M88.4 R112, [R2+0x14000] ;  /* 0x014000000270783b */ /* 0x000fee0000000200 */
[C---:B-1----:R-:W-:Y:S08]  /*4c60*/  HMMA.16816.F32 R12, R108.reuse, R84, R12 ;  /* 0x000000546c0c723c */ /* 0x042ff0000000180c */
[----:B------:R-:W-:Y:S01]  /*4c70*/  HMMA.16816.F32 R16, R108, R86, R16 ;  /* 0x000000566c10723c */ /* 0x000fe20000001810 */
[----:B------:R-:W1:Y:S06]  /*4c80*/  LDSM.16.M88.4 R84, [R209+0x14800] ;  /* 0x01480000d154783b */ /* 0x000e6c0000000200 */
[----:B------:R-:W1:Y:S01]  /*4c90*/  LDSM.16.M88.4 R108, [R211+0x4000] ;  /* 0x00400000d36c783b */ /* 0x000e620000000200 */
[C---:B---3--:R-:W-:Y:S08]  /*4ca0*/  HMMA.16816.F32 R4, R92.reuse, R96, R4 ;  /* 0x000000605c04723c */ /* 0x048ff00000001804 */
[C---:B------:R-:W-:Y:S01]  /*4cb0*/  HMMA.16816.F32 R8, R92.reuse, R98, R8 ;  /* 0x000000625c08723c */ /* 0x040fe20000001808 */
[----:B------:R-:W-:Y:S07]  /*4cc0*/  LDSM.16.M88.4 R96, [R208+0x14000] ;  /* 0x01400000d060783b */ /* 0x000fee0000000200 */
[C---:B--2---:R-:W-:Y:S08]  /*4cd0*/  HMMA.16816.F32 R12, R92.reuse, R88, R12 ;  /* 0x000000585c0c723c */ /* 0x044ff0000000180c */
[----:B------:R-:W-:Y:S01]  /*4ce0*/  HMMA.16816.F32 R16, R92, R90, R16 ;  /* 0x0000005a5c10723c */ /* 0x000fe20000001810 */
[----:B------:R-:W2:Y:S06]  /*4cf0*/  LDSM.16.M88.4 R88, [R2+0x14800] ;  /* 0x014800000258783b */ /* 0x000eac0000000200 */
[----:B------:R-:W3:Y:S01]  /*4d00*/  LDSM.16.M88.4 R92, [R215+0x4000] ;  /* 0x00400000d75c783b */ /* 0x000ee20000000200 */
[C---:B----4-:R-:W-:Y:S08]  /*4d10*/  HMMA.16816.F32 R4, R100.reuse, R104, R4 ;  /* 0x000000686404723c */ /* 0x050ff00000001804 */
        /* <DEDUP_REMOVED lines=35> */
[C---:B------:R-:W-:Y:S08]  /*4f50*/  HMMA.16816.F32 R8, R92.reuse, R98, R8 ;  /* 0x000000625c08723c */ /* 0x040ff00000001808 */
[C---:B--2---:R-:W-:Y:S01]  /*4f60*/  HMMA.16816.F32 R12, R92.reuse, R88, R12 ;  /* 0x000000585c0c723c */ /* 0x044fe2000000180c */
[----:B------:R-:W2:Y:S07]  /*4f70*/  @!P4 S2R R88, SR_TID.X ;  /* 0x000000000058c919 */ /* 0x000eae0000002100 */
[----:B------:R-:W-:Y:S07]  /*4f80*/  HMMA.16816.F32 R16, R92, R90, R16 ;  /* 0x0000005a5c10723c */ /* 0x000fee0000001810 */
[----:B------:R-:W-:Y:S01]  /*4f90*/  FMUL.FTZ R90, R234, 1.4426950216293334961 ;  /* 0x3fb8aa3bea5a7820 */ /* 0x000fe20000410000 */
[C---:B----4-:R-:W-:Y:S01]  /*4fa0*/  HMMA.16816.F32 R4, R100.reuse, R104, R4 ;  /* 0x000000686404723c */ /* 0x050fe20000001804 */
[----:B------:R-:W-:Y:S04]  /*4fb0*/  IMAD.U32 R93, RZ, RZ, UR30 ;  /* 0x0000001eff5d7e24 */ /* 0x000fe8000f8e00ff */
[----:B------:R-:W-:Y:S01]  /*4fc0*/  FSEL R90, R90, RZ, P0 ;  /* 0x000000ff5a5a7208 */ /* 0x000fe20000000000 */
[C---:B------:R-:W-:Y:S01]  /*4fd0*/  FMUL.FTZ R94, R235.reuse, 1.4426950216293334961 ;  /* 0x3fb8aa3beb5e7820 */ /* 0x040fe20000410000 */
[----:B------:R-:W-:Y:S01]  /*4fe0*/  FSETP.NEU.FTZ.AND P0, PT, R235, -INF , PT ;  /* 0xff800000eb00780b */ /* 0x000fe20003f1d000 */
[C---:B------:R-:W-:Y:S04]  /*4ff0*/  HMMA.16816.F32 R8, R100.reuse, R106, R8 ;  /* 0x0000006a6408723c */ /* 0x040fe80000001808 */
[----:B--2---:R-:W-:Y:S02]  /*5000*/  @!P4 IMAD.SHL.U32 R88, R88, 0x2, RZ ;  /* 0x000000025858c824 */ /* 0x004fe400078e00ff */
[----:B------:R-:W-:Y:S02]  /*5010*/  IMAD R93, R93, 0x2, R245 ;  /* 0x000000025d5d7824 */ /* 0x000fe400078e02f5 */
[C---:B-1----:R-:W-:Y:S04]  /*5020*/  HMMA.16816.F32 R12, R100.reuse, R84, R12 ;  /* 0x00000054640c723c */ /* 0x042fe8000000180c */
[----:B------:R-:W-:Y:S03]  /*5030*/  @!P4 LOP3.LUT R88, R250, 0x6, R88, 0xf8, !PT ;  /* 0x00000006fa58c812 */ /* 0x000fe600078ef858 */
[----:B------:R-:W-:Y:S01]  /*5040*/  IMAD.U32 R85, RZ, RZ, UR30 ;  /* 0x0000001eff557e24 */ /* 0x000fe2000f8e00ff */
[----:B------:R-:W-:Y:S01]  /*5050*/  HMMA.16816.F32 R16, R100, R86, R16 ;  /* 0x000000566410723c */ /* 0x000fe20000001810 */
[----:B------:R-:W-:Y:S03]  /*5060*/  IMAD.U32 R84, RZ, RZ, UR31 ;  /* 0x0000001fff547e24 */ /* 0x000fe6000f8e00ff */
[----:B------:R-:W-:Y:S02]  /*5070*/  @!P4 IMAD R88, R85, 0x40, R88 ;  /* 0x000000405558c824 */ /* 0x000fe400078e0258 */
[----:B------:R-:W-:Y:S01]  /*5080*/  @!P4 IADD3 R84, -R84, 0x1, R227 ;  /* 0x000000015454c810 */ /* 0x000fe20007ffe1e3 */
[----:B------:R-:W-:Y:S01]  /*5090*/  IMAD.U32 R86, RZ, RZ, UR8 ;  /* 0x00000008ff567e24 */ /* 0x000fe2000f8e00ff */
[C---:B------:R-:W-:Y:S05]  /*50a0*/  HMMA.16816.F32 R4, R108.reuse, R112, R4 ;  /* 0x000000706c04723c */ /* 0x040fea0000001804 */
[----:B------:R-:W-:Y:S01]  /*50b0*/  @!P4 IADD3 R84, R116, UR20, R84 ;  /* 0x000000147454cc10 */ /* 0x000fe2000fffe054 */
[----:B------:R-:W-:Y:S01]  /*50c0*/  IMAD R96, R86, 0x4, R246 ;  /* 0x0000000456607824 */ /* 0x000fe200078e02f6 */
[----:B------:R-:W-:Y:S01]  /*50d0*/  @!P4 IADD3 R91, R88, 0x1, RZ ;  /* 0x00000001585bc810 */ /* 0x000fe20007ffe0ff */
[C---:B------:R-:W-:Y:S04]  /*50e0*/  HMMA.16816.F32 R8, R108.reuse, R114, R8 ;  /* 0x000000726c08723c */ /* 0x040fe80000001808 */
[----:B------:R-:W-:Y:S01]  /*50f0*/  @!P4 IMNMX R89, R84, UR20, PT ;  /* 0x000000145459cc17 */ /* 0x000fe2000b800200 */
[----:B------:R-:W-:Y:S03]  /*5100*/  IMAD.WIDE.U32 R96, R96, -0x326172a9, RZ ;  /* 0xcd9e8d5760607825 */ /* 0x000fe600078e00ff */
[-C--:B------:R-:W-:Y:S08]  /*5110*/  @!P4 ISETP.GE.AND P1, PT, R88, R89.reuse, PT ;  /* 0x000000595800c20c */ /* 0x080ff00003f26270 */
[----:B------:R-:W-:Y:S02]  /*5120*/  @!P4 FSEL R4, R4, -INF , !P1 ;  /* 0xff8000000404c808 */ /* 0x000fe40004800000 */
[-C--:B------:R-:W-:Y:S03]  /*5130*/  @!P4 ISETP.GE.AND P1, PT, R91, R89.reuse, PT ;  /* 0x000000595b00c20c */ /* 0x080fe60003f26270 */
[--C-:B------:R-:W-:Y:S01]  /*5140*/  FFMA.FTZ R85, R4, c[0x0][0x23c], -R90.reuse ;  /* 0x00008f0004557a23 */ /* 0x100fe2000001085a */
[----:B------:R-:W-:Y:S02]  /*5150*/  @!P4 IADD3 R4, R84, 0x8, RZ ;  /* 0x000000085404c810 */ /* 0x000fe40007ffe0ff */
[----:B------:R-:W-:Y:S01]  /*5160*/  @!P4 FSEL R5, R5, -INF , !P1 ;  /* 0xff8000000505c808 */ /* 0x000fe20004800000 */
[----:B------:R1:W-:Y:S01]  /*5170*/  MUFU.EX2 R131, R85 ;  /* 0x0000005500837308 */ /* 0x0003e20000000800 */
[----:B------:R-:W-:Y:S03]  /*5180*/  @!P4 IMNMX R4, R4, UR20, PT ;  /* 0x000000140404cc17 */ /* 0x000fe6000b800200 */
[----:B------:R-:W-:Y:S01]  /*5190*/  FFMA.FTZ R92, R5, c[0x0][0x23c], -R90 ;  /* 0x00008f00055c7a23 */ /* 0x000fe2000001085a */
[-C--:B------:R-:W-:Y:S02]  /*51a0*/  @!P4 ISETP.GE.AND P1, PT, R88, R4.reuse, PT ;  /* 0x000000045800c20c */ /* 0x080fe40003f26270 */
[----:B------:R-:W-:Y:S02]  /*51b0*/  FSEL R5, R94, RZ, P0 ;  /* 0x000000ff5e057208 */ /* 0x000fe40000000000 */
[----:B------:R-:W-:Y:S01]  /*51c0*/  @!P4 FSEL R6, R6, -INF , !P1 ;  /* 0xff8000000606c808 */ /* 0x000fe20004800000 */
[----:B------:R2:W3:Y:S01]  /*51d0*/  MUFU.EX2 R130, R92 ;  /* 0x0000005c00827308 */ /* 0x0004e20000000800 */
[-C--:B------:R-:W-:Y:S02]  /*51e0*/  @!P4 ISETP.GE.AND P0, PT, R91, R4.reuse, PT ;  /* 0x000000045b00c20c */ /* 0x080fe40003f06270 */
[----:B------:R-:W-:Y:S01]  /*51f0*/  @!P4 IADD3 R91, R88, 0x8, RZ ;  /* 0x00000008585bc810 */ /* 0x000fe20007ffe0ff */
[--C-:B------:R-:W-:Y:S01]  /*5200*/  FFMA.FTZ R6, R6, c[0x0][0x23c], -R5.reuse ;  /* 0x00008f0006067a23 */ /* 0x100fe20000010805 */
[----:B------:R-:W-:Y:S02]  /*5210*/  @!P4 FSEL R7, R7, -INF , !P0 ;  /* 0xff8000000707c808 */ /* 0x000fe40004000000 */
[-C--:B------:R-:W-:Y:S02]  /*5220*/  @!P4 ISETP.GE.AND P0, PT, R91, R89.reuse, PT ;  /* 0x000000595b00c20c */ /* 0x080fe40003f06270 */
[----:B------:R-:W-:Y:S01]  /*5230*/  LOP3.LUT R94, R97, UR15, R244, 0x96, !PT ;  /* 0x0000000f615e7c12 */ /* 0x000fe2000f8e96f4 */
[----:B------:R4:W3:Y:S01]  /*5240*/  MUFU.EX2 R197, R6 ;  /* 0x0000000600c57308 */ /* 0x0008e20000000800 */
[----:B------:R-:W-:Y:S01]  /*5250*/  FFMA.FTZ R7, R7, c[0x0][0x23c], -R5 ;  /* 0x00008f0007077a23 */ /* 0x000fe20000010805 */
[----:B------:R-:W-:Y:S01]  /*5260*/  @!P4 FSEL R8, R8, -INF , !P0 ;  /* 0xff8000000808c808 */ /* 0x000fe20004000000 */
[----:B-1----:R-:W1:Y:S01]  /*5270*/  LDSM.16.M88.4 R84, [R3+0x16800] ;  /* 0x016800000354783b */ /* 0x002e620000000200 */
[----:B------:R-:W-:Y:S04]  /*5280*/  IMAD.WIDE.U32 R94, R94, -0x2daee0ad, RZ ;  /* 0xd2511f535e5e7825 */ /* 0x000fe800078e00ff */
[----:B------:R-:W-:Y:S02]  /*5290*/  FFMA.FTZ R8, R8, c[0x0][0x23c], -R90 ;  /* 0x00008f0008087a23 */ /* 0x000fe4000001085a */
[----:B------:R3:W1:Y:S01]  /*52a0*/  MUFU.EX2 R196, R7 ;  /* 0x0000000700c47308 */ /* 0x0006620000000800 */
[----:B--2---:R-:W-:Y:S05]  /*52b0*/  LOP3.LUT R92, R241, UR14, R93, 0x96, !PT ;  /* 0x0000000ef15c7c12 */ /* 0x004fea000f8e965d */
[----:B------:R-:W-:Y:S04]  /*52c0*/  IMAD.WIDE.U32 R92, R92, -0x326172a9, RZ ;  /* 0xcd9e8d575c5c7825 */ /* 0x000fe800078e00ff */
[----:B------:R2:W1:Y:S01]  /*52d0*/  MUFU.EX2 R128, R8 ;  /* 0x0000000800807308 */ /* 0x0004620000000800 */
[----:B----4-:R-:W-:Y:S02]  /*52e0*/  LOP3.LUT R6, R95, UR28, R240, 0x96, !PT ;  /* 0x0000001c5f067c12 */ /* 0x010fe4000f8e96f0 */
[----:B------:R-:W-:Y:S02]  /*52f0*/  @!P4 IADD3 R95, R88, 0x9, RZ ;  /* 0x00000009585fc810 */ /* 0x000fe40007ffe0ff */
[----:B------:R-:W-:Y:S02]  /*5300*/  LOP3.LUT R96, R93, UR29, R96, 0x96, !PT ;  /* 0x0000001d5d607c12 */ /* 0x000fe4000f8e9660 */
[-C--:B------:R-:W-:Y:S03]  /*5310*/  @!P4 ISETP.GE.AND P0, PT, R95, R89.reuse, PT ;  /* 0x000000595f00c20c */ /* 0x080fe60003f06270 */
[----:B------:R-:W-:Y:S01]  /*5320*/  IMAD.WIDE.U32 R96, R96, -0x2daee0ad, RZ ;  /* 0xd2511f5360607825 */ /* 0x000fe200078e00ff */
[----:B------:R-:W-:Y:S02]  /*5330*/  @!P4 FSEL R9, R9, -INF , !P0 ;  /* 0xff8000000909c808 */ /* 0x000fe40004000000 */
[-C--:B------:R-:W-:Y:S01]  /*5340*/  @!P4 ISETP.GE.AND P0, PT, R91, R4.reuse, PT ;  /* 0x000000045b00c20c */ /* 0x080fe20003f06270 */
[----:B---3--:R-:W-:Y:S01]  /*5350*/  IMAD.WIDE.U32 R6, R6, -0x326172a9, RZ ;  /* 0xcd9e8d5706067825 */ /* 0x008fe200078e00ff */
[----:B------:R-:W-:Y:S02]  /*5360*/  LOP3.LUT R93, R97, UR26, R94, 0x96, !PT ;  /* 0x0000001a615d7c12 */ /* 0x000fe4000f8e965e */
[----:B------:R-:W-:Y:S02]  /*5370*/  @!P4 FSEL R10, R10, -INF , !P0 ;  /* 0xff8000000a0ac808 */ /* 0x000fe40004000000 */
[-C--:B------:R-:W-:Y:S01]  /*5380*/  @!P4 ISETP.GE.AND P0, PT, R95, R4.reuse, PT ;  /* 0x000000045f00c20c */ /* 0x080fe20003f06270 */
[C---:B-1----:R-:W-:Y:S03]  /*5390*/  HMMA.16816.F32 R12, R108.reuse, R84, R12 ;  /* 0x000000546c0c723c */ /* 0x042fe6000000180c */
[----:B--2---:R-:W-:Y:S01]  /*53a0*/  LOP3.LUT R8, R7, UR27, R92, 0x96, !PT ;  /* 0x0000001b07087c12 */ /* 0x004fe2000f8e965c */
[----:B------:R-:W-:Y:S01]  /*53b0*/  FFMA.FTZ R7, R9, c[0x0][0x23c], -R90 ;  /* 0x00008f0009077a23 */ /* 0x000fe2000001085a */
[----:B------:R-:W-:Y:S01]  /*53c0*/  @!P4 FSEL R11, R11, -INF , !P0 ;  /* 0xff8000000b0bc808 */ /* 0x000fe20004000000 */
[--C-:B------:R-:W-:Y:S02]  /*53d0*/  FFMA.FTZ R10, R10, c[0x0][0x23c], -R5.reuse ;  /* 0x00008f000a0a7a23 */ /* 0x100fe40000010805 */
[----:B------:R-:W-:Y:S01]  /*53e0*/  HMMA.16816.F32 R16, R108, R86, R16 ;  /* 0x000000566c10723c */ /* 0x000fe20000001810 */
[----:B------:R1:W-:Y:S03]  /*53f0*/  MUFU.EX2 R126, R7 ;  /* 0x00000007007e7308 */ /* 0x0003e60000000800 */
[--C-:B------:R-:W-:Y:S02]  /*5400*/  FFMA.FTZ R11, R11, c[0x0][0x23c], -R5.reuse ;  /* 0x00008f000b0b7a23 */ /* 0x100fe40000010805 */
[----:B------:R-:W-:Y:S05]  /*5410*/  IMAD.WIDE.U32 R92, R93, -0x326172a9, RZ ;  /* 0xcd9e8d575d5c7825 */ /* 0x000fea00078e00ff */
[----:B------:R2:W-:Y:S01]  /*5420*/  MUFU.EX2 R129, R10 ;  /* 0x0000000a00817308 */ /* 0x0005e20000000800 */
[----:B------:R-:W-:Y:S01]  /*5430*/  IMAD.WIDE.U32 R8, R8, -0x2daee0ad, RZ ;  /* 0xd2511f5308087825 */ /* 0x000fe200078e00ff */
[----:B------:R-:W-:Y:S02]  /*5440*/  LOP3.LUT R84, R93, UR25, R6, 0x96, !PT ;  /* 0x000000195d547c12 */ /* 0x000fe4000f8e9606 */
[----:B------:R-:W-:Y:S03]  /*5450*/  @!P4 IADD3 R6, R88, 0x10, RZ ;  /* 0x000000105806c810 */ /* 0x000fe60007ffe0ff */
[----:B------:R-:W-:Y:S01]  /*5460*/  IMAD.WIDE.U32 R84, R84, -0x2daee0ad, RZ ;  /* 0xd2511f5354547825 */ /* 0x000fe200078e00ff */
[CC--:B------:R-:W-:Y:S02]  /*5470*/  @!P4 ISETP.GE.AND P3, PT, R6.reuse, R4.reuse, PT ;  /* 0x000000040600c20c */ /* 0x0c0fe40003f66270 */
[----:B------:R3:W-:Y:S01]  /*5480*/  MUFU.EX2 R127, R11 ;  /* 0x0000000b007f7308 */ /* 0x0007e20000000800 */
[-C--:B------:R-:W-:Y:S02]  /*5490*/  @!P4 ISETP.GE.AND P1, PT, R6, R89.reuse, PT ;  /* 0x000000590600c20c */ /* 0x080fe40003f26270 */
[----:B------:R-:W-:Y:S02]  /*54a0*/  @!P4 FSEL R14, R14, -INF , !P3 ;  /* 0xff8000000e0ec808 */ /* 0x000fe40005800000 */
[----:B-1----:R-:W-:Y:S02]  /*54b0*/  LOP3.LUT R7, R9, UR24, R96, 0x96, !PT ;  /* 0x0000001809077c12 */ /* 0x002fe4000f8e9660 */
[----:B------:R-:W-:Y:S01]  /*54c0*/  @!P4 IADD3 R9, R88, 0x11, RZ ;  /* 0x000000115809c810 */ /* 0x000fe20007ffe0ff */
[--C-:B------:R-:W-:Y:S01]  /*54d0*/  FFMA.FTZ R14, R14, c[0x0][0x23c], -R5.reuse ;  /* 0x00008f000e0e7a23 */ /* 0x100fe20000010805 */
[----:B------:R-:W-:Y:S01]  /*54e0*/  LOP3.LUT R93, R85, UR22, R8, 0x96, !PT ;  /* 0x00000016555d7c12 */ /* 0x000fe2000f8e9608 */
[----:B------:R-:W-:Y:S01]  /*54f0*/  IMAD.WIDE.U32 R6, R7, -0x326172a9, RZ ;  /* 0xcd9e8d5707067825 */ /* 0x000fe200078e00ff */
[-C--:B------:R-:W-:Y:S01]  /*5500*/  @!P4 ISETP.GE.AND P6, PT, R9, R89.reuse, PT ;  /* 0x000000590900c20c */ /* 0x080fe20003fc6270 */
[----:B------:R-:W-:Y:S01]  /*5510*/  MUFU.EX2 R125, R14 ;  /* 0x0000000e007d7308 */ /* 0x000fe20000000800 */
[----:B------:R-:W-:Y:S02]  /*5520*/  @!P4 FSEL R12, R12, -INF , !P1 ;  /* 0xff8000000c0cc808 */ /* 0x000fe40004800000 */
[----:B------:R-:W-:Y:S02]  /*5530*/  @!P4 FSEL R13, R13, -INF , !P6 ;  /* 0xff8000000d0dc808 */ /* 0x000fe40007000000 */
[----:B--2---:R-:W-:Y:S01]  /*5540*/  LOP3.LUT R10, R7, UR23, R92, 0x96, !PT ;  /* 0x00000017070a7c12 */ /* 0x004fe2000f8e965c */
[----:B------:R-:W-:Y:S01]  /*5550*/  IMAD.WIDE.U32 R92, R93, -0x326172a9, RZ ;  /* 0xcd9e8d575d5c7825 */ /* 0x000fe200078e00ff */
[C---:B------:R-:W-:Y:S02]  /*5560*/  @!P4 IADD3 R7, R88.reuse, 0x18, RZ ;  /* 0x000000185807c810 */ /* 0x040fe40007ffe0ff */
[----:B------:R-:W-:Y:S01]  /*5570*/  @!P4 IADD3 R88, R88, 0x19, RZ ;  /* 0x000000195858c810 */ /* 0x000fe20007ffe0ff */
[----:B------:R-:W-:Y:S01]  /*5580*/  FFMA.FTZ R13, R13, c[0x0][0x23c], -R90 ;  /* 0x00008f000d0d7a23 */ /* 0x000fe2000001085a */
[----:B------:R-:W-:Y:S01]  /*5590*/  LOP3.LUT R8, R93, UR21, R6, 0x96, !PT ;  /* 0x000000155d087c12 */ /* 0x000fe2000f8e9606 */
[----:B---3--:R-:W-:Y:S01]  /*55a0*/  IMAD.WIDE.U32 R10, R10, -0x2daee0ad, RZ ;  /* 0xd2511f530a0a7825 */ /* 0x008fe200078e00ff */
[CC--:B------:R-:W-:Y:S01]  /*55b0*/  @!P4 ISETP.GE.AND P1, PT, R7.reuse, R89.reuse, PT ;  /* 0x000000590700c20c */ /* 0x0c0fe20003f26270 */
[----:B------:R1:W-:Y:S01]  /*55c0*/  MUFU.EX2 R122, R13 ;  /* 0x0000000d007a7308 */ /* 0x0003e20000000800 */
[-C--:B------:R-:W-:Y:S01]  /*55d0*/  @!P4 ISETP.GE.AND P5, PT, R7, R4.reuse, PT ;  /* 0x000000040700c20c */ /* 0x080fe20003fa6270 */
[----:B------:R-:W-:Y:S01]  /*55e0*/  FFMA.FTZ R12, R12, c[0x0][0x23c], -R90 ;  /* 0x00008f000c0c7a23 */ /* 0x000fe2000001085a */
[----:B------:R-:W-:Y:S02]  /*55f0*/  LOP3.LUT R6, R11, UR19, R84, 0x96, !PT ;  /* 0x000000130b067c12 */ /* 0x000fe4000f8e9654 */
[-C--:B------:R-:W-:Y:S01]  /*5600*/  @!P4 ISETP.GE.AND P0, PT, R9, R4.reuse, PT ;  /* 0x000000040900c20c */ /* 0x080fe20003f06270 */
[----:B------:R-:W-:Y:S01]  /*5610*/  IMAD.WIDE.U32 R8, R8, -0x2daee0ad, RZ ;  /* 0xd2511f5308087825 */ /* 0x000fe200078e00ff */
[----:B------:R-:W-:Y:S02]  /*5620*/  @!P4 ISETP.GE.AND P6, PT, R88, R4, PT ;  /* 0x000000045800c20c */ /* 0x000fe40003fc6270 */
[----:B------:R-:W-:Y:S01]  /*5630*/  @!P4 FSEL R15, R15, -INF , !P0 ;  /* 0xff8000000f0fc808 */ /* 0x000fe20004000000 */
[----:B------:R2:W3:Y:S01]  /*5640*/  MUFU.EX2 R124, R12 ;  /* 0x0000000c007c7308 */ /* 0x0004e20000000800 */
[----:B------:R-:W-:Y:S01]  /*5650*/  IMAD.WIDE.U32 R6, R6, -0x326172a9, RZ ;  /* 0xcd9e8d5706067825 */ /* 0x000fe200078e00ff */
[----:B------:R-:W-:Y:S02]  /*5660*/  LOP3.LUT R86, R8, 0xffff, RZ, 0xc0, !PT ;  /* 0x0000ffff08567812 */ /* 0x000fe400078ec0ff */
[----:B------:R-:W-:Y:S01]  /*5670*/  LOP3.LUT R10, R9, UR17, R10, 0x96, !PT ;  /* 0x00000011090a7c12 */ /* 0x000fe2000f8e960a */
[----:B------:R-:W-:Y:S01]  /*5680*/  FFMA.FTZ R15, R15, c[0x0][0x23c], -R5 ;  /* 0x00008f000f0f7a23 */ /* 0x000fe20000010805 */
[----:B------:R-:W-:Y:S02]  /*5690*/  LOP3.LUT R4, R7, UR18, R92, 0x96, !PT ;  /* 0x0000001207047c12 */ /* 0x000fe4000f8e965c */
[----:B------:R-:W-:Y:S02]  /*56a0*/  LOP3.LUT R9, R6, 0xffff, RZ, 0xc0, !PT ;  /* 0x0000ffff06097812 */ /* 0x000fe400078ec0ff */
[----:B------:R-:W-:Y:S01]  /*56b0*/  LOP3.LUT R7, R4, 0xffff, RZ, 0xc0, !PT ;  /* 0x0000ffff04077812 */ /* 0x000fe200078ec0ff */
[----:B------:R-:W4:Y:S01]  /*56c0*/  MUFU.EX2 R123, R15 ;  /* 0x0000000f007b7308 */ /* 0x000f220000000800 */
[----:B------:R-:W-:Y:S02]  /*56d0*/  LOP3.LUT R84, R6, 0xff, RZ, 0xc0, !PT ;  /* 0x000000ff06547812 */ /* 0x000fe400078ec0ff */
[--C-:B-1----:R-:W-:Y:S02]  /*56e0*/  SHF.R.U32.HI R13, RZ, 0x18, R6.reuse ;  /* 0x00000018ff0d7819 */ /* 0x102fe40000011606 */
[----:B------:R-:W-:Y:S02]  /*56f0*/  SHF.R.U32.HI R14, RZ, 0x10, R6 ;  /* 0x00000010ff0e7819 */ /* 0x000fe40000011606 */
[----:B------:R-:W-:Y:S02]  /*5700*/  SHF.R.U32.HI R6, RZ, 0x8, R7 ;  /* 0x00000008ff067819 */ /* 0x000fe40000011607 */
[----:B------:R-:W-:Y:S02]  /*5710*/  @!P4 FSEL R19, R19, -INF , !P6 ;  /* 0xff8000001313c808 */ /* 0x000fe40007000000 */
[----:B------:R-:W-:Y:S02]  /*5720*/  @!P4 FSEL R18, R18, -INF , !P5 ;  /* 0xff8000001212c808 */ /* 0x000fe40006800000 */
[----:B------:R-:W-:Y:S02]  /*5730*/  SHF.R.U32.HI R7, RZ, 0x10, R4 ;  /* 0x00000010ff077819 */ /* 0x000fe40000011604 */
[----:B------:R-:W-:Y:S01]  /*5740*/  @!P4 ISETP.GE.AND P2, PT, R88, R89, PT ;  /* 0x000000595800c20c */ /* 0x000fe20003f46270 */
[--C-:B------:R-:W-:Y:S01]  /*5750*/  FFMA.FTZ R18, R18, c[0x0][0x23c], -R5.reuse ;  /* 0x00008f0012127a23 */ /* 0x100fe20000010805 */
[----:B------:R-:W-:Y:S01]  /*5760*/  LOP3.LUT R6, R6, 0xffff, RZ, 0xc0, !PT ;  /* 0x0000ffff06067812 */ /* 0x000fe200078ec0ff */
[----:B------:R-:W-:Y:S01]  /*5770*/  FFMA.FTZ R5, R19, c[0x0][0x23c], -R5 ;  /* 0x00008f0013057a23 */ /* 0x000fe20000010805 */
[----:B------:R-:W-:Y:S01]  /*5780*/  LOP3.LUT R7, R7, 0xff, RZ, 0xc0, !PT ;  /* 0x000000ff07077812 */ /* 0x000fe200078ec0ff */
[----:B------:R-:W1:Y:S01]  /*5790*/  MUFU.EX2 R121, R18 ;  /* 0x0000001200797308 */ /* 0x000e620000000800 */
[--C-:B------:R-:W-:Y:S02]  /*57a0*/  SHF.R.U32.HI R11, RZ, 0x18, R8.reuse ;  /* 0x00000018ff0b7819 */ /* 0x100fe40000011608 */
[----:B------:R-:W-:Y:S02]  /*57b0*/  SHF.R.U32.HI R85, RZ, 0x10, R8 ;  /* 0x00000010ff557819 */ /* 0x000fe40000011608 */
[----:B------:R-:W-:Y:S02]  /*57c0*/  @!P4 FSEL R17, R17, -INF , !P2 ;  /* 0xff8000001111c808 */ /* 0x000fe40005000000 */
[----:B--2---:R-:W-:Y:S02]  /*57d0*/  LOP3.LUT R12, R8, 0xff, RZ, 0xc0, !PT ;  /* 0x000000ff080c7812 */ /* 0x004fe400078ec0ff */
[----:B------:R-:W-:Y:S01]  /*57e0*/  LOP3.LUT R8, R4, 0xff, RZ, 0xc0, !PT ;  /* 0x000000ff04087812 */ /* 0x000fe200078ec0ff */
[----:B------:R2:W1:Y:S01]  /*57f0*/  MUFU.EX2 R120, R5 ;  /* 0x0000000500787308 */ /* 0x0004620000000800 */
[----:B------:R-:W-:Y:S02]  /*5800*/  ISETP.LE.U32.AND P2, PT, R6, UR32, PT ;  /* 0x0000002006007c0c */ /* 0x000fe4000bf43070 */
[----:B------:R-:W-:Y:S02]  /*5810*/  SHF.R.U32.HI R4, RZ, 0x18, R4 ;  /* 0x00000018ff047819 */ /* 0x000fe40000011604 */
[----:B------:R-:W-:Y:S02]  /*5820*/  ISETP.LE.U32.AND P5, PT, R7, UR32, PT ;  /* 0x0000002007007c0c */ /* 0x000fe4000bfa3070 */
[----:B------:R-:W-:Y:S02]  /*5830*/  @!P4 FSEL R16, R16, -INF , !P1 ;  /* 0xff8000001010c808 */ /* 0x000fe40004800000 */
[----:B------:R-:W-:Y:S02]  /*5840*/  ISETP.LE.U32.AND P1, PT, R8, UR32, PT ;  /* 0x0000002008007c0c */ /* 0x000fe4000bf23070 */
[----:B------:R-:W-:Y:S01]  /*5850*/  ISETP.LE.U32.AND P6, PT, R4, UR32, PT ;  /* 0x0000002004007c0c */ /* 0x000fe2000bfc3070 */
[--C-:B------:R-:W-:Y:S01]  /*5860*/  FFMA.FTZ R16, R16, c[0x0][0x23c], -R90.reuse ;  /* 0x00008f0010107a23 */ /* 0x100fe2000001085a */
[----:B------:R-:W-:Y:S01]  /*5870*/  SHF.R.U32.HI R6, RZ, 0x8, R9 ;  /* 0x00000008ff067819 */ /* 0x000fe20000011609 */
[----:B------:R-:W-:Y:S01]  /*5880*/  @!P2 FADD.FTZ R130, -R130, -RZ ;  /* 0x800000ff8282a221 */ /* 0x000fe20000010100 */
[----:B------:R-:W-:Y:S01]  /*5890*/  ISETP.LE.U32.AND P4, PT, R84, UR32, PT ;  /* 0x0000002054007c0c */ /* 0x000fe2000bf83070 */
[----:B------:R-:W-:Y:S01]  /*58a0*/  FFMA.FTZ R90, R17, c[0x0][0x23c], -R90 ;  /* 0x00008f00115a7a23 */ /* 0x000fe2000001085a */
[----:B------:R-:W-:Y:S01]  /*58b0*/  LOP3.LUT R4, R10, 0xff, RZ, 0xc0, !PT ;  /* 0x000000ff0a047812 */ /* 0x000fe200078ec0ff */
[----:B------:R-:W-:Y:S01]  /*58c0*/  @!P5 FADD.FTZ R197, -R197, -RZ ;  /* 0x800000ffc5c5d221 */ /* 0x000fe20000010100 */
[----:B------:R-:W-:Y:S01]  /*58d0*/  LOP3.LUT R6, R6, 0xffff, RZ, 0xc0, !PT ;  /* 0x0000ffff06067812 */ /* 0x000fe200078ec0ff */
[----:B------:R-:W-:Y:S01]  /*58e0*/  MUFU.EX2 R119, R16 ;  /* 0x0000001000777308 */ /* 0x000fe20000000800 */
[----:B------:R-:W-:Y:S01]  /*58f0*/  ISETP.LE.U32.AND P2, PT, R4, UR32, PT ;  /* 0x0000002004007c0c */ /* 0x000fe2000bf43070 */
[----:B------:R-:W-:Y:S01]  /*5900*/  @!P1 FADD.FTZ R131, -R131, -RZ ;  /* 0x800000ff83839221 */ /* 0x000fe20000010100 */
[----:B------:R-:W-:Y:S01]  /*5910*/  LOP3.LUT R4, R14, 0xff, RZ, 0xc0, !PT ;  /* 0x000000ff0e047812 */ /* 0x000fe200078ec0ff */
[----:B------:R-:W-:Y:S01]  /*5920*/  @!P6 FADD.FTZ R196, -R196, -RZ ;  /* 0x800000ffc4c4e221 */ /* 0x000fe20000010100 */
[----:B------:R-:W-:Y:S02]  /*5930*/  ISETP.LE.U32.AND P5, PT, R6, UR32, PT ;  /* 0x0000002006007c0c */ /* 0x000fe4000bfa3070 */
[----:B------:R-:W-:Y:S01]  /*5940*/  ISETP.LE.U32.AND P1, PT, R13, UR32, PT ;  /* 0x000000200d007c0c */ /* 0x000fe2000bf23070 */
[----:B------:R-:W-:Y:S01]  /*5950*/  @!P4 FADD.FTZ R128, -R128, -RZ ;  /* 0x800000ff8080c221 */ /* 0x000fe20000010100 */
[----:B------:R-:W-:Y:S01]  /*5960*/  ISETP.LE.U32.AND P6, PT, R4, UR32, PT ;  /* 0x0000002004007c0c */ /* 0x000fe2000bfc3070 */
[----:B------:R-:W1:Y:S01]  /*5970*/  MUFU.EX2 R118, R90 ;  /* 0x0000005a00767308 */ /* 0x000e620000000800 */
[--C-:B------:R-:W-:Y:S02]  /*5980*/  SHF.R.U32.HI R4, RZ, 0x18, R10.reuse ;  /* 0x00000018ff047819 */ /* 0x100fe4000001160a */
[----:B------:R-:W-:Y:S01]  /*5990*/  SHF.R.U32.HI R6, RZ, 0x10, R10 ;  /* 0x00000010ff067819 */ /* 0x000fe2000001160a */
[----:B---3--:R-:W-:Y:S01]  /*59a0*/  @!P2 FADD.FTZ R124, -R124, -RZ ;  /* 0x800000ff7c7ca221 */ /* 0x008fe20000010100 */
[----:B------:R-:W-:Y:S02]  /*59b0*/  LOP3.LUT R10, R10, 0xffff, RZ, 0xc0, !PT ;  /* 0x0000ffff0a0a7812 */ /* 0x000fe400078ec0ff */
[----:B------:R-:W-:Y:S01]  /*59c0*/  ISETP.LE.U32.AND P4, PT, R4, UR32, PT ;  /* 0x0000002004007c0c */ /* 0x000fe2000bf83070 */
[----:B------:R-:W-:Y:S01]  /*59d0*/  @!P5 FADD.FTZ R126, -R126, -RZ ;  /* 0x800000ff7e7ed221 */ /* 0x000fe20000010100 */
[----:B------:R-:W-:Y:S01]  /*59e0*/  LOP3.LUT R4, R6, 0xff, RZ, 0xc0, !PT ;  /* 0x000000ff06047812 */ /* 0x000fe200078ec0ff */
[----:B------:R-:W-:Y:S01]  /*59f0*/  @!P1 FADD.FTZ R127, -R127, -RZ ;  /* 0x800000ff7f7f9221 */ /* 0x000fe20000010100 */
[----:B------:R-:W-:Y:S01]  /*5a00*/  SHF.R.U32.HI R6, RZ, 0x8, R10 ;  /* 0x00000008ff067819 */ /* 0x000fe2000001160a */
[----:B------:R-:W-:Y:S01]  /*5a10*/  @!P6 FADD.FTZ R129, -R129, -RZ ;  /* 0x800000ff8181e221 */ /* 0x000fe20000010100 */
[----:B--2---:R-:W-:Y:S02]  /*5a20*/  LOP3.LUT R5, R85, 0xff, RZ, 0xc0, !PT ;  /* 0x000000ff55057812 */ /* 0x004fe400078ec0ff */
[----:B------:R-:W-:Y:S02]  /*5a30*/  LOP3.LUT R6, R6, 0xffff, RZ, 0xc0, !PT ;  /* 0x0000ffff06067812 */ /* 0x000fe400078ec0ff */
[----:B------:R-:W-:Y:S02]  /*5a40*/  ISETP.LE.U32.AND P5, PT, R4, UR32, PT ;  /* 0x0000002004007c0c */ /* 0x000fe4000bfa3070 */
[----:B------:R-:W-:Y:S01]  /*5a50*/  SHF.R.U32.HI R4, RZ, 0x8, R86 ;  /* 0x00000008ff047819 */ /* 0x000fe20000011656 */
[----:B----4-:R-:W-:Y:S01]  /*5a60*/  @!P4 FADD.FTZ R123, -R123, -RZ ;  /* 0x800000ff7b7bc221 */ /* 0x010fe20000010100 */
[----:B------:R-:W-:Y:S02]  /*5a70*/  ISETP.LE.U32.AND P6, PT, R6, UR32, PT ;  /* 0x0000002006007c0c */ /* 0x000fe4000bfc3070 */
[----:B------:R-:W-:Y:S02]  /*5a80*/  F2FP.RELU.PACK_AB R6, R130, R131 ;  /* 0x000000838206723e */ /* 0x000fe400000008ff */
[----:B------:R-:W-:Y:S02]  /*5a90*/  ISETP.LE.U32.AND P1, PT, R5, UR32, PT ;  /* 0x0000002005007c0c */ /* 0x000fe4000bf23070 */
[----:B------:R-:W-:Y:S01]  /*5aa0*/  F2FP.RELU.PACK_AB R5, R196, R197 ;  /* 0x000000c5c405723e */ /* 0x000fe200000008ff */
[----:B------:R2:W-:Y:S01]  /*5ab0*/  STS [R230+0x22000], R6 ;  /* 0x02200006e6007388 */ /* 0x0005e20000000800 */
[----:B------:R-:W-:Y:S01]  /*5ac0*/  LOP3.LUT R4, R4, 0xffff, RZ, 0xc0, !PT ;  /* 0x0000ffff04047812 */ /* 0x000fe200078ec0ff */
[----:B------:R-:W-:Y:S01]  /*5ad0*/  @!P5 FADD.FTZ R125, -R125, -RZ ;  /* 0x800000ff7d7dd221 */ /* 0x000fe20000010100 */
[----:B------:R-:W-:Y:S02]  /*5ae0*/  ISETP.LE.U32.AND P0, PT, R11, UR32, PT ;  /* 0x000000200b007c0c */ /* 0x000fe4000bf03070 */
[----:B------:R-:W-:Y:S01]  /*5af0*/  ISETP.LE.U32.AND P2, PT, R4, UR32, PT ;  /* 0x0000002004007c0c */ /* 0x000fe2000bf43070 */
[----:B------:R3:W-:Y:S01]  /*5b00*/  STS [R230+0x22400], R5 ;  /* 0x02240005e6007388 */ /* 0x0007e20000000800 */
[----:B------:R-:W-:Y:S01]  /*5b10*/  F2FP.RELU.PACK_AB R4, R126, R128 ;  /* 0x000000807e04723e */ /* 0x000fe200000008ff */
[----:B------:R-:W-:Y:S01]  /*5b20*/  @!P6 FADD.FTZ R122, -R122, -RZ ;  /* 0x800000ff7a7ae221 */ /* 0x000fe20000010100 */
[----:B------:R-:W-:Y:S01]  /*5b30*/  ISETP.LE.U32.AND P3, PT, R12, UR32, PT ;  /* 0x000000200c007c0c */ /* 0x000fe2000bf63070 */
[----:B-1----:R-:W-:Y:S01]  /*5b40*/  @!P1 FADD.FTZ R121, -R121, -RZ ;  /* 0x800000ff79799221 */ /* 0x002fe20000010100 */
[----:B------:R-:W-:Y:S01]  /*5b50*/  F2FP.RELU.PACK_AB R8, R127, R129 ;  /* 0x000000817f08723e */ /* 0x000fe200000008ff */
[----:B------:R1:W-:Y:S01]  /*5b60*/  STS [R233+0x22000], R4 ;  /* 0x02200004e9007388 */ /* 0x0003e20000000800 */
[----:B------:R-:W-:Y:S02]  /*5b70*/  F2FP.RELU.PACK_AB R7, R122, R124 ;  /* 0x0000007c7a07723e */ /* 0x000fe400000008ff */
[----:B------:R-:W-:Y:S01]  /*5b80*/  FSETP.GE.FTZ.AND P1, PT, R130, RZ, PT ;  /* 0x000000ff8200720b */ /* 0x000fe20003f36000 */
[----:B------:R-:W-:Y:S02]  /*5b90*/  @!P0 FADD.FTZ R120, -R120, -RZ ;  /* 0x800000ff78788221 */ /* 0x000fe40000010100 */
[----:B------:R-:W-:Y:S01]  /*5ba0*/  STS [R233+0x22400], R8 ;  /* 0x02240008e9007388 */ /* 0x000fe20000000800 */
[----:B------:R-:W-:Y:S01]  /*5bb0*/  @!P2 FADD.FTZ R118, -R118, -RZ ;  /* 0x800000ff7676a221 */ /* 0x000fe20000010100 */
[----:B------:R-:W-:Y:S02]  /*5bc0*/  FSETP.GE.FTZ.AND P2, PT, R131, RZ, PT ;  /* 0x000000ff8300720b */ /* 0x000fe40003f56000 */
[----:B------:R-:W-:Y:S01]  /*5bd0*/  @!P3 FADD.FTZ R119, -R119, -RZ ;  /* 0x800000ff7777b221 */ /* 0x000fe20000010100 */
[----:B------:R-:W-:Y:S01]  /*5be0*/  FSETP.GE.FTZ.AND P3, PT, R124, RZ, PT ;  /* 0x000000ff7c00720b */ /* 0x000fe20003f76000 */
[----:B------:R-:W-:Y:S01]  /*5bf0*/  STS [R231+0x22000], R7 ;  /* 0x02200007e7007388 */ /* 0x000fe20000000800 */
[----:B--2---:R-:W-:Y:S05]  /*5c00*/  F2FP.RELU.PACK_AB R6, R123, R125 ;  /* 0x0000007d7b06723e */ /* 0x004fea00000008ff */
[----:B------:R-:W-:Y:S01]  /*5c10*/  STS [R231+0x22400], R6 ;  /* 0x02240006e7007388 */ /* 0x000fe20000000800 */
[----:B---3--:R-:W-:Y:S05]  /*5c20*/  F2FP.RELU.PACK_AB R5, R118, R119 ;  /* 0x000000777605723e */ /* 0x008fea00000008ff */
[----:B------:R-:W-:Y:S01]  /*5c30*/  STS [R232+0x22000], R5 ;  /* 0x02200005e8007388 */ /* 0x000fe20000000800 */
[----:B-1----:R-:W-:Y:S05]  /*5c40*/  F2FP.RELU.PACK_AB R4, R120, R121 ;  /* 0x000000797804723e */ /* 0x002fea00000008ff */
[----:B------:R-:W-:Y:S06]  /*5c50*/  STS [R232+0x22400], R4 ;  /* 0x02240004e8007388 */ /* 0x000fec0000000800 */
[----:B------:R-:W-:Y:S06]  /*5c60*/  LDSM.16.M88.4 R16, [R210+0x8000] ;  /* 0x00800000d210783b */ /* 0x000fec0000000200 */
[----:B------:R-:W1:Y:S06]  /*5c70*/  LDSM.16.M88.4 R8, [R209+0x18000] ;  /* 0x01800000d108783b */ /* 0x000e6c0000000200 */
[----:B------:R-:W2:Y:S06]  /*5c80*/  LDSM.16.M88.4 R84, [R209+0x18800] ;  /* 0x01880000d154783b */ /* 0x000eac0000000200 */
[----:B------:R-:W-:Y:S06]  /*5c90*/  LDSM.16.M88.4 R88, [R211+0x8000] ;  /* 0x00800000d358783b */ /* 0x000fec0000000200 */
[----:B------:R-:W3:Y:S06]  /*5ca0*/  LDSM.16.M88.4 R92, [R2+0x18000] ;  /* 0x01800000025c783b */ /* 0x000eec0000000200 */
[----:B------:R-:W4:Y:S06]  /*5cb0*/  LDSM.16.M88.4 R96, [R2+0x18800] ;  /* 0x018800000260783b */ /* 0x000f2c0000000200 */
[----:B------:R-:W-:Y:S06]  /*5cc0*/  LDSM.16.M88.4 R100, [R215+0x8000] ;  /* 0x00800000d764783b */ /* 0x000fec0000000200 */
[----:B------:R-:W4:Y:S01]  /*5cd0*/  LDSM.16.M88.4 R104, [R208+0x18000] ;  /* 0x01800000d068783b */ /* 0x000f220000000200 */
[C---:B-1----:R-:W-:Y:S05]  /*5ce0*/  HMMA.16816.F32 R4, R16.reuse, R8, RZ ;  /* 0x000000081004723c */ /* 0x042fea00000018ff */
[----:B------:R-:W-:Y:S03]  /*5cf0*/  LDSM.16.M88.4 R108, [R214+0x8000] ;  /* 0x00800000d66c783b */ /* 0x000fe60000000200 */
        /* <DEDUP_REMOVED lines=18> */
[----:B------:R-:W-:Y:S01]  /*5e20*/  IMAD.U32 R100, RZ, RZ, UR11 ;  /* 0x0000000bff647e24 */ /* 0x000fe2000f8e00ff */
[C---:B------:R-:W-:Y:S01]  /*5e30*/  HMMA.16816.F32 R4, R108.reuse, R112, R4 ;  /* 0x000000706c04723c */ /* 0x040fe20000001804 */
[----:B------:R-:W-:Y:S04]  /*5e40*/  IMAD.U32 R101, RZ, RZ, UR10 ;  /* 0x0000000aff657e24 */ /* 0x000fe8000f8e00ff */
[C---:B------:R-:W-:Y:S03]  /*5e50*/  LEA R116, P0, R227.reuse, R100, 0x2 ;  /* 0x00000064e3747211 */ /* 0x040fe600078010ff */
[C---:B------:R-:W-:Y:S04]  /*5e60*/  HMMA.16816.F32 R8, R108.reuse, R114, R8 ;  /* 0x000000726c08723c */ /* 0x040fe80000001808 */
[----:B------:R-:W-:Y:S02]  /*5e70*/  LEA.HI.X.SX32 R117, R227, R101, 0x2, P0 ;  /* 0x00000065e3757211 */ /* 0x000fe400000f16ff */
[----:B------:R-:W4:Y:S01]  /*5e80*/  LDSM.16.M88.4 R100, [R211+0xa000] ;  /* 0x00a00000d364783b */ /* 0x000f220000000200 */
[----:B------:R-:W-:Y:S01]  /*5e90*/  FSETP.GE.FTZ.AND P0, PT, R128, RZ, PT ;  /* 0x000000ff8000720b */ /* 0x000fe20003f16000 */
[C---:B--2---:R-:W-:Y:S04]  /*5ea0*/  HMMA.16816.F32 R12, R108.reuse, R88, R12 ;  /* 0x000000586c0c723c */ /* 0x044fe8000000180c */
[----:B------:R-:W2:Y:S04]  /*5eb0*/  LDG.E R113, [R116.64] ;  /* 0x0000000474717981 */ /* 0x000ea8000c1e1900 */
[----:B------:R-:W-:Y:S02]  /*5ec0*/  HMMA.16816.F32 R16, R108, R90, R16 ;  /* 0x0000005a6c10723c */ /* 0x000fe40000001810 */
[----:B------:R-:W4:Y:S06]  /*5ed0*/  LDSM.16.M88.4 R88, [R2+0x1a800] ;  /* 0x01a800000258783b */ /* 0x000f2c0000000200 */
[C---:B---3--:R-:W-:Y:S01]  /*5ee0*/  HMMA.16816.F32 R4, R92.reuse, R96, R4 ;  /* 0x000000605c04723c */ /* 0x048fe20000001804 */
[----:B------:R-:W3:Y:S06]  /*5ef0*/  LDG.E R112, [R116.64+0x20] ;  /* 0x0000200474707981 */ /* 0x000eec000c1e1900 */
[----:B------:R-:W-:Y:S01]  /*5f00*/  LDSM.16.M88.4 R108, [R208+0x1a000] ;  /* 0x01a00000d06c783b */ /* 0x000fe20000000200 */
[C---:B------:R-:W-:Y:S05]  /*5f10*/  HMMA.16816.F32 R8, R92.reuse, R98, R8 ;  /* 0x000000625c08723c */ /* 0x040fea0000001808 */
[----:B------:R-:W4:Y:S03]  /*5f20*/  LDSM.16.M88.4 R96, [R215+0xa000] ;  /* 0x00a00000d760783b */ /* 0x000f260000000200 */
[C---:B-1----:R-:W-:Y:S08]  /*5f30*/  HMMA.16816.F32 R12, R92.reuse, R84, R12 ;  /* 0x000000545c0c723c */ /* 0x042ff0000000180c */
[----:B------:R-:W-:Y:S01]  /*5f40*/  HMMA.16816.F32 R16, R92, R86, R16 ;  /* 0x000000565c10723c */ /* 0x000fe20000001810 */
[----:B------:R-:W1:Y:S06]  /*5f50*/  LDSM.16.M88.4 R84, [R208+0x1a800] ;  /* 0x01a80000d054783b */ /* 0x000e6c0000000200 */
[----:B------:R-:W-:Y:S01]  /*5f60*/  LDSM.16.M88.4 R92, [R214+0xa000] ;  /* 0x00a00000d65c783b */ /* 0x000fe20000000200 */
[C---:B----4-:R-:W-:Y:S08]  /*5f70*/  HMMA.16816.F32 R4, R100.reuse, R104, R4 ;  /* 0x000000686404723c */ /* 0x050ff00000001804 */
[C---:B------:R-:W-:Y:S01]  /*5f80*/  HMMA.16816.F32 R8, R100.reuse, R106, R8 ;  /* 0x0000006a6408723c */ /* 0x040fe20000001808 */
[----:B------:R-:W4:Y:S07]  /*5f90*/  LDSM.16.M88.4 R104, [R3+0x1a000] ;  /* 0x01a000000368783b */ /* 0x000f2e0000000200 */
[C---:B------:R-:W-:Y:S08]  /*5fa0*/  HMMA.16816.F32 R12, R100.reuse, R88, R12 ;  /* 0x00000058640c723c */ /* 0x040ff0000000180c */
[----:B------:R-:W-:Y:S01]  /*5fb0*/  HMMA.16816.F32 R16, R100, R90, R16 ;  /* 0x0000005a6410723c */ /* 0x000fe20000001810 */
[----:B------:R-:W4:Y:S06]  /*5fc0*/  LDSM.16.M88.4 R88, [R3+0x1a800] ;  /* 0x01a800000358783b */ /* 0x000f2c0000000200 */
[----:B------:R-:W-:Y:S01]  /*5fd0*/  LDSM.16.M88.4 R100, [R210+0xc000] ;  /* 0x00c00000d264783b */ /* 0x000fe20000000200 */
[C---:B------:R-:W-:Y:S08]  /*5fe0*/  HMMA.16816.F32 R4, R96.reuse, R108, R4 ;  /* 0x0000006c6004723c */ /* 0x040ff00000001804 */
[C---:B------:R-:W-:Y:S01]  /*5ff0*/  HMMA.16816.F32 R8, R96.reuse, R110, R8 ;  /* 0x0000006e6008723c */ /* 0x040fe20000001808 */
[----:B------:R-:W4:Y:S07]  /*6000*/  LDSM.16.M88.4 R108, [R209+0x1c000] ;  /* 0x01c00000d16c783b */ /* 0x000f2e0000000200 */
        /* <DEDUP_REMOVED lines=37> */
[----:B------:R-:W2:Y:S06]  /*6260*/  LDSM.16.M88.4 R88, [R2+0x1e800] ;  /* 0x01e800000258783b */ /* 0x000eac0000000200 */
[----:B------:R-:W-:Y:S01]  /*6270*/  LDSM.16.M88.4 R100, [R215+0xe000] ;  /* 0x00e00000d764783b */ /* 0x000fe20000000200 */
[C---:B------:R-:W-:Y:S08]  /*6280*/  HMMA.16816.F32 R4, R96.reuse, R108, R4 ;  /* 0x0000006c6004723c */ /* 0x040ff00000001804 */
[C---:B------:R-:W-:Y:S01]  /*6290*/  HMMA.16816.F32 R8, R96.reuse, R110, R8 ;  /* 0x0000006e6008723c */ /* 0x040fe20000001808 */
[----:B------:R-:W3:Y:S07]  /*62a0*/  LDSM.16.M88.4 R108, [R208+0x1e000] ;  /* 0x01e00000d06c783b */ /* 0x000eee0000000200 */
[C---:B-1----:R-:W-:Y:S08]  /*62b0*/  HMMA.16816.F32 R12, R96.reuse, R84, R12 ;  /* 0x00000054600c723c */ /* 0x042ff0000000180c */
[----:B------:R-:W-:Y:S01]  /*62c0*/  HMMA.16816.F32 R16, R96, R86, R16 ;  /* 0x000000566010723c */ /* 0x000fe20000001810 */
[----:B------:R-:W1:Y:S06]  /*62d0*/  LDSM.16.M88.4 R84, [R208+0x1e800] ;  /* 0x01e80000d054783b */ /* 0x000e6c0000000200 */
[----:B------:R-:W-:Y:S01]  /*62e0*/  LDSM.16.M88.4 R96, [R214+0xe000] ;  /* 0x00e00000d660783b */ /* 0x000fe20000000200 */
[C---:B----4-:R-:W-:Y:S08]  /*62f0*/  HMMA.16816.F32 R4, R92.reuse, R104, R4 ;  /* 0x000000685c04723c */ /* 0x050ff00000001804 */
[C---:B------:R-:W-:Y:S01]  /*6300*/  HMMA.16816.F32 R8, R92.reuse, R106, R8 ;  /* 0x0000006a5c08723c */ /* 0x040fe20000001808 */
[----:B------:R-:W4:Y:S07]  /*6310*/  LDSM.16.M88.4 R104, [R3+0x1e000] ;  /* 0x01e000000368783b */ /* 0x000f2e0000000200 */
[C---:B--2---:R-:W-:Y:S08]  /*6320*/  HMMA.16816.F32 R12, R92.reuse, R88, R12 ;  /* 0x000000585c0c723c */ /* 0x044ff0000000180c */
[----:B------:R-:W-:Y:S01]  /*6330*/  HMMA.16816.F32 R16, R92, R90, R16 ;  /* 0x0000005a5c10723c */ /* 0x000fe20000001810 */
[----:B------:R-:W2:Y:S07]  /*6340*/  LDSM.16.M88.4 R88, [R3+0x1e800] ;  /* 0x01e800000358783b */ /* 0x000eae0000000200 */
[C---:B---3--:R-:W-:Y:S08]  /*6350*/  HMMA.16816.F32 R4, R100.reuse, R108, R4 ;  /* 0x0000006c6404723c */ /* 0x048ff00000001804 */
[C---:B------:R-:W-:Y:S08]  /*6360*/  HMMA.16816.F32 R8, R100.reuse, R110, R8 ;  /* 0x0000006e6408723c */ /* 0x040ff00000001808 */
[C---:B-1----:R-:W-:Y:S08]  /*6370*/  HMMA.16816.F32 R12, R100.reuse, R84, R12 ;  /* 0x00000054640c723c */ /* 0x042ff0000000180c */
[----:B------:R-:W-:Y:S08]  /*6380*/  HMMA.16816.F32 R16, R100, R86, R16 ;  /* 0x000000566410723c */ /* 0x000ff00000001810 */
[C---:B----4-:R-:W-:Y:S08]  /*6390*/  HMMA.16816.F32 R4, R96.reuse, R104, R4 ;  /* 0x000000686004723c */ /* 0x050ff00000001804 */
[C---:B------:R-:W-:Y:S08]  /*63a0*/  HMMA.16816.F32 R8, R96.reuse, R106, R8 ;  /* 0x0000006a6008723c */ /* 0x040ff00000001808 */
[C---:B--2---:R-:W-:Y:S08]  /*63b0*/  HMMA.16816.F32 R12, R96.reuse, R88, R12 ;  /* 0x00000058600c723c */ /* 0x044ff0000000180c */
[----:B------:R-:W-:Y:S04]  /*63c0*/  HMMA.16816.F32 R16, R96, R90, R16 ;  /* 0x0000005a6010723c */ /* 0x000fe80000001810 */
[C---:B------:R-:W-:Y:S02]  /*63d0*/  FADD.FTZ R84, -R113.reuse, R4 ;  /* 0x0000000471547221 */ /* 0x040fe40000010100 */
[C---:B------:R-:W-:Y:S02]  /*63e0*/  FADD.FTZ R5, -R113.reuse, R5 ;  /* 0x0000000571057221 */ /* 0x040fe40000010100 */
[C---:B------:R-:W-:Y:S01]  /*63f0*/  FADD.FTZ R4, -R113.reuse, R8 ;  /* 0x0000000871047221 */ /* 0x040fe20000010100 */
[-C--:B------:R-:W-:Y:S02]  /*6400*/  FSEL R8, R84, R113.reuse, P2 ;  /* 0x0000007154087208 */ /* 0x080fe40001000000 */
[----:B------:R-:W-:Y:S01]  /*6410*/  FSETP.GE.FTZ.AND P2, PT, R122, RZ, PT ;  /* 0x000000ff7a00720b */ /* 0x000fe20003f56000 */
[----:B------:R-:W-:Y:S01]  /*6420*/  FADD.FTZ R9, -R113, R9 ;  /* 0x0000000971097221 */ /* 0x000fe20000010100 */
[-C--:B------:R-:W-:Y:S01]  /*6430*/  FSEL R5, R5, R113.reuse, P1 ;  /* 0x0000007105057208 */ /* 0x080fe20000800000 */
[----:B------:R-:W-:Y:S01]  /*6440*/  FMUL.FTZ R8, R131, R8 ;  /* 0x0000000883087220 */ /* 0x000fe20000410000 */
[----:B------:R-:W-:Y:S01]  /*6450*/  FSEL R4, R4, R113, P0 ;  /* 0x0000007104047208 */ /* 0x000fe20000000000 */
[C---:B------:R-:W-:Y:S01]  /*6460*/  FADD.FTZ R12, -R113.reuse, R12 ;  /* 0x0000000c710c7221 */ /* 0x040fe20000010100 */
[----:B------:R-:W-:Y:S01]  /*6470*/  FSETP.GE.FTZ.AND P0, PT, R118, RZ, PT ;  /* 0x000000ff7600720b */ /* 0x000fe20003f16000 */
[----:B------:R-:W-:Y:S01]  /*6480*/  FMUL.FTZ R5, R130, R5 ;  /* 0x0000000582057220 */ /* 0x000fe20000410000 */
[----:B------:R-:W-:Y:S01]  /*6490*/  FSETP.GE.FTZ.AND P1, PT, R126, RZ, PT ;  /* 0x000000ff7e00720b */ /* 0x000fe20003f36000 */
[----:B------:R-:W-:Y:S01]  /*64a0*/  FMUL.FTZ R84, R128, R4 ;  /* 0x0000000480547220 */ /* 0x000fe20000410000 */
[-C--:B------:R-:W-:Y:S01]  /*64b0*/  FSEL R12, R12, R113.reuse, P3 ;  /* 0x000000710c0c7208 */ /* 0x080fe20001800000 */
[----:B------:R-:W-:Y:S01]  /*64c0*/  FADD.FTZ R13, -R113, R13 ;  /* 0x0000000d710d7221 */ /* 0x000fe20000010100 */
[----:B------:R-:W-:Y:S01]  /*64d0*/  F2FP.PACK_AB R4, R5, R8 ;  /* 0x000000080504723e */ /* 0x000fe200000000ff */
[----:B------:R-:W-:Y:S01]  /*64e0*/  FADD.FTZ R16, -R113, R16 ;  /* 0x0000001071107221 */ /* 0x000fe20000010100 */
[-C--:B------:R-:W-:Y:S01]  /*64f0*/  FSEL R9, R9, R113.reuse, P1 ;  /* 0x0000007109097208 */ /* 0x080fe20000800000 */
[C---:B------:R-:W-:Y:S01]  /*6500*/  FADD.FTZ R6, -R112.reuse, R6 ;  /* 0x0000000670067221 */ /* 0x040fe20000010100 */
[----:B------:R-:W-:Y:S01]  /*6510*/  FSETP.GE.FTZ.AND P1, PT, R119, RZ, PT ;  /* 0x000000ff7700720b */ /* 0x000fe20003f36000 */
[----:B------:R1:W-:Y:S01]  /*6520*/  STS [R230+0x20000], R4 ;  /* 0x02000004e6007388 */ /* 0x0003e20000000800 */
[-C--:B------:R-:W-:Y:S01]  /*6530*/  FSEL R13, R13, R113.reuse, P2 ;  /* 0x000000710d0d7208 */ /* 0x080fe20001000000 */
[----:B------:R-:W-:Y:S01]  /*6540*/  FADD.FTZ R11, -R112, R11 ;  /* 0x0000000b700b7221 */ /* 0x000fe20000010100 */
[----:B------:R-:W-:Y:S01]  /*6550*/  FSEL R16, R16, R113, P1 ;  /* 0x0000007110107208 */ /* 0x000fe20000800000 */
[----:B------:R-:W-:Y:S01]  /*6560*/  @P0 FADD.FTZ R113, -R113, R17 ;  /* 0x0000001171710221 */ /* 0x000fe20000010100 */
[----:B------:R-:W-:Y:S01]  /*6570*/  FSETP.GE.FTZ.AND P0, PT, R196, RZ, PT ;  /* 0x000000ffc400720b */ /* 0x000fe20003f16000 */
[----:B------:R-:W-:Y:S01]  /*6580*/  FMUL.FTZ R12, R124, R12 ;  /* 0x0000000c7c0c7220 */ /* 0x000fe20000410000 */
[----:B------:R-:W-:Y:S01]  /*6590*/  FSETP.GE.FTZ.AND P1, PT, R197, RZ, PT ;  /* 0x000000ffc500720b */ /* 0x000fe20003f36000 */
[----:B------:R-:W-:Y:S01]  /*65a0*/  FMUL.FTZ R8, R122, R13 ;  /* 0x0000000d7a087220 */ /* 0x000fe20000410000 */
[----:B------:R-:W-:Y:S01]  /*65b0*/  FSETP.GE.FTZ.AND P2, PT, R123, RZ, PT ;  /* 0x000000ff7b00720b */ /* 0x000fe20003f56000 */
[----:B------:R-:W-:Y:S01]  /*65c0*/  FADD.FTZ R15, -R112, R15 ;  /* 0x0000000f700f7221 */ /* 0x000fe20000010100 */
[----:B------:R-:W-:Y:S01]  /*65d0*/  FSEL R6, R6, R112, P1 ;  /* 0x0000007006067208 */ /* 0x000fe20000800000 */
[----:B------:R-:W-:Y:S01]  /*65e0*/  FMUL.FTZ R9, R126, R9 ;  /* 0x000000097e097220 */ /* 0x000fe20000410000 */
[----:B------:R-:W-:Y:S01]  /*65f0*/  FSETP.GE.FTZ.AND P1, PT, R127, RZ, PT ;  /* 0x000000ff7f00720b */ /* 0x000fe20003f36000 */
[----:B------:R-:W-:Y:S01]  /*6600*/  FADD.FTZ R18, -R112, R18 ;  /* 0x0000001270127221 */ /* 0x000fe20000010100 */
[----:B------:R-:W-:Y:S01]  /*6610*/  F2FP.PACK_AB R8, R8, R12 ;  /* 0x0000000c0808723e */ /* 0x000fe200000000ff */
[----:B------:R-:W-:Y:S01]  /*6620*/  FMUL.FTZ R13, R197, R6 ;  /* 0x00000006c50d7220 */ /* 0x000fe20000410000 */
[----:B------:R-:W-:Y:S01]  /*6630*/  FSETP.GE.FTZ.AND P3, PT, R125, RZ, PT ;  /* 0x000000ff7d00720b */ /* 0x000fe20003f76000 */
[----:B------:R-:W-:Y:S01]  /*6640*/  FMUL.FTZ R16, R119, R16 ;  /* 0x0000001077107220 */ /* 0x000fe20000410000 */
[----:B------:R-:W-:Y:S01]  /*6650*/  FSEL R15, R15, R112, P2 ;  /* 0x000000700f0f7208 */ /* 0x000fe20001000000 */
[----:B------:R-:W-:Y:S01]  /*6660*/  FMUL.FTZ R113, R118, R113 ;  /* 0x0000007176717220 */ /* 0x000fe20000410000 */
[----:B------:R-:W-:Y:S01]  /*6670*/  F2FP.PACK_AB R9, R9, R84 ;  /* 0x000000540909723e */ /* 0x000fe200000000ff */
[----:B-1----:R-:W-:Y:S03]  /*6680*/  FADD.FTZ R4, -R112, R7 ;  /* 0x0000000770047221 */ /* 0x002fe60000010100 */
[----:B------:R-:W-:Y:S02]  /*6690*/  F2FP.PACK_AB R7, R113, R16 ;  /* 0x000000107107723e */ /* 0x000fe400000000ff */
[-C--:B------:R-:W-:Y:S01]  /*66a0*/  FSEL R5, R4, R112.reuse, P0 ;  /* 0x0000007004057208 */ /* 0x080fe20000000000 */
[----:B------:R-:W-:Y:S01]  /*66b0*/  FADD.FTZ R4, -R112, R10 ;  /* 0x0000000a70047221 */ /* 0x000fe20000010100 */
[C---:B------:R-:W-:Y:S03]  /*66c0*/  FSETP.GE.FTZ.AND P0, PT, R129.reuse, RZ, PT ;  /* 0x000000ff8100720b */ /* 0x040fe60003f16000 */
[----:B------:R-:W-:Y:S01]  /*66d0*/  FMUL.FTZ R10, R196, R5 ;  /* 0x00000005c40a7220 */ /* 0x000fe20000410000 */
[----:B------:R-:W-:Y:S01]  /*66e0*/  FSEL R4, R4, R112, P0 ;  /* 0x0000007004047208 */ /* 0x000fe20000000000 */
[----:B------:R-:W-:Y:S01]  /*66f0*/  FADD.FTZ R5, -R112, R14 ;  /* 0x0000000e70057221 */ /* 0x000fe20000010100 */
[----:B------:R-:W-:Y:S03]  /*6700*/  FSETP.GE.FTZ.AND P0, PT, R120, RZ, PT ;  /* 0x000000ff7800720b */ /* 0x000fe60003f16000 */
[----:B------:R-:W-:Y:S01]  /*6710*/  FMUL.FTZ R12, R129, R4 ;  /* 0x00000004810c7220 */ /* 0x000fe20000410000 */
[-C--:B------:R-:W-:Y:S02]  /*6720*/  FSEL R4, R11, R112.reuse, P1 ;  /* 0x000000700b047208 */ /* 0x080fe40000800000 */
[----:B------:R-:W-:Y:S02]  /*6730*/  FSEL R5, R5, R112, P3 ;  /* 0x0000007005057208 */ /* 0x000fe40001800000 */
[----:B------:R-:W-:Y:S01]  /*6740*/  FSETP.GE.FTZ.AND P1, PT, R121, RZ, PT ;  /* 0x000000ff7900720b */ /* 0x000fe20003f36000 */
[----:B------:R-:W-:Y:S01]  /*6750*/  FMUL.FTZ R6, R127, R4 ;  /* 0x000000047f067220 */ /* 0x000fe20000410000 */
[----:B------:R-:W-:Y:S01]  /*6760*/  F2FP.PACK_AB R4, R10, R13 ;  /* 0x0000000d0a04723e */ /* 0x000fe200000000ff */
[----:B------:R-:W-:Y:S01]  /*6770*/  FMUL.FTZ R10, R125, R5 ;  /* 0x000000057d0a7220 */ /* 0x000fe20000410000 */
[----:B------:R-:W-:Y:S01]  /*6780*/  FSEL R18, R18, R112, P1 ;  /* 0x0000007012127208 */ /* 0x000fe20000800000 */
[----:B------:R-:W-:Y:S01]  /*6790*/  FMUL.FTZ R5, R123, R15 ;  /* 0x0000000f7b057220 */ /* 0x000fe20000410000 */
[----:B------:R-:W-:Y:S01]  /*67a0*/  F2FP.PACK_AB R6, R6, R12 ;  /* 0x0000000c0606723e */ /* 0x000fe200000000ff */
[----:B------:R1:W-:Y:S01]  /*67b0*/  STS [R230+0x20400], R4 ;  /* 0x02040004e6007388 */ /* 0x0003e20000000800 */
[----:B------:R-:W-:Y:S01]  /*67c0*/  @P0 FADD.FTZ R112, -R112, R19 ;  /* 0x0000001370700221 */ /* 0x000fe20000010100 */
[----:B------:R-:W-:Y:S01]  /*67d0*/  PLOP3.LUT P1, PT, PT, PT, UP1, 0x80, 0x0 ;  /* 0x000000000000781c */ /* 0x000fe20003f2f018 */
[----:B------:R-:W-:Y:S01]  /*67e0*/  FMUL.FTZ R18, R121, R18 ;  /* 0x0000001279127220 */ /* 0x000fe20000410000 */
[----:B------:R-:W-:Y:S01]  /*67f0*/  F2FP.PACK_AB R5, R5, R10 ;  /* 0x0000000a0505723e */ /* 0x000fe200000000ff */
[----:B------:R-:W-:Y:S01]  /*6800*/  FMUL.FTZ R112, R120, R112 ;  /* 0x0000007078707220 */ /* 0x000fe20000410000 */
[----:B------:R-:W-:Y:S01]  /*6810*/  STS [R233+0x20000], R9 ;  /* 0x02000009e9007388 */ /* 0x000fe20000000800 */
[C---:B------:R-:W-:Y:S04]  /*6820*/  LEA R220, P0, R249.reuse, R220, 0x2 ;  /* 0x000000dcf9dc7211 */ /* 0x040fe800078010ff */
[----:B------:R-:W-:Y:S01]  /*6830*/  LEA.HI.X.SX32 R221, R249, R221, 0x2, P0 ;  /* 0x000000ddf9dd7211 */ /* 0x000fe200000f16ff */
[----:B------:R-:W-:Y:S06]  /*6840*/  STS [R233+0x20400], R6 ;  /* 0x02040006e9007388 */ /* 0x000fec0000000800 */
[----:B------:R-:W-:Y:S06]  /*6850*/  STS [R231+0x20000], R8 ;  /* 0x02000008e7007388 */ /* 0x000fec0000000800 */
[----:B------:R-:W-:Y:S01]  /*6860*/  STS [R231+0x20400], R5 ;  /* 0x02040005e7007388 */ /* 0x000fe20000000800 */
[----:B-1----:R-:W-:Y:S05]  /*6870*/  F2FP.PACK_AB R4, R112, R18 ;  /* 0x000000127004723e */ /* 0x002fea00000000ff */
[----:B------:R-:W-:Y:S06]  /*6880*/  STS [R232+0x20000], R7 ;  /* 0x02000007e8007388 */ /* 0x000fec0000000800 */
[----:B------:R-:W-:Y:S06]  /*6890*/  STS [R232+0x20400], R4 ;  /* 0x02040004e8007388 */ /* 0x000fec0000000800 */
[----:B------:R-:W-:Y:S06]  /*68a0*/  BAR.SYNC.DEFER_BLOCKING 0x0 ;  /* 0x0000000000007b1d */ /* 0x000fec0000010000 */
[----:B------:R-:W-:Y:S06]  /*68b0*/  LDSM.16.MT88.4 R4, [R213+0x22000] ;  /* 0x02200000d504783b */ /* 0x000fec0000004200 */
[----:B------:R-:W1:Y:S06]  /*68c0*/  LDSM.16.MT88.4 R8, [R0+0x8000] ;  /* 0x008000000008783b */ /* 0x000e6c0000004200 */
[----:B------:R-:W2:Y:S06]  /*68d0*/  LDSM.16.MT88.4 R12, [R212+0x22000] ;  /* 0x02200000d40c783b */ /* 0x000eac0000004200 */
[----:B------:R-:W3:Y:S06]  /*68e0*/  LDSM.16.MT88.4 R16, [R0+0xa000] ;  /* 0x00a000000010783b */ /* 0x000eec0000004200 */
[----:B------:R-:W4:Y:S06]  /*68f0*/  LDSM.16.MT88.4 R84, [R0+0xc000] ;  /* 0x00c000000054783b */ /* 0x000f2c0000004200 */
[----:B------:R-:W3:Y:S06]  /*6900*/  LDSM.16.MT88.4 R88, [R0+0xe000] ;  /* 0x00e000000058783b */ /* 0x000eec0000004200 */
[----:B------:R-:W-:Y:S06]  /*6910*/  LDSM.16.MT88.4 R92, [R0+0x8800] ;  /* 0x00880000005c783b */ /* 0x000fec0000004200 */
[----:B------:R-:W-:Y:S01]  /*6920*/  LDSM.16.MT88.4 R96, [R212+0x22800] ;  /* 0x02280000d460783b */ /* 0x000fe20000004200 */
[-C--:B-1----:R-:W-:Y:S05]  /*6930*/  HMMA.16816.F32 R20, R4, R8.reuse, R20 ;  /* 0x000000080414723c */ /* 0x082fea0000001814 */
[----:B------:R-:W-:Y:S03]  /*6940*/  LDSM.16.MT88.4 R100, [R0+0xa800] ;  /* 0x00a800000064783b */ /* 0x000fe60000004200 */
[C---:B--2---:R-:W-:Y:S03]  /*6950*/  HMMA.16816.F32 R24, R12.reuse, R8, R24 ;  /* 0x000000080c18723c */ /* 0x044fe60000001818 */
[----:B------:R-:W-:Y:S06]  /*6960*/  LDSM.16.MT88.4 R104, [R0+0xc800] ;  /* 0x00c800000068783b */ /* 0x000fec0000004200 */
[----:B------:R-:W-:Y:S01]  /*6970*/  LDSM.16.MT88.4 R108, [R0+0xe800] ;  /* 0x00e80000006c783b */ /* 0x000fe20000004200 */
        /* <DEDUP_REMOVED lines=18> */
[----:B------:R-:W2:Y:S06]  /*6aa0*/  LDSM.16.MT88.4 R4, [R213+0x23000] ;  /* 0x02300000d504783b */ /* 0x000eac0000004200 */
[----:B------:R-:W3:Y:S01]  /*6ab0*/  LDSM.16.MT88.4 R88, [R0+0xd000] ;  /* 0x00d000000058783b */ /* 0x000ee20000004200 */
        /* <DEDUP_REMOVED lines=20> */
[----:B------:R-:W4:Y:S06]  /*6c00*/  LDSM.16.MT88.4 R8, [R213+0x23800] ;  /* 0x02380000d508783b */ /* 0x000f2c0000004200 */
[----:B------:R-:W1:Y:S01]  /*6c10*/  LDSM.16.MT88.4 R108, [R0+0xd800] ;  /* 0x00d80000006c783b */ /* 0x000e620000004200 */
[-C--:B--2---:R-:W-:Y:S08]  /*6c20*/  HMMA.16816.F32 R20, R4, R12.reuse, R20 ;  /* 0x0000000c0414723c */ /* 0x084ff00000001814 */
[C---:B------:R-:W-:Y:S08]  /*6c30*/  HMMA.16816.F32 R24, R16.reuse, R12, R24 ;  /* 0x0000000c1018723c */ /* 0x040ff00000001818 */
[-C--:B------:R-:W-:Y:S08]  /*6c40*/  HMMA.16816.F32 R28, R16, R14.reuse, R28 ;  /* 0x0000000e101c723c */ /* 0x080ff0000000181c */
[C---:B------:R-:W-:Y:S01]  /*6c50*/  HMMA.16816.F32 R32, R4.reuse, R14, R32 ;  /* 0x0000000e0420723c */ /* 0x040fe20000001820 */
[----:B------:R-:W2:Y:S06]  /*6c60*/  LDSM.16.MT88.4 R12, [R0+0xf800] ;  /* 0x00f80000000c783b */ /* 0x000eac0000004200 */
[----:B------:R-:W-:Y:S01]  /*6c70*/  BAR.SYNC.DEFER_BLOCKING 0x0 ;  /* 0x0000000000007b1d */ /* 0x000fe20000010000 */
        /* <DEDUP_REMOVED lines=57> */
[CCC-:B------:R-:W-:Y:S01]  /*7010*/  @!P4 LEA.HI.X R13, R6.reuse, R226.reuse, R7.reuse, 0x1, P6 ;  /* 0x000000e2060dc211 */ /* 0x1c0fe200030f0c07 */
        /* <DEDUP_REMOVED lines=36> */
.L_x_490:
[----:B------:R-:W-:Y:S01]  /*7260*/  LDSM.16.M88.4 R128, [R216] ;  /* 0x00000000d880783b */ /* 0x000fe20000000200 */
[----:B------:R-:W-:Y:S01]  /*7270*/  @UP1 UIADD3 UR12, UP0, UR6, -0x100, URZ ;  /* 0xffffff00060c1890 */ /* 0x000fe2000ff1e03f */
[----:B------:R-:W-:Y:S03]  /*7280*/  IMAD.MOV.U32 R248, RZ, RZ, 0x4 ;  /* 0x00000004fff87424 */ /* 0x000fe600078e00ff */
[----:B------:R-:W2:Y:S01]  /*7290*/  LDSM.16.MT88.4 R16, [R0+0x10000] ;  /* 0x010000000010783b */ /* 0x000ea20000004200 */
[----:B------:R-:W-:Y:S02]  /*72a0*/  @UP1 UIADD3.X UR9, UR7, -0x1, URZ, UP0, !UPT ;  /* 0xffffffff07091890 */ /* 0x000fe400087fe43f */
[----:B------:R-:W-:Y:S02]  /*72b0*/  @UP1 UMOV UR6, UR12 ;  /* 0x0000000c00061c82 */ /* 0x000fe40008000000 */
[----:B------:R-:W3:Y:S01]  /*72c0*/  LDSM.16.M88.4 R124, [R216+0x1000] ;  /* 0x00100000d87c783b */ /* 0x000ee20000000200 */
[----:B------:R-:W-:Y:S02]  /*72d0*/  @UP1 UIADD3 UR11, UP0, UR11, -0x100, URZ ;  /* 0xffffff000b0b1890 */ /* 0x000fe4000ff1e03f */
[----:B------:R-:W-:Y:S02]  /*72e0*/  @UP1 UMOV UR7, UR9 ;  /* 0x0000000900071c82 */ /* 0x000fe40008000000 */
[----:B------:R-:W4:Y:S01]  /*72f0*/  LDSM.16.MT88.4 R96, [R0+0x12000] ;  /* 0x012000000060783b */ /* 0x000f220000004200 */
[----:B------:R-:W-:Y:S04]  /*7300*/  @UP1 UIADD3.X UR10, UR10, -0x1, URZ, UP0, !UPT ;  /* 0xffffffff0a0a1890 */ /* 0x000fe800087fe43f */
[----:B------:R-:W1:Y:S05]  /*7310*/  LDSM.16.MT88.4 R112, [R0+0x14000] ;  /* 0x014000000070783b */ /* 0x000e6a0000004200 */
[----:B------:R-:W1:Y:S05]  /*7320*/  LDSM.16.MT88.4 R196, [R0+0x16000] ;  /* 0x0160000000c4783b */ /* 0x000e6a0000004200 */
[----:B------:R-:W-:Y:S05]  /*7330*/  LDSM.16.M88.4 R200, [R219] ;  /* 0x00000000dbc8783b */ /* 0x000fea0000000200 */
[----:B------:R-:W-:Y:S01]  /*7340*/  LDSM.16.M88.4 R204, [R219+0x1000] ;  /* 0x00100000dbcc783b */ /* 0x000fe20000000200 */
        /* <DEDUP_REMOVED lines=35> */
[----:B------:R-:W-:Y:S07]  /*7580*/  LDSM.16.M88.4 R204, [R217] ;  /* 0x00000000d9cc783b */ /* 0x000fee0000000200 */
[----:B------:R-:W-:Y:S01]  /*7590*/  HMMA.16816.F32 R128, R200, R198, R128 ;  /* 0x000000c6c880723c */ /* 0x000fe20000001880 */
[----:B------:R-:W1:Y:S05]  /*75a0*/  LDSM.16.MT88.4 R196, [R0+0x11000] ;  /* 0x0110000000c4783b */ /* 0x000e6a0000004200 */
[----:B------:R-:W2:Y:S02]  /*75b0*/  LDSM.16.M88.4 R200, [R217+0x1000] ;  /* 0x00100000d9c8783b */ /* 0x000ea40000000200 */
        /* <DEDUP_REMOVED lines=38> */
[C---:B------:R-:W-:Y:S07]  /*7820*/  HMMA.16816.F32 R120, R204.reuse, R196, R120 ;  /* 0x000000c4cc78723c */ /* 0x040fee0000001878 */
[----:B------:R-:W-:Y:S01]  /*7830*/  @P1 IMAD.WIDE R196, R227, R248, UR6 ;  /* 0x00000006e3c41e25 */ /* 0x000fe2000f8e02f8 */
[-C--:B------:R-:W-:Y:S04]  /*7840*/  HMMA.16816.F32 R124, R204, R198.reuse, R124 ;  /* 0x000000c6cc7c723c */ /* 0x080fe8000000187c */
[----:B------:R1:W5:Y:S03]  /*7850*/  @P1 LDG.E R234, [R196.64] ;  /* 0x00000004c4ea1981 */ /* 0x000366000c1e1900 */
[C---:B------:R-:W-:Y:S01]  /*7860*/  IMAD.SHL.U32 R204, R247.reuse, 0x8, RZ ;  /* 0x00000008f7cc7824 */ /* 0x040fe200078e00ff */
[----:B------:R-:W-:Y:S01]  /*7870*/  HMMA.16816.F32 R128, R200, R198, R128 ;  /* 0x000000c6c880723c */ /* 0x000fe20000001880 */
[----:B------:R1:W5:Y:S03]  /*7880*/  @P1 LDG.E R235, [R196.64+0x20] ;  /* 0x00002004c4eb1981 */ /* 0x000366000c1e1900 */
[C---:B------:R-:W-:Y:S02]  /*7890*/  IMAD.SHL.U32 R205, R247.reuse, 0x10, RZ ;  /* 0x00000010f7cd7824 */ /* 0x040fe400078e00ff */
[----:B------:R2:W-:Y:S01]  /*78a0*/  RED.E.ADD.F32.FTZ.RN.STRONG.GPU [R220.64], R4 ;  /* 0x00000004dc00798e */ /* 0x0005e2000c10e784 */
[----:B------:R-:W-:Y:S02]  /*78b0*/  IMAD R201, R247, 0x18, RZ ;  /* 0x00000018f7c97824 */ /* 0x000fe400078e02ff */
[-C--:B------:R-:W-:Y:S03]  /*78c0*/  LEA R198, P2, R205, R220.reuse, 0x2 ;  /* 0x000000dccdc67211 */ /* 0x080fe600078410ff */
[----:B------:R-:W-:Y:S01]  /*78d0*/  IMAD.SHL.U32 R203, R247, 0x20, RZ ;  /* 0x00000020f7cb7824 */ /* 0x000fe200078e00ff */
[-C--:B------:R-:W-:Y:S01]  /*78e0*/  LEA.HI.X.SX32 R199, R205, R221.reuse, 0x2, P2 ;  /* 0x000000ddcdc77211 */ /* 0x080fe200010f16ff */
[C---:B------:R-:W-:Y:S02]  /*78f0*/  IMAD R206, R247.reuse, 0x28, RZ ;  /* 0x00000028f7ce7824 */ /* 0x040fe400078e02ff */
[----:B------:R-:W-:Y:S01]  /*7900*/  IMAD R202, R247, 0x30, RZ ;  /* 0x00000030f7ca7824 */ /* 0x000fe200078e02ff */
[-C--:B------:R-:W-:Y:S02]  /*7910*/  LEA R200, P2, R203, R220.reuse, 0x2 ;  /* 0x000000dccbc87211 */ /* 0x080fe400078410ff */
        /* <DEDUP_REMOVED lines=304> */
[C---:B------:R-:W-:Y:S02]  /*8c20*/  @!P4 LEA R12, P6, R6.reuse, R224, 0x1 ;  /* 0x000000e0060cc211 */ /* 0x040fe400078c08ff */
        /* <DEDUP_REMOVED lines=51> */
.L_x_491:
[----:B------:R-:W-:Y:S02]  /*8f60*/  UISETP.GT.AND UP0, UPT, UR8, UR13, UPT ;  /* 0x0000000d0800728c */ /* 0x000fe4000bf04270 */
[----:B------:R-:W-:Y:S04]  /*8f70*/  UIADD3 UR8, UR8, -0x1, URZ ;  /* 0xffffffff08087890 */ /* 0x000fe8000fffe03f */
[----:B------:R-:W-:Y:S11]  /*8f80*/  PLOP3.LUT P0, PT, PT, PT, UP0, 0x80, 0x0 ;  /* 0x000000000000781c */ /* 0x000ff60003f0f008 */
[----:B------:R-:W-:Y:S02]  /*8f90*/  @!UPT UIADD3 URZ, URZ, URZ, URZ ;  /* 0x0000003f3f3ff290 */ /* 0x000fe4000fffe03f */
[----:B------:R-:W-:-:S05]  /*8fa0*/  @P0 BRA `(.L_x_492) ;  /* 0xffffb8a000000947 */ /* 0x000fca000383ffff */
[----:B------:R-:W-:Y:S01]  /*8fb0*/  BAR.SYNC.DEFER_BLOCKING 0x0 ;  /* 0x0000000000007b1d */ /* 0x000fe20000010000 */
[----:B------:R-:W-:Y:S01]  /*8fc0*/  FMUL.FTZ R84, R64, c[0x0][0x2dc] ;  /* 0x0000b70040547a20 */ /* 0x000fe20000410000 */
[----:B------:R-:W-:Y:S01]  /*8fd0*/  UISETP.NE.AND UP0, UPT, UR34, -0x1, UPT ;  /* 0xffffffff2200788c */ /* 0x000fe2000bf05270 */
[----:B------:R-:W-:Y:S02]  /*8fe0*/  FMUL.FTZ R64, R62, c[0x0][0x2dc] ;  /* 0x0000b7003e407a20 */ /* 0x000fe40000410000 */
[----:B-1----:R-:W-:Y:S01]  /*8ff0*/  FMUL.FTZ R12, R63, c[0x0][0x2dc] ;  /* 0x0000b7003f0c7a20 */ /* 0x002fe20000410000 */
[----:B------:R-:W-:Y:S01]  /*9000*/  ULDC.64 UR10, c[0x0][0x3a0] ;  /* 0x0000e800000a7ab9 */ /* 0x000fe20000000a00 */
[----:B------:R-:W-:Y:S01]  /*9010*/  FMUL.FTZ R85, R58, c[0x0][0x2dc] ;  /* 0x0000b7003a557a20 */ /* 0x000fe20000410000 */
[----:B------:R-:W-:Y:S01]  /*9020*/  PLOP3.LUT P0, PT, PT, PT, UP0, 0x80, 0x0 ;  /* 0x000000000000781c */ /* 0x000fe20003f0f008 */
[----:B------:R-:W-:Y:S01]  /*9030*/  FMUL.FTZ R16, R59, c[0x0][0x2dc] ;  /* 0x0000b7003b107a20 */ /* 0x000fe20000410000 */
[----:B------:R-:W-:Y:S01]  /*9040*/  F2FP.PACK_AB R12, R12, R64 ;  /* 0x000000400c0c723e */ /* 0x000fe200000000ff */
[----:B------:R-:W-:-:S02]  /*9050*/  FMUL.FTZ R15, R65, c[0x0][0x2dc] ;  /* 0x0000b700410f7a20 */ /* 0x000fc40000410000 */
[----:B------:R-:W-:Y:S01]  /*9060*/  FMUL.FTZ R132, R132, c[0x0][0x2e0] ;  /* 0x0000b80084847a20 */ /* 0x000fe20000410000 */
[----:B------:R-:W-:Y:S01]  /*9070*/  F2FP.PACK_AB R16, R16, R85 ;  /* 0x000000551010723e */ /* 0x000fe200000000ff */
[----:B------:R-:W-:Y:S01]  /*9080*/  FMUL.FTZ R63, R133, c[0x0][0x2e0] ;  /* 0x0000b800853f7a20 */ /* 0x000fe20000410000 */
[----:B------:R-:W-:Y:S01]  /*9090*/  F2FP.PACK_AB R15, R15, R84 ;  /* 0x000000540f0f723e */ /* 0x000fe200000000ff */
[----:B------:R-:W-:Y:S01]  /*90a0*/  FMUL.FTZ R134, R134, c[0x0][0x2e0] ;  /* 0x0000b80086867a20 */ /* 0x000fe20000410000 */
[----:B------:R-:W-:Y:S01]  /*90b0*/  @UP0 UIADD3 UR8, UR33, UR34, URZ ;  /* 0x0000002221080290 */ /* 0x000fe2000fffe03f */
[----:B------:R-:W-:Y:S01]  /*90c0*/  FMUL.FTZ R62, R135, c[0x0][0x2e0] ;  /* 0x0000b800873e7a20 */ /* 0x000fe20000410000 */
[----:B------:R-:W-:Y:S01]  /*90d0*/  F2FP.PACK_AB R63, R63, R132 ;  /* 0x000000843f3f723e */ /* 0x000fe200000000ff */
[----:B------:R-:W-:Y:S01]  /*90e0*/  FMUL.FTZ R65, R60, c[0x0][0x2dc] ;  /* 0x0000b7003c417a20 */ /* 0x000fe20000410000 */
[----:B------:R-:W-:Y:S01]  /*90f0*/  @UP0 UIMAD.WIDE.U32 UR6, UR8, UR10, URZ ;  /* 0x0000000a080602a5 */ /* 0x000fe2000f8e003f */
        /* <DEDUP_REMOVED lines=11> */
[----:B------:R-:W-:Y:S01]  /*91b0*/  @UP0 UIMAD UR14, UR8, UR11, UR7 ;  /* 0x0000000b080e02a4 */ /* 0x000fe2000f8e0207 */
        /* <DEDUP_REMOVED lines=11> */
[----:B------:R-:W-:Y:S01]  /*9270*/  @UP0 UMOV UR13, UR6 ;  /* 0x00000006000d0c82 */ /* 0x000fe20008000000 */
[----:B------:R-:W-:Y:S01]  /*9280*/  FMUL.FTZ R87, R54, c[0x0][0x2dc] ;  /* 0x0000b70036577a20 */ /* 0x000fe20000410000 */
[----:B------:R-:W-:Y:S01]  /*9290*/  F2FP.PACK_AB R60, R60, R138 ;  /* 0x0000008a3c3c723e */ /* 0x000fe200000000ff */
[----:B------:R-:W-:Y:S01]  /*92a0*/  FMUL.FTZ R18, R55, c[0x0][0x2dc] ;  /* 0x0000b70037127a20 */ /* 0x000fe20000410000 */
[----:B------:R1:W-:Y:S01]  /*92b0*/  STS [R242+0x1000], R61 ;  /* 0x0010003df2007388 */ /* 0x0003e20000000800 */
[----:B------:R-:W-:-:S02]  /*92c0*/  FMUL.FTZ R140, R140, c[0x0][0x2e0] ;  /* 0x0000b8008c8c7a20 */ /* 0x000fc40000410000 */
[----:B------:R-:W-:Y:S01]  /*92d0*/  FMUL.FTZ R57, R141, c[0x0][0x2e0] ;  /* 0x0000b8008d397a20 */ /* 0x000fe20000410000 */
[----:B------:R1:W-:Y:S01]  /*92e0*/  STS [R242+0x1400], R60 ;  /* 0x0014003cf2007388 */ /* 0x0003e20000000800 */
[----:B------:R-:W-:Y:S01]  /*92f0*/  FMUL.FTZ R142, R142, c[0x0][0x2e0] ;  /* 0x0000b8008e8e7a20 */ /* 0x000fe20000410000 */
[----:B------:R-:W-:Y:S01]  /*9300*/  F2FP.PACK_AB R18, R18, R87 ;  /* 0x000000571212723e */ /* 0x000fe200000000ff */
[----:B------:R-:W-:Y:S01]  /*9310*/  FMUL.FTZ R56, R143, c[0x0][0x2e0] ;  /* 0x0000b8008f387a20 */ /* 0x000fe20000410000 */
[----:B------:R-:W-:Y:S01]  /*9320*/  F2FP.PACK_AB R57, R57, R140 ;  /* 0x0000008c3939723e */ /* 0x000fe200000000ff */
[----:B------:R-:W-:Y:S02]  /*9330*/  FMUL.FTZ R91, R50, c[0x0][0x2dc] ;  /* 0x0000b700325b7a20 */ /* 0x000fe40000410000 */
        /* <DEDUP_REMOVED lines=10> */
[----:B------:R-:W-:-:S02]  /*93e0*/  FMUL.FTZ R107, R23, c[0x0][0x2dc] ;  /* 0x0000b700176b7a20 */ /* 0x000fc40000410000 */
[----:B------:R-:W-:Y:S01]  /*93f0*/  FMUL.FTZ R88, R52, c[0x0][0x2dc] ;  /* 0x0000b70034587a20 */ /* 0x000fe20000410000 */
[----:B------:R-:W-:Y:S01]  /*9400*/  F2FP.PACK_AB R54, R54, R150 ;  /* 0x000000963636723e */ /* 0x000fe200000000ff */
[----:B------:R-:W-:Y:S01]  /*9410*/  FMUL.FTZ R19, R53, c[0x0][0x2dc] ;  /* 0x0000b70035137a20 */ /* 0x000fe20000410000 */
[----:B------:R1:W-:Y:S01]  /*9420*/  STS [R242+0x2000], R55 ;  /* 0x00200037f2007388 */ /* 0x0003e20000000800 */
[----:B------:R-:W-:Y:S02]  /*9430*/  FMUL.FTZ R160, R160, c[0x0][0x2e0] ;  /* 0x0000b800a0a07a20 */ /* 0x000fe40000410000 */
[----:B------:R-:W-:Y:S01]  /*9440*/  FMUL.FTZ R51, R161, c[0x0][0x2e0] ;  /* 0x0000b800a1337a20 */ /* 0x000fe20000410000 */
[----:B------:R1:W-:Y:S01]  /*9450*/  STS [R242+0x2400], R54 ;  /* 0x00240036f2007388 */ /* 0x0003e20000000800 */
[----:B------:R-:W-:Y:S01]  /*9460*/  FMUL.FTZ R162, R162, c[0x0][0x2e0] ;  /* 0x0000b800a2a27a20 */ /* 0x000fe20000410000 */
[----:B------:R-:W-:Y:S01]  /*9470*/  F2FP.PACK_AB R19, R19, R88 ;  /* 0x000000581313723e */ /* 0x000fe200000000ff */
        /* <DEDUP_REMOVED lines=128> */
[----:B------:R1:W-:Y:S01]  /*9c80*/  STS [R243+0x7000], R188 ;  /* 0x007000bcf3007388 */ /* 0x0003e20000000800 */
[----:B------:R-:W-:-:S02]  /*9c90*/  FMUL.FTZ R68, R68, c[0x0][0x2dc] ;  /* 0x0000b70044447a20 */ /* 0x000fc40000410000 */
        /* <DEDUP_REMOVED lines=30> */
[----:B------:R-:W-:-:S03]  /*9e80*/  F2FP.PACK_AB R5, R5, R76 ;  /* 0x0000004c0505723e */ /* 0x000fc600000000ff */
[----:B------:R1:W-:Y:S01]  /*9e90*/  STS [R243+0x9400], R28 ;  /* 0x0094001cf3007388 */ /* 0x0003e20000000800 */
[----:B------:R-:W-:-:S03]  /*9ea0*/  F2FP.PACK_AB R4, R4, R78 ;  /* 0x0000004e0404723e */ /* 0x000fc600000000ff */
        /* <DEDUP_REMOVED lines=29> */
[----:B------:R-:W-:Y:S02]  /*a080*/  UIMAD UR10, UR33, UR9, UR10 ;  /* 0x00000009210a72a4 */ /* 0x000fe4000f8e020a */
[----:B------:R-:W-:Y:S02]  /*a090*/  USHF.R.S32.HI UR11, URZ, 0x1f, UR35 ;  /* 0x0000001f3f0b7899 */ /* 0x000fe40008011423 */
[----:B------:R-:W-:Y:S02]  /*a0a0*/  UIADD3 UR7, UR7, UR10, URZ ;  /* 0x0000000a07077290 */ /* 0x000fe4000fffe03f */
[----:B------:R-:W-:-:S02]  /*a0b0*/  ULDC.64 UR8, c[0x0][0x388] ;  /* 0x0000e20000087ab9 */ /* 0x000fc40000000a00 */
[----:B------:R-:W-:Y:S02]  /*a0c0*/  UIMAD UR10, UR11, UR8, URZ ;  /* 0x000000080b0a72a4 */ /* 0x000fe4000f8e023f */
[----:B------:R-:W-:Y:S02]  /*a0d0*/  UIMAD.WIDE.U32 UR6, UR35, UR8, UR6 ;  /* 0x00000008230672a5 */ /* 0x000fe4000f8e0006 */
[----:B------:R-:W-:-:S04]  /*a0e0*/  UIMAD UR9, UR35, UR9, UR10 ;  /* 0x00000009230972a4 */ /* 0x000fc8000f8e020a */
[----:B------:R-:W-:Y:S02]  /*a0f0*/  UIADD3 UR14, UR7, UR9, URZ ;  /* 0x00000009070e7290 */ /* 0x000fe4000fffe03f */
[----:B------:R-:W-:Y:S02]  /*a100*/  UMOV UR13, UR6 ;  /* 0x00000006000d7c82 */ /* 0x000fe40008000000 */
.L_x_493:
        /* <DEDUP_REMOVED lines=10> */
[----:B------:R-:W-:Y:S02]  /*a1b0*/  UIMAD UR10, UR33, UR9, UR10 ;  /* 0x00000009210a72a4 */ /* 0x000fe4000f8e020a */
[----:B------:R-:W-:-:S02]  /*a1c0*/  USHF.R.S32.HI UR11, URZ, 0x1f, UR35 ;  /* 0x0000001f3f0b7899 */ /* 0x000fc40008011423 */
[----:B------:R-:W-:Y:S02]  /*a1d0*/  UIADD3 UR7, UR7, UR10, URZ ;  /* 0x0000000a07077290 */ /* 0x000fe4000fffe03f */
[----:B------:R-:W-:Y:S02]  /*a1e0*/  ULDC.64 UR8, c[0x0][0x390] ;  /* 0x0000e40000087ab9 */ /* 0x000fe40000000a00 */
[----:B------:R-:W-:Y:S02]  /*a1f0*/  UIMAD UR10, UR11, UR8, URZ ;  /* 0x000000080b0a72a4 */ /* 0x000fe4000f8e023f */
[----:B------:R-:W-:Y:S02]  /*a200*/  UIMAD.WIDE.U32 UR6, UR35, UR8, UR6 ;  /* 0x00000008230672a5 */ /* 0x000fe4000f8e0006 */
[----:B------:R-:W-:-:S04]  /*a210*/  UIMAD UR9, UR35, UR9, UR10 ;  /* 0x00000009230972a4 */ /* 0x000fc8000f8e020a */
[----:B------:R-:W-:Y:S02]  /*a220*/  UIADD3 UR12, UR7, UR9, URZ ;  /* 0x00000009070c7290 */ /* 0x000fe4000fffe03f */
[----:B------:R-:W-:Y:S02]  /*a230*/  UMOV UR11, UR6 ;  /* 0x00000006000b7c82 */ /* 0x000fe40008000000 */
.L_x_494:
[----:B------:R-:W-:Y:S01]  /*a240*/  BAR.SYNC.DEFER_BLOCKING 0x0 ;  /* 0x0000000000007b1d */ /* 0x000fe20000010000 */
[----:B------:R-:W-:Y:S01]  /*a250*/  USHF.L.U32 UR6, UR30, 0x6, URZ ;  /* 0x000000061e067899 */ /* 0x000fe2000800063f */
[--C-:B-1----:R-:W-:Y:S01]  /*a260*/  SHF.R.S32.HI R7, RZ, 0x1f, R228.reuse ;  /* 0x0000001fff077819 */ /* 0x102fe200000114e4 */
        /* <DEDUP_REMOVED lines=40> */
[----:B------:R-:W-:Y:S01]  /*a4f0*/  ISETP.GE.AND P1, PT, R236, c[0x0][0x220], PT ;  /* 0x00008800ec007a0c */ /* 0x000fe20003f26270 */
[----:B------:R-:W-:Y:S01]  /*a500*/  IMAD.WIDE.U32 R10, R239, c[0x0][0x3a0], R4 ;  /* 0x0000e800ef0a7a25 */ /* 0x000fe200078e0004 */
[----:B------:R-:W4:Y:S01]  /*a510*/  LDS.128 R20, [R222+0x16000] ;  /* 0x01600000de147984 */ /* 0x000f220000000c00 */
[----:B------:R-:W-:-:S02]  /*a520*/  ISETP.GE.AND P0, PT, R238, c[0x0][0x220], PT ;  /* 0x00008800ee007a0c */ /* 0x000fc40003f06270 */
[----:B------:R-:W-:Y:S01]  /*a530*/  IMAD R4, R239, c[0x0][0x3a4], R15 ;  /* 0x0000e900ef047a24 */ /* 0x000fe200078e020f */
[----:B------:R-:W1:Y:S03]  /*a540*/  @!P3 LDS.128 R16, [R222+0x10000] ;  /* 0x01000000de10b984 */ /* 0x000e660000000c00 */
[----:B------:R-:W-:Y:S01]  /*a550*/  IMAD.IADD R5, R4, 0x1, R11 ;  /* 0x0000000104057824 */ /* 0x000fe200078e020b */
[----:B------:R-:W-:-:S04]  /*a560*/  LEA R4, P4, R10, c[0x0][0x340], 0x1 ;  /* 0x0000d0000a047a11 */ /* 0x000fc800078808ff */
[----:B------:R-:W-:-:S05]  /*a570*/  LEA.HI.X R5, R10, c[0x0][0x344], R5, 0x1, P4 ;  /* 0x0000d1000a057a11 */ /* 0x000fca00020f0c05 */
[----:B--2---:R2:W-:Y:S04]  /*a580*/  @!P2 STG.E.128 [R4.64+0x80], R28 ;  /* 0x0000801c0400a986 */ /* 0x0045e8000c101d04 */
[----:B---3--:R2:W-:Y:S04]  /*a590*/  @!P1 STG.E.128 [R4.64+0x100], R24 ;  /* 0x0001001804009986 */ /* 0x0085e8000c101d04 */
[----:B----4-:R2:W-:Y:S04]  /*a5a0*/  @!P0 STG.E.128 [R4.64+0x180], R20 ;  /* 0x0001801404008986 */ /* 0x0105e8000c101d04 */
[----:B-1----:R2:W-:Y:S02]  /*a5b0*/  @!P3 STG.E.128 [R4.64], R16 ;  /* 0x000000100400b986 */ /* 0x0025e4000c101d04 */
.L_x_496:
[----:B--23--:R-:W-:Y:S05]  /*a5c0*/  BSYNC B0 ;  /* 0x0000000000007941 */ /* 0x00cfea0003800000 */
.L_x_495:
        /* <DEDUP_REMOVED lines=20> */
[----:B-1----:R2:W-:Y:S02]  /*a710*/  @!P0 STG.E.128 [R4.64+0x180], R32 ;  /* 0x0001802004008986 */ /* 0x0025e4000c101d04 */
.L_x_498:
[----:B------:R-:W-:Y:S05]  /*a720*/  BSYNC B0 ;  /* 0x0000000000007941 */ /* 0x000fea0003800000 */
.L_x_497:
        /* <DEDUP_REMOVED lines=31> */
.L_x_500:
[----:B------:R-:W-:Y:S05]  /*a920*/  BSYNC B0 ;  /* 0x0000000000007941 */ /* 0x000fea0003800000 */
.L_x_499:
        /* <DEDUP_REMOVED lines=18> */
.L_x_473:
[----:B------:R-:W-:Y:S05]  /*aa50*/  BSYNC B1 ;  /* 0x0000000000017941 */ /* 0x000fea0003800000 */
.L_x_459:
        /* <DEDUP_REMOVED lines=12> */
.L_x_501:
[----:B------:R-:W-:Y:S05]  /*ab20*/  EXIT ;  /* 0x000000000000794d */ /* 0x000fea0003800000 */
.L_x_503:
        /* <DEDUP_REMOVED lines=13> */
.L_x_1031:


//--------------------- .text._ZN5flash44flash_bwd_dq_dk_dv_loop_seqk_parallel_kernelI23Flash_bwd_kernel_traitsILi256ELi64ELi64ELi8ELi4ELi2ELi2ELb0ELb1EN7cutlass6half_tE19Flash_kernel_traitsILi256ELi64ELi64ELi8ES3_EELb0ELb1ELb0ELb0ELb0ELb0ELb1EEEvNS_16Flash_bwd_paramsE --------------------------
	.section	.text._ZN5flash44flash_bwd_dq_dk_dv_loop_seqk_parallel_kernelI23Flash_bwd_kernel_traitsILi256ELi64ELi64ELi8ELi4ELi2ELi2ELb0ELb1EN7cutlass6half_tE19Flash_kernel_traitsILi256ELi64ELi64ELi8ES3_EELb0ELb1ELb0ELb0ELb0ELb0ELb1EEEvNS_16Flash_bwd_paramsE,"ax",@progbits
	.sectioninfo	@"SHI_REGISTERS=255"
	.align	128
        .global         _ZN5flash44flash_bwd_dq_dk_dv_loop_seqk_parallel_kernelI23Flash_bwd_kernel_traitsILi256ELi64ELi64ELi8ELi4ELi2ELi2ELb0ELb1EN7cutlass6half_tE19Flash_kernel_traitsILi256ELi64ELi64ELi8ES3_EELb0ELb1ELb0ELb0ELb0ELb0ELb1EEEvNS_16Flash_bwd_paramsE
        .type           _ZN5flash44flash_bwd_dq_dk_dv_loop_seqk_parallel_kernelI23Flash_bwd_kernel_traitsILi256ELi64ELi64ELi8ELi4ELi2ELi2ELb0ELb1EN7cutlass6half_tE19Flash_kernel_traitsILi256ELi64ELi64ELi8ES3_EELb0ELb1ELb0ELb0ELb0ELb0ELb1EEEvNS_16Flash_bwd_paramsE,@function
        .size           _ZN5flash44flash_bwd_dq_dk_dv_loop_seqk_parallel_kernelI23Flash_bwd_kernel_traitsILi256ELi64ELi64ELi8ELi4ELi2ELi2ELb0ELb1EN7cutlass6half_tE19Flash_kernel_traitsILi256ELi64ELi64ELi8ES3_EELb0ELb1ELb0ELb0ELb0ELb0ELb1EEEvNS_16Flash_bwd_paramsE,(.L_x_1032 - _ZN5flash44flash_bwd_dq_dk_dv_loop_seqk_parallel_kernelI23Flash_bwd_kernel_traitsILi256ELi64ELi64ELi8ELi4ELi2ELi2ELb0ELb1EN7cutlass6half_tE19Flash_kernel_traitsILi256ELi64ELi64ELi8ES3_EELb0ELb1ELb0ELb0ELb0ELb0ELb1EEEvNS_16Flash_bwd_paramsE)
        .other          _ZN5flash44flash_bwd_dq_dk_dv_loop_seqk_parallel_kernelI23Flash_bwd_kernel_traitsILi256ELi64ELi64ELi8ELi4ELi2ELi2ELb0ELb1EN7cutlass6half_tE19Flash_kernel_traitsILi256ELi64ELi64ELi8ES3_EELb0ELb1ELb0ELb0ELb0ELb0ELb1EEEvNS_16Flash_bwd_paramsE,@"STO_CUDA_ENTRY STV_DEFAULT"
_ZN5flash44flash_bwd_dq_dk_dv_loop_seqk_parallel_kernelI23Flash_bwd_kernel_traitsILi256ELi64ELi64ELi8ELi4ELi2ELi2ELb0ELb1EN7cutlass6half_tE19Flash_kernel_traitsILi256ELi64ELi64ELi8ES3_EELb0ELb1ELb0ELb0ELb0ELb0ELb1EEEvNS_16Flash_bwd_paramsE:
.text._ZN5flash44flash_bwd_dq_dk_dv_loop_seqk_parallel_kernelI23Flash_bwd_kernel_traitsILi256ELi64ELi64ELi8ELi4ELi2ELi2ELb0ELb1EN7cutlass6half_tE19Flash_kernel_traitsILi256ELi64ELi64ELi8ES3_EELb0ELb1ELb0ELb0ELb0ELb0ELb1EEEvNS_16Flash_bwd_paramsE:
        /* <DEDUP_REMOVED lines=39> */
[----:B------:R-:W-:Y:S01]  /*0270*/  SHF.R.S32.HI R5, RZ, 0x4, R0 ;  /* 0x00000004ff057819 */ /* 0x000fe20000011400 */
[----:B------:R-:W-:Y:S01]  /*0280*/  UIMAD UR6, UR33, UR11, UR34 ;  /* 0x0000000b210672a4 */ /* 0x000fe2000f8e0222 */
[----:B------:R-:W-:Y:S01]  /*0290*/  LOP3.LUT R7, R7, 0xfffffffc, RZ, 0xc0, !PT ;  /* 0xfffffffc07077812 */ /* 0x000fe200078ec0ff */
[----:B------:R-:W-:Y:S01]  /*02a0*/  @!UP5 UIMAD UR7, UR33, UR13, UR34 ;  /* 0x0000000d2107d2a4 */ /* 0x000fe2000f8e0222 */
[----:B------:R-:W-:Y:S01]  /*02b0*/  LOP3.LUT R3, R3, 0xfffffffe, RZ, 0xc0, !PT ;  /* 0xfffffffe03037812 */ /* 0x000fe200078ec0ff */
[----:B------:R-:W-:Y:S01]  /*02c0*/  USHF.L.U32 UR44, UR45, 0x6, URZ ;  /* 0x000000062d2c7899 */ /* 0x000fe2000800063f */
[----:B------:R-:W-:Y:S01]  /*02d0*/  LEA.HI R4, R0, R5, RZ, 0x1 ;  /* 0x0000000500047211 */ /* 0x000fe200078f08ff */
[----:B------:R-:W-:Y:S01]  /*02e0*/  IMAD.IADD R6, R2, 0x1, -R7 ;  /* 0x0000000102067824 */ /* 0x000fe200078e0a07 */
[----:B------:R-:W-:Y:S01]  /*02f0*/  LOP3.LUT R0, R0, 0xfffffff0, RZ, 0xc0, !PT ;  /* 0xfffffff000007812 */ /* 0x000fe200078ec0ff */
[----:B------:R-:W-:Y:S01]  /*0300*/  IMAD.IADD R3, R2, 0x1, -R3 ;  /* 0x0000000102037824 */ /* 0x000fe200078e0a03 */
[CC--:B------:R-:W-:Y:S01]  /*0310*/  LEA.HI R2, R14.reuse, R13.reuse, RZ, 0x2 ;  /* 0x0000000d0e027211 */ /* 0x0c0fe200078f10ff */
[----:B------:R-:W-:Y:S01]  /*0320*/  ULDC UR48, c[0x0][0x214] ;  /* 0x0000850000307ab9 */ /* 0x000fe20000000800 */
[----:B------:R-:W-:Y:S01]  /*0330*/  LEA.HI R7, R14, R13, RZ, 0x3 ;  /* 0x0000000d0e077211 */ /* 0x000fe200078f18ff */
[----:B------:R-:W-:Y:S01]  /*0340*/  IMAD.IADD R9, R13, 0x1, -R0 ;  /* 0x000000010d097824 */ /* 0x000fe200078e0a00 */
[--C-:B------:R-:W-:Y:S01]  /*0350*/  SHF.R.S32.HI R8, RZ, 0x2, R2.reuse ;  /* 0x00000002ff087819 */ /* 0x100fe20000011402 */
[----:B------:R-:W-:Y:S01]  /*0360*/  ULDC UR55, c[0x0][0x1c8] ;  /* 0x0000720000377ab9 */ /* 0x000fe20000000800 */
[----:B------:R-:W-:Y:S01]  /*0370*/  SHF.R.S32.HI R11, RZ, 0x1f, R2 ;  /* 0x0000001fff0b7819 */ /* 0x000fe20000011402 */
[----:B------:R-:W-:Y:S01]  /*0380*/  ULDC.U8 UR10, c[0x0][0x3d0] ;  /* 0x0000f400000a7ab9 */ /* 0x000fe20000000000 */
[----:B------:R-:W-:Y:S01]  /*0390*/  LOP3.LUT R4, R4, 0xfffffffe, RZ, 0xc0, !PT ;  /* 0xfffffffe04047812 */ /* 0x000fe200078ec0ff */
[----:B------:R-:W-:Y:S01]  /*03a0*/  ULDC UR49, c[0x0][0x224] ;  /* 0x0000890000317ab9 */ /* 0x000fe20000000800 */
[----:B------:R-:W-:Y:S01]  /*03b0*/  LOP3.LUT R16, R7, 0xfffffff8, RZ, 0xc0, !PT ;  /* 0xfffffff807107812 */ /* 0x000fe200078ec0ff */
[----:B------:R-:W-:Y:S01]  /*03c0*/  @UP5 UIMAD UR53, UR33, UR48, URZ ;  /* 0x00000030213552a4 */ /* 0x000fe2000f8e023f */
[----:B------:R-:W-:Y:S01]  /*03d0*/  LEA.HI R11, R11, R8, RZ, 0x3 ;  /* 0x000000080b0b7211 */ /* 0x000fe200078f18ff */
[----:B------:R-:W-:Y:S01]  /*03e0*/  IMAD.IADD R4, R5, 0x1, -R4 ;  /* 0x0000000105047824 */ /* 0x000fe200078e0a04 */
[----:B------:R-:W-:Y:S01]  /*03f0*/  SHF.R.S32.HI R0, RZ, 0x1f, R9 ;  /* 0x0000001fff007819 */ /* 0x000fe20000011409 */
[----:B------:R-:W-:Y:S01]  /*0400*/  IMAD.IADD R16, R13, 0x1, -R16 ;  /* 0x000000010d107824 */ /* 0x000fe200078e0a10 */
[----:B------:R-:W-:Y:S01]  /*0410*/  LOP3.LUT R11, R11, 0xfffffff8, RZ, 0xc0, !PT ;  /* 0xfffffff80b0b7812 */ /* 0x000fe200078ec0ff */
[----:B------:R-:W-:Y:S01]  /*0420*/  UMOV UR39, URZ ;  /* 0x0000003f00277c82 */ /* 0x000fe20008000000 */
[----:B------:R-:W-:Y:S01]  /*0430*/  LEA.HI R5, R0, R9, RZ, 0x3 ;  /* 0x0000000900057211 */ /* 0x000fe200078f18ff */
[----:B------:R-:W-:Y:S01]  /*0440*/  IMAD.SHL.U32 R230, R16, 0x8, RZ ;  /* 0x0000000810e67824 */ /* 0x000fe200078e00ff */
[----:B------:R-:W-:Y:S01]  /*0450*/  SHF.R.S32.HI R229, RZ, 0x3, R7 ;  /* 0x00000003ffe57819 */ /* 0x000fe20000011407 */
[----:B------:R-:W-:Y:S01]  /*0460*/  IMAD.IADD R11, R8, 0x1, -R11 ;  /* 0x00000001080b7824 */ /* 0x000fe200078e0a0b */
[C---:B------:R-:W-:Y:S01]  /*0470*/  LOP3.LUT R12, R5.reuse, 0xfffffff8, RZ, 0xc0, !PT ;  /* 0xfffffff8050c7812 */ /* 0x040fe200078ec0ff */
[----:B------:R-:W-:Y:S01]  /*0480*/  IMAD.SHL.U32 R5, R5, 0x40, RZ ;  /* 0x0000004005057824 */ /* 0x000fe200078e00ff */
[C---:B------:R-:W-:Y:S01]  /*0490*/  LOP3.LUT P4, RZ, R16.reuse, 0x4, RZ, 0xc0, !PT ;  /* 0x0000000410ff7812 */ /* 0x040fe2000788c0ff */
[----:B------:R-:W-:Y:S01]  /*04a0*/  IMAD.SHL.U32 R17, R229, 0x40, RZ ;  /* 0x00000040e5117824 */ /* 0x000fe200078e00ff */
[C---:B------:R-:W-:Y:S01]  /*04b0*/  LOP3.LUT P3, RZ, R16.reuse, 0x2, RZ, 0xc0, !PT ;  /* 0x0000000210ff7812 */ /* 0x040fe2000786c0ff */
[----:B------:R-:W-:Y:S01]  /*04c0*/  IMAD.SHL.U32 R16, R16, 0x40, RZ ;  /* 0x0000004010107824 */ /* 0x000fe200078e00ff */
[----:B------:R-:W-:Y:S01]  /*04d0*/  LOP3.LUT R0, R11, 0x1, RZ, 0xc0, !PT ;  /* 0x000000010b007812 */ /* 0x000fe200078ec0ff */
[----:B------:R-:W-:Y:S01]  /*04e0*/  IMAD.IADD R12, R9, 0x1, -R12 ;  /* 0x00000001090c7824 */ /* 0x000fe200078e0a0c */
[----:B------:R-:W-:Y:S01]  /*04f0*/  LOP3.LUT R17, R17, 0x1c0, RZ, 0xc0, !PT ;  /* 0x000001c011117812 */ /* 0x000fe200078ec0ff */
[----:B------:R-:W-:Y:S01]  /*0500*/  IMAD.SHL.U32 R9, R3, 0x10, RZ ;  /* 0x0000001003097824 */ /* 0x000fe200078e00ff */
[----:B------:R-:W-:Y:S01]  /*0510*/  LOP3.LUT R16, R16, 0x1c0, RZ, 0xc0, !PT ;  /* 0x000001c010107812 */ /* 0x000fe200078ec0ff */
[----:B------:R-:W-:Y:S01]  /*0520*/  ULDC.64 UR4, c[0x0][0x118] ;  /* 0x0000460000047ab9 */ /* 0x000fe20000000a00 */
[----:B------:R-:W-:Y:S01]  /*0530*/  ISETP.NE.U32.AND P0, PT, R0, 0x1, PT ;  /* 0x000000010000780c */ /* 0x000fe20003f05070 */
[----:B------:R-:W-:Y:S01]  /*0540*/  UMOV UR59, 0x4 ;  /* 0x00000004003b7882 */ /* 0x000fe20000000000 */
[----:B------:R-:W-:Y:S01]  /*0550*/  LOP3.LUT R0, R16, 0x10, R9, 0xf8, !PT ;  /* 0x0000001010007812 */ /* 0x000fe200078ef809 */
[----:B------:R-:W-:Y:S01]  /*0560*/  ULOP3.LUT UR55, UR34, UR55, URZ, 0x3c, !UPT ;  /* 0x0000003722377292 */ /* 0x000fe2000f8e3c3f */
[----:B------:R-:W-:Y:S01]  /*0570*/  LOP3.LUT R15, R17, 0x38, R230, 0xf8, !PT ;  /* 0x00000038110f7812 */ /* 0x000fe200078ef8e6 */
[----:B------:R-:W-:Y:S01]  /*0580*/  USHF.L.U32 UR60, UR33, 0x7, URZ ;  /* 0x00000007213c7899 */ /* 0x000fe2000800063f */
[----:B------:R-:W-:Y:S01]  /*0590*/  SHF.R.U32.HI R8, RZ, 0x3, R17 ;  /* 0x00000003ff087819 */ /* 0x000fe20000011611 */
[----:B------:R-:W-:Y:S01]  /*05a0*/  UISETP.NE.AND UP6, UPT, UR10, URZ, UPT ;  /* 0x0000003f0a00728c */ /* 0x000fe2000bfc5270 */
[-C--:B------:R-:W-:Y:S01]  /*05b0*/  LEA.HI R10, R14, R13.reuse, RZ, 0x7 ;  /* 0x0000000d0e0a7211 */ /* 0x080fe200078f38ff */
[----:B------:R-:W-:Y:S01]  /*05c0*/  USHF.R.S32.HI UR56, URZ, 0x1f, UR34 ;  /* 0x0000001f3f387899 */ /* 0x000fe20008011422 */
[--C-:B------:R-:W-:Y:S01]  /*05d0*/  LOP3.LUT R222, R16, 0x8, R7.reuse, 0xf8, !PT ;  /* 0x0000000810de7812 */ /* 0x100fe200078ef807 */
[----:B------:R-:W-:Y:S01]  /*05e0*/  USHF.R.S32.HI UR58, URZ, 0x1f, UR33 ;  /* 0x0000001f3f3a7899 */ /* 0x000fe20008011421 */
[----:B------:R-:W-:Y:S01]  /*05f0*/  LOP3.LUT R0, R0, 0x8, R7, 0xf8, !PT ;  /* 0x0000000800007812 */ /* 0x000fe200078ef807 */
[----:B------:R-:W-:Y:S01]  /*0600*/  USHF.R.S32.HI UR57, URZ, 0x1f, UR34 ;  /* 0x0000001f3f397899 */ /* 0x000fe20008011422 */
[----:B------:R-:W-:Y:S01]  /*0610*/  LEA.HI R7, R14, R13, RZ, 0x6 ;  /* 0x0000000d0e077211 */ /* 0x000fe200078f30ff */
[----:B------:R-:W-:Y:S01]  /*0620*/  UIMAD.WIDE.U32 UR40, UR36, UR42, URZ ;  /* 0x0000002a242872a5 */ /* 0x000fe2000f8e003f */
[----:B------:R-:W-:Y:S01]  /*0630*/  LOP3.LUT R8, R15, R8, RZ, 0x3c, !PT ;  /* 0x000000080f087212 */ /* 0x000fe200078e3cff */
[----:B------:R-:W-:Y:S01]  /*0640*/  IMAD.SHL.U32 R15, R4, 0x200, RZ ;  /* 0x00000200040f7824 */ /* 0x000fe200078e00ff */
[----:B------:R-:W-:Y:S01]  /*0650*/  SHF.R.S32.HI R10, RZ, 0x7, R10 ;  /* 0x00000007ff0a7819 */ /* 0x000fe2000001140a */
[----:B------:R-:W-:Y:S01]  /*0660*/  UIMAD UR50, UR37, UR42, URZ ;  /* 0x0000002a253272a4 */ /* 0x000fe2000f8e023f */
[----:B------:R-:W-:Y:S01]  /*0670*/  SHF.R.U32.HI R9, RZ, 0x3, R16 ;  /* 0x00000003ff097819 */ /* 0x000fe20000011610 */
[----:B------:R-:W-:Y:S01]  /*0680*/  USHF.R.S32.HI UR52, URZ, 0x1f, UR46 ;  /* 0x0000001f3f347899 */ /* 0x000fe2000801142e */
[----:B------:R-:W-:Y:S01]  /*0690*/  LOP3.LUT R2, R2, 0x7ffffffc, RZ, 0xc0, !PT ;  /* 0x7ffffffc02027812 */ /* 0x000fe200078ec0ff */
[C---:B------:R-:W-:Y:S01]  /*06a0*/  IMAD R17, R10.reuse, 0x800, R15 ;  /* 0x000008000a117824 */ /* 0x040fe200078e020f */
[----:B------:R-:W-:Y:S01]  /*06b0*/  SHF.R.S32.HI R7, RZ, 0x6, R7 ;  /* 0x00000006ff077819 */ /* 0x000fe20000011407 */
[----:B------:R-:W-:Y:S01]  /*06c0*/  IMAD.SHL.U32 R10, R10, 0x20, RZ ;  /* 0x000000200a0a7824 */ /* 0x000fe200078e00ff */
[C---:B------:R-:W-:Y:S01]  /*06d0*/  R2P PR, R11.reuse, 0x6 ;  /* 0x000000060b007804 */ /* 0x040fe20000000000 */
[----:B------:R-:W-:Y:S01]  /*06e0*/  IMAD.SHL.U32 R11, R11, 0x40, RZ ;  /* 0x000000400b0b7824 */ /* 0x000fe200078e00ff */
[----:B------:R-:W-:Y:S01]  /*06f0*/  LOP3.LUT R222, R222, R9, RZ, 0x3c, !PT ;  /* 0x00000009dede7212 */ /* 0x000fe200078e3cff */
[----:B------:R-:W-:Y:S01]  /*0700*/  IMAD R225, R7, 0x200, R8 ;  /* 0x0000020007e17824 */ /* 0x000fe200078e0208 */
[----:B------:R-:W-:Y:S01]  /*0710*/  LOP3.LUT R0, R15, R0, R9, 0xf6, !PT ;  /* 0x000000000f007212 */ /* 0x000fe200078ef609 */
[----:B------:R-:W-:Y:S01]  /*0720*/  IMAD.IADD R9, R13, 0x1, -R2 ;  /* 0x000000010d097824 */ /* 0x000fe200078e0a02 */
[----:B------:R-:W-:Y:S01]  /*0730*/  LOP3.LUT R11, R11, 0x1c0, RZ, 0xc0, !PT ;  /* 0x000001c00b0b7812 */ /* 0x000fe200078ec0ff */
[----:B------:R-:W-:Y:S01]  /*0740*/  IMAD.SHL.U32 R13, R13, 0x2, RZ ;  /* 0x000000020d0d7824 */ /* 0x000fe200078e00ff */
[----:B------:R-:W-:Y:S01]  /*0750*/  LOP3.LUT P6, RZ, R12, 0x4, RZ, 0xc0, !PT ;  /* 0x000000040cff7812 */ /* 0x000fe200078cc0ff */
[----:B------:R-:W-:Y:S01]  /*0760*/  IMAD.SHL.U32 R7, R7, 0x8, RZ ;  /* 0x0000000807077824 */ /* 0x000fe200078e00ff */
[----:B------:R-:W-:Y:S01]  /*0770*/  SHF.R.U32.HI R8, RZ, 0x3, R11 ;  /* 0x00000003ff087819 */ /* 0x000fe2000001160b */
[----:B------:R-:W-:Y:S01]  /*0780*/  IMAD.SHL.U32 R9, R9, 0x2, RZ ;  /* 0x0000000209097824 */ /* 0x000fe200078e00ff */
[----:B------:R-:W-:Y:S01]  /*0790*/  LOP3.LUT R224, R10, 0x6, R13, 0xf8, !PT ;  /* 0x000000060ae07812 */ /* 0x000fe200078ef80d */
[----:B------:R-:W-:Y:S01]  /*07a0*/  IMAD.SHL.U32 R2, R4, 0x20, RZ ;  /* 0x0000002004027824 */ /* 0x000fe200078e00ff */
[----:B------:R-:W-:Y:S01]  /*07b0*/  LOP3.LUT R7, R7, 0x18, RZ, 0xc0, !PT ;  /* 0x0000001807077812 */ /* 0x000fe200078ec0ff */
[----:B------:R-:W-:Y:S01]  /*07c0*/  IMAD.IADD R222, R17, 0x1, R222 ;  /* 0x0000000111de7824 */ /* 0x000fe200078e02de */
[----:B------:R-:W-:Y:S01]  /*07d0*/  LOP3.LUT R13, R11, 0x20, R10, 0xf8, !PT ;  /* 0x000000200b0d7812 */ /* 0x000fe200078ef80a */
[----:B------:R-:W-:Y:S01]  /*07e0*/  IMAD.SHL.U32 R218, R0, 0x2, RZ ;  /* 0x0000000200da7824 */ /* 0x000fe200078e00ff */
[----:B------:R-:W-:Y:S01]  /*07f0*/  LOP3.LUT R232, R8, R11, R7, 0x1e, !PT ;  /* 0x0000000b08e87212 */ /* 0x000fe200078e1e07 */
[----:B------:R-:W-:Y:S01]  /*0800*/  IMAD.SHL.U32 R222, R222, 0x2, RZ ;  /* 0x00000002dede7824 */ /* 0x000fe200078e00ff */
[----:B------:R-:W-:Y:S01]  /*0810*/  LOP3.LUT R13, R13, R8, RZ, 0x3c, !PT ;  /* 0x000000080d0d7212 */ /* 0x000fe200078e3cff */
[----:B------:R-:W-:Y:S01]  /*0820*/  IMAD R8, R6, 0x400, R9 ;  /* 0x0000040006087824 */ /* 0x000fe200078e0209 */
[C---:B------:R-:W-:Y:S01]  /*0830*/  LOP3.LUT P5, RZ, R12.reuse, 0x2, RZ, 0xc0, !PT ;  /* 0x000000020cff7812 */ /* 0x040fe200078ac0ff */
[----:B------:R-:W-:Y:S01]  /*0840*/  IMAD.SHL.U32 R12, R12, 0x40, RZ ;  /* 0x000000400c0c7824 */ /* 0x000fe200078e00ff */
[----:B------:R-:W-:Y:S01]  /*0850*/  LOP3.LUT R2, R7, 0x20, R2, 0xf8, !PT ;  /* 0x0000002007027812 */ /* 0x000fe200078ef802 */
[----:B------:R-:W-:Y:S01]  /*0860*/  IMAD.IADD R233, R8, 0x1, R13 ;  /* 0x0000000108e97824 */ /* 0x000fe200078e020d */
[----:B------:R-:W-:Y:S01]  /*0870*/  LOP3.LUT R5, R5, 0xfffffe00, RZ, 0xc0, !PT ;  /* 0xfffffe0005057812 */ /* 0x000fe200078ec0ff */
[----:B------:R-:W-:Y:S01]  /*0880*/  IMAD R9, R3, 0x400, R9 ;  /* 0x0000040003097824 */ /* 0x000fe200078e0209 */
[----:B------:R-:W-:Y:S01]  /*0890*/  LOP3.LUT R7, R12, 0x1c0, RZ, 0xc0, !PT ;  /* 0x000001c00c077812 */ /* 0x000fe200078ec0ff */
[----:B------:R-:W-:Y:S01]  /*08a0*/  IMAD.SHL.U32 R8, R4, 0x8, RZ ;  /* 0x0000000804087824 */ /* 0x000fe200078e00ff */
[----:B------:R-:W-:Y:S01]  /*08b0*/  IADD3 R228, R230, 0x40, RZ ;  /* 0x00000040e6e47810 */ /* 0x000fe20007ffe0ff */
[----:B------:R-:W-:Y:S01]  /*08c0*/  IMAD.IADD R232, R9, 0x1, R232 ;  /* 0x0000000109e87824 */ /* 0x000fe200078e02e8 */
[----:B------:R-:W-:Y:S01]  /*08d0*/  SHF.R.U32.HI R4, RZ, 0x3, R7 ;  /* 0x00000003ff047819 */ /* 0x000fe20000011607 */
[--C-:B------:R-:W-:Y:S01]  /*08e0*/  IMAD R216, R3, 0x400, R5.reuse ;  /* 0x0000040003d87824 */ /* 0x100fe200078e0205 */
[----:B------:R-:W-:Y:S01]  /*08f0*/  LOP3.LUT R9, R7, 0x8, R8, 0xf8, !PT ;  /* 0x0000000807097812 */ /* 0x000fe200078ef808 */
[----:B------:R-:W-:Y:S01]  /*0900*/  IMAD R6, R6, 0x400, R5 ;  /* 0x0000040006067824 */ /* 0x000fe200078e0205 */
[----:B------:R-:W-:Y:S01]  /*0910*/  LOP3.LUT R2, R4, R2, R7, 0x1e, !PT ;  /* 0x0000000204027212 */ /* 0x000fe200078e1e07 */
[----:B------:R-:W-:Y:S01]  /*0920*/  IMAD.SHL.U32 R233, R233, 0x2, RZ ;  /* 0x00000002e9e97824 */ /* 0x000fe200078e00ff */
[----:B------:R-:W-:Y:S01]  /*0930*/  LOP3.LUT R9, R9, R4, RZ, 0x3c, !PT ;  /* 0x0000000409097212 */ /* 0x000fe200078e3cff */
[----:B------:R-:W-:Y:S01]  /*0940*/  IMAD.MOV.U32 R4, RZ, RZ, 0x40 ;  /* 0x00000040ff047424 */ /* 0x000fe200078e00ff */
[----:B------:R-:W-:Y:S01]  /*0950*/  LOP3.LUT R217, R2, R5, RZ, 0xfc, !PT ;  /* 0x0000000502d97212 */ /* 0x000fe200078efcff */
[----:B------:R-:W-:Y:S01]  /*0960*/  IMAD.SHL.U32 R225, R225, 0x2, RZ ;  /* 0x00000002e1e17824 */ /* 0x000fe200078e00ff */
[----:B------:R-:W-:Y:S01]  /*0970*/  SEL R3, R213, 0xffffffe0, !P3 ;  /* 0xffffffe0d5037807 */ /* 0x000fe20005800000 */
[----:B------:R-:W-:Y:S01]  /*0980*/  IMAD.IADD R216, R9, 0x1, R216 ;  /* 0x0000000109d87824 */ /* 0x000fe200078e02d8 */
[----:B------:R-:W-:Y:S01]  /*0990*/  SEL R5, R4, 0xffffffc0, !P4 ;  /* 0xffffffc004057807 */ /* 0x000fe20006000000 */
[----:B------:R-:W-:Y:S01]  /*09a0*/  IMAD.IADD R223, R6, 0x1, R9 ;  /* 0x0000000106df7824 */ /* 0x000fe200078e0209 */
[----:B------:R-:W-:Y:S01]  /*09b0*/  SEL R213, R213, 0xffffffe0, !P5 ;  /* 0xffffffe0d5d57807 */ /* 0x000fe20006800000 */
[----:B------:R-:W-:Y:S01]  /*09c0*/  IMAD.MOV.U32 R6, RZ, RZ, -0x10 ;  /* 0xfffffff0ff067424 */ /* 0x000fe200078e00ff */
[----:B------:R-:W-:Y:S01]  /*09d0*/  SEL R4, R4, 0xffffffc0, !P6 ;  /* 0xffffffc004047807 */ /* 0x000fe20007000000 */
[----:B------:R-:W-:Y:S01]  /*09e0*/  IMAD.SHL.U32 R223, R223, 0x2, RZ ;  /* 0x00000002dfdf7824 */ /* 0x000fe200078e00ff */
[----:B------:R-:W-:Y:S01]  /*09f0*/  LEA R216, R216, 0x20000, 0x1 ;  /* 0x00020000d8d87811 */ /* 0x000fe200078e08ff */
[----:B------:R-:W-:Y:S01]  /*0a00*/  IMAD.IADD R212, R222, 0x1, R3 ;  /* 0x00000001ded47824 */ /* 0x000fe200078e0203 */
[----:B------:R-:W-:Y:S01]  /*0a10*/  IADD3 R235, R233, 0x20, RZ ;  /* 0x00000020e9eb7810 */ /* 0x000fe20007ffe0ff */
[----:B------:R-:W-:Y:S01]  /*0a20*/  IMAD.IADD R221, R223, 0x1, R213 ;  /* 0x00000001dfdd7824 */ /* 0x000fe200078e02d5 */
[----:B------:R-:W-:Y:S01]  /*0a30*/  SEL R6, R6, 0x10, !P0 ;  /* 0x0000001006067807 */ /* 0x000fe20004000000 */
[--C-:B------:R-:W-:Y:S01]  /*0a40*/  IMAD.IADD R214, R4, 0x1, R216.reuse ;  /* 0x0000000104d67824 */ /* 0x100fe200078e02d8 */
[----:B------:R-:W-:Y:S01]  /*0a50*/  LEA R232, R232, 0x10000, 0x1 ;  /* 0x00010000e8e87811 */ /* 0x000fe200078e08ff */
[----:B------:R-:W-:Y:S01]  /*0a60*/  IMAD.IADD R215, R213, 0x1, R216 ;  /* 0x00000001d5d77824 */ /* 0x000fe200078e02d8 */
[----:B------:R-:W-:Y:S01]  /*0a70*/  @P1 IADD3 R235, R233, -0x20, RZ ;  /* 0xffffffe0e9eb1810 */ /* 0x000fe20007ffe0ff */
[--C-:B------:R-:W-:Y:S01]  /*0a80*/  IMAD R0, R0, 0x2, R5.reuse ;  /* 0x0000000200007824 */ /* 0x100fe200078e0205 */
[----:B------:R-:W-:Y:S01]  /*0a90*/  IADD3 R234, R232, 0x40, RZ ;  /* 0x00000040e8ea7810 */ /* 0x000fe20007ffe0ff */
[----:B------:R-:W-:Y:S01]  /*0aa0*/  IMAD.IADD R3, R222, 0x1, R5 ;  /* 0x00000001de037824 */ /* 0x000fe200078e0205 */
[C---:B------:R-:W-:Y:S01]  /*0ab0*/  IADD3 R227, R230.reuse, 0x80, RZ ;  /* 0x00000080e6e37810 */ /* 0x040fe20007ffe0ff */
[----:B------:R-:W-:Y:S01]  /*0ac0*/  IMAD.IADD R2, R5, 0x1, R212 ;  /* 0x0000000105027824 */ /* 0x000fe200078e02d4 */
[----:B------:R-:W-:Y:S01]  /*0ad0*/  IADD3 R226, R230, 0xc0, RZ ;  /* 0x000000c0e6e27810 */ /* 0x000fe20007ffe0ff */
[----:B------:R-:W-:Y:S01]  /*0ae0*/  IMAD.IADD R236, R233, 0x1, R6 ;  /* 0x00000001e9ec7824 */ /* 0x000fe200078e0206 */
[----:B------:R-:W-:Y:S01]  /*0af0*/  @P2 IADD3 R234, R232, -0x40, RZ ;  /* 0xffffffc0e8ea2810 */ /* 0x000fe20007ffe0ff */
[----:B------:R-:W-:Y:S01]  /*0b00*/  IMAD.SHL.U32 R217, R217, 0x2, RZ ;  /* 0x00000002d9d97824 */ /* 0x000fe200078e00ff */
[----:B------:R-:W-:Y:S01]  /*0b10*/  UIMAD UR49, UR6, UR49, URZ ;  /* 0x00000031063172a4 */ /* 0x000fe2000f8e023f */
[----:B------:R-:W-:Y:S01]  /*0b20*/  IMAD.IADD R237, R6, 0x1, R235 ;  /* 0x0000000106ed7824 */ /* 0x000fe200078e02eb */
[----:B------:R-:W-:Y:S01]  /*0b30*/  @!UP5 UIMAD UR48, UR7, UR48, URZ ;  /* 0x000000300730d2a4 */ /* 0x000fe2000f8e023f */
[--C-:B------:R-:W-:Y:S01]  /*0b40*/  IMAD.IADD R220, R223, 0x1, R4.reuse ;  /* 0x00000001dfdc7824 */ /* 0x100fe200078e0204 */
[----:B------:R-:W-:Y:S01]  /*0b50*/  USHF.R.S32.HI UR47, URZ, 0x1f, UR44 ;  /* 0x0000001f3f2f7899 */ /* 0x000fe2000801142c */
[----:B------:R-:W-:-:S02]  /*0b60*/  IMAD.IADD R219, R221, 0x1, R4 ;  /* 0x00000001dddb7824 */ /* 0x000fc400078e0204 */
[----:B------:R-:W-:Y:S02]  /*0b70*/  IMAD.IADD R213, R213, 0x1, R214 ;  /* 0x00000001d5d57824 */ /* 0x000fe400078e02d6 */
.L_x_548:
[----:B------:R-:W-:Y:S02]  /*0b80*/  ULDC.64 UR6, c[0x0][0x240] ;  /* 0x0000900000067ab9 */ /* 0x000fe40000000a00 */
[----:B------:R-:W-:Y:S02]  /*0b90*/  ULDC.64 UR10, c[0x0][0x250] ;  /* 0x00009400000a7ab9 */ /* 0x000fe40000000a00 */
[----:B------:R-:W-:Y:S02]  /*0ba0*/  UISETP.NE.U32.AND UP1, UPT, URZ, UR6, UPT ;  /* 0x000000063f00728c */ /* 0x000fe4000bf25070 */
[----:B------:R-:W-:Y:S02]  /*0bb0*/  UISETP.NE.U32.AND UP3, UPT, URZ, UR10, UPT ;  /* 0x0000000a3f00728c */ /* 0x000fe4000bf65070 */
[----:B------:R-:W-:Y:S02]  /*0bc0*/  USHF.R.S32.HI UR38, URZ, 0x1f, UR33 ;  /* 0x0000001f3f267899 */ /* 0x000fe40008011421 */
[----:B------:R-:W-:-:S02]  /*0bd0*/  USHF.L.U32 UR13, UR33, 0x2, URZ ;  /* 0x00000002210d7899 */ /* 0x000fc4000800063f */
[----:B------:R-:W-:Y:S02]  /*0be0*/  UISETP.NE.AND.EX UP1, UPT, URZ, UR7, UPT, UP1 ;  /* 0x000000073f00728c */ /* 0x000fe4000bf25310 */
[----:B------:R-:W-:Y:S02]  /*0bf0*/  UISETP.NE.AND.EX UP3, UPT, URZ, UR11, UPT, UP3 ;  /* 0x0000000b3f00728c */ /* 0x000fe4000bf65330 */
[----:B------:R-:W-:Y:S02]  /*0c00*/  USHF.L.U64.HI UR12, UR33, 0x2, UR38 ;  /* 0x00000002210c7899 */ /* 0x000fe40008010226 */
[----:B------:R-:W-:Y:S01]  /*0c10*/  UIADD3 UR6, UP0, UR13, UR6, URZ ;  /* 0x000000060d067290 */ /* 0x000fe2000ff1e03f */
[----:B------:R-:W-:Y:S01]  /*0c20*/  PLOP3.LUT P2, PT, PT, PT, UP1, 0x80, 0x0 ;  /* 0x000000000000781c */ /* 0x000fe20003f4f018 */
[----:B------:R-:W-:Y:S02]  /*0c30*/  ULDC.U8 UR14, c[0x0][0x312] ;  /* 0x0000c480000e7ab9 */ /* 0x000fe40000000000 */
[----:B------:R-:W-:-:S02]  /*0c40*/  UIADD3.X UR7, UR12, UR7, URZ, UP0, !UPT ;  /* 0x000000070c077290 */ /* 0x000fc400087fe43f */
[----:B------:R-:W-:Y:S01]  /*0c50*/  ULDC.64 UR8, c[0x0][0x248] ;  /* 0x0000920000087ab9 */ /* 0x000fe20000000a00 */
[----:B-1----:R-:W-:Y:S01]  /*0c60*/  IMAD.U32 R12, RZ, RZ, UR6 ;  /* 0x00000006ff0c7e24 */ /* 0x002fe2000f8e00ff */
[----:B------:R-:W-:Y:S02]  /*0c70*/  UISETP.NE.AND UP4, UPT, UR14, URZ, UPT ;  /* 0x0000003f0e00728c */ /* 0x000fe4000bf85270 */
[----:B------:R-:W-:Y:S01]  /*0c80*/  UISETP.EQ.U32.AND UP2, UPT, URZ, UR8, UPT ;  /* 0x000000083f00728c */ /* 0x000fe2000bf42070 */
[----:B------:R-:W-:Y:S01]  /*0c90*/  IMAD.U32 R13, RZ, RZ, UR7 ;  /* 0x00000007ff0d7e24 */ /* 0x000fe2000f8e00ff */
[----:B------:R-:W-:Y:S02]  /*0ca0*/  @UP3 UIADD3 UR6, UP0, UR13, UR10, URZ ;  /* 0x0000000a0d063290 */ /* 0x000fe4000ff1e03f */
[----:B------:R-:W-:Y:S02]  /*0cb0*/  UISETP.EQ.OR.EX UP2, UPT, URZ, UR9, !UP4, UP2 ;  /* 0x000000093f00728c */ /* 0x000fe4000e742720 */
[----:B------:R-:W-:Y:S01]  /*0cc0*/  @UP3 UIADD3.X UR7, UR12, UR11, URZ, UP0, !UPT ;  /* 0x0000000b0c073290 */ /* 0x000fe200087fe43f */
[----:B--2---:R-:W2:Y:S01]  /*0cd0*/  @P2 LDG.E R6, [R12.64] ;  /* 0x000000040c062981 */ /* 0x004ea2000c1e1900 */
[----:B------:R-:W-:-:S02]  /*0ce0*/  UIADD3 UR8, UP0, UR13, UR8, URZ ;  /* 0x000000080d087290 */ /* 0x000fc4000ff1e03f */
[----:B------:R-:W-:Y:S01]  /*0cf0*/  PLOP3.LUT P1, PT, PT, PT, UP2, 0x80, 0x0 ;  /* 0x000000000000781c */ /* 0x000fe20003f2f028 */
[----:B---3--:R-:W3:Y:S01]  /*0d00*/  @P2 LDG.E R4, [R12.64+0x4] ;  /* 0x000004040c042981 */ /* 0x008ee2000c1e1900 */
[----:B------:R-:W-:Y:S01]  /*0d10*/  UIADD3.X UR9, UR12, UR9, URZ, UP0, !UPT ;  /* 0x000000090c097290 */ /* 0x000fe200087fe43f */
[----:B------:R-:W-:Y:S01]  /*0d20*/  PLOP3.LUT P0, PT, PT, PT, UP3, 0x80, 0x0 ;  /* 0x000000000000781c */ /* 0x000fe20003f0f038 */
[----:B------:R-:W-:Y:S02]  /*0d30*/  IMAD.U32 R8, RZ, RZ, UR8 ;  /* 0x00000008ff087e24 */ /* 0x000fe4000f8e00ff */
[----:B------:R-:W-:Y:S02]  /*0d40*/  IMAD.U32 R10, RZ, RZ, UR6 ;  /* 0x00000006ff0a7e24 */ /* 0x000fe4000f8e00ff */
[----:B------:R-:W-:Y:S02]  /*0d50*/  IMAD.U32 R9, RZ, RZ, UR9 ;  /* 0x00000009ff097e24 */ /* 0x000fe4000f8e00ff */
[----:B------:R-:W-:-:S03]  /*0d60*/  IMAD.U32 R11, RZ, RZ, UR7 ;  /* 0x00000007ff0b7e24 */ /* 0x000fc6000f8e00ff */
        /* <DEDUP_REMOVED lines=12> */
[----:B--2---:R1:W2:Y:S08]  /*0e30*/  @P2 R2UR UR14, R6 ;  /* 0x00000000060e23c2 */ /* 0x0042b000000e0000 */
[----:B---3--:R-:W2:Y:S08]  /*0e40*/  @P2 R2UR UR7, R4 ;  /* 0x00000000040723c2 */ /* 0x008eb000000e0000 */
[----:B----4-:R3:W4:Y:S01]  /*0e50*/  @!P1 R2UR UR26, R7 ;  /* 0x00000000071a93c2 */ /* 0x01072200000e0000 */
[----:B------:R-:W-:-:S04]  /*0e60*/  ISETP.NE.U32.AND P1, PT, RZ, c[0x0][0x248], PT ;  /* 0x00009200ff007a0c */ /* 0x000fc80003f25070 */
[----:B------:R-:W-:Y:S02]  /*0e70*/  ISETP.NE.AND.EX P1, PT, RZ, c[0x0][0x24c], PT, P1 ;  /* 0x00009300ff007a0c */ /* 0x000fe40003f25310 */
[----:B-1----:R-:W-:Y:S01]  /*0e80*/  SHF.R.S32.HI R6, RZ, 0x1f, R229 ;  /* 0x0000001fff067819 */ /* 0x002fe200000114e5 */
[----:B-----5:R3:W1:Y:S01]  /*0e90*/  @P0 R2UR UR19, R5 ;  /* 0x00000000051303c2 */ /* 0x02066200000e0000 */
[----:B------:R-:W-:Y:S01]  /*0ea0*/  IADD3 R13, P0, R229, UR6, RZ ;  /* 0x00000006e50d7c10 */ /* 0x000fe2000ff1e0ff */
[----:B--2---:R-:W-:-:S03]  /*0eb0*/  @UP1 UIADD3 UR25, UR7, -UR14, URZ ;  /* 0x8000000e07191290 */ /* 0x004fc6000fffe03f */
[----:B------:R-:W-:-:S04]  /*0ec0*/  LEA.HI.X.SX32 R12, R11, R6, 0x1, P0 ;  /* 0x000000060b0c7211 */ /* 0x000fc800000f0eff */
[----:B------:R-:W-:Y:S01]  /*0ed0*/  @!UP1 ULDC UR25, c[0x0][0x214] ;  /* 0x0000850000199ab9 */ /* 0x000fe20000000800 */
[----:B------:R-:W-:Y:S05]  /*0ee0*/  @!P1 BRA `(.L_x_504) ;  /* 0x0000007000009947 */ /* 0x000fea0003800000 */
[----:B----4-:R-:W-:-:S13]  /*0ef0*/  PLOP3.LUT P0, PT, PT, PT, UP4, 0x80, 0x0 ;  /* 0x000000000000781c */ /* 0x010fda0003f0f048 */
[----:B------:R-:W2:Y:S04]  /*0f00*/  @P0 LDG.E R4, [R8.64+0x4] ;  /* 0x0000040408040981 */ /* 0x000ea8000c1e1900 */
[----:B---3--:R-:W3:Y:S01]  /*0f10*/  @!P0 LDG.E R5, [R8.64] ;  /* 0x0000000408058981 */ /* 0x008ee2000c1e1900 */
[----:B--2---:R-:W2:Y:S02]  /*0f20*/  @P0 R2UR UR6, R4 ;  /* 0x00000000040603c2 */ /* 0x004ea400000e0000 */
[----:B--2---:R-:W-:-:S11]  /*0f30*/  @UP4 UIADD3 UR8, UR6, -UR26, URZ ;  /* 0x8000001a06084290 */ /* 0x004fd6000fffe03f */
[----:B---3--:R2:W3:Y:S01]  /*0f40*/  @!P0 R2UR UR8, R5 ;  /* 0x00000000050883c2 */ /* 0x0084e200000e0000 */
[----:B------:R-:W-:-:S07]  /*0f50*/  DEPBAR.LE SB2, 0x0, {3} ;  /* 0x0000a0080000791a */ /* 0x000fce0000000000 */
.L_x_504:
[----:B----4-:R-:W-:Y:S02]  /*0f60*/  ULDC.64 UR6, c[0x0][0x258] ;  /* 0x0000960000067ab9 */ /* 0x010fe40000000a00 */
[----:B------:R-:W-:-:S04]  /*0f70*/  UISETP.NE.U32.AND UP2, UPT, URZ, UR6, UPT ;  /* 0x000000063f00728c */ /* 0x000fc8000bf45070 */
[----:B------:R-:W-:-:S06]  /*0f80*/  UISETP.NE.AND.EX UP2, UPT, URZ, UR7, UPT, UP2 ;  /* 0x000000073f00728c */ /* 0x000fcc000bf45320 */
[----:B------:R-:W-:-:S05]  /*0f90*/  PLOP3.LUT P0, PT, PT, PT, UP2, 0x80, 0x0 ;  /* 0x000000000000781c */ /* 0x000fca0003f0f028 */
[----:B------:R-:W-:-:S04]  /*0fa0*/  @UP2 UIADD3 UR6, UP0, UR13, UR6, URZ ;  /* 0x000000060d062290 */ /* 0x000fc8000ff1e03f */
[----:B------:R-:W-:Y:S02]  /*0fb0*/  @UP2 UIADD3.X UR7, UR12, UR7, URZ, UP0, !UPT ;  /* 0x000000070c072290 */ /* 0x000fe400087fe43f */
[----:B------:R-:W-:-:S04]  /*0fc0*/  IMAD.U32 R4, RZ, RZ, UR6 ;  /* 0x00000006ff047e24 */ /* 0x000fc8000f8e00ff */
[----:B---3--:R-:W-:Y:S01]  /*0fd0*/  IMAD.U32 R5, RZ, RZ, UR7 ;  /* 0x00000007ff057e24 */ /* 0x008fe2000f8e00ff */
[----:B------:R-:W-:-:S04]  /*0fe0*/  ULDC.64 UR6, c[0x0][0x268] ;  /* 0x00009a0000067ab9 */ /* 0x000fc80000000a00 */
[----:B------:R-:W2:Y:S01]  /*0ff0*/  @P0 LDG.E R4, [R4.64] ;  /* 0x0000000404040981 */ /* 0x000ea2000c1e1900 */
[----:B------:R-:W-:Y:S02]  /*1000*/  @!UP2 UISETP.NE.U32.AND UP0, UPT, URZ, UR6, UPT ;  /* 0x000000063f00a28c */ /* 0x000fe4000bf05070 */
[----:B------:R-:W-:Y:S02]  /*1010*/  ULDC UR10, c[0x0][0x21c] ;  /* 0x00008700000a7ab9 */ /* 0x000fe40000000800 */
[----:B------:R-:W-:Y:S02]  /*1020*/  @!UP2 UISETP.NE.AND.EX UP0, UPT, URZ, UR7, UPT, UP0 ;  /* 0x000000073f00a28c */ /* 0x000fe4000bf05300 */
[----:B------:R-:W-:Y:S02]  /*1030*/  USHF.L.U32 UR23, UR18, 0x6, URZ ;  /* 0x0000000612177899 */ /* 0x000fe4000800063f */
[----:B------:R-:W-:Y:S01]  /*1040*/  @!UP2 USEL UR6, URZ, UR10, !UP0 ;  /* 0x0000000a3f06a287 */ /* 0x000fe2000c000000 */
[----:B--2---:R-:W2:Y:S02]  /*1050*/  @P0 R2UR UR9, R4 ;  /* 0x00000000040903c2 */ /* 0x004ea400000e0000 */
[----:B-12---:R-:W-:-:S02]  /*1060*/  @UP2 UIADD3 UR15, UR9, -UR19, URZ ;  /* 0x80000013090f2290 */ /* 0x006fc4000fffe03f */
        /* <DEDUP_REMOVED lines=42> */
.L_x_506:
[----:B------:R-:W-:Y:S01]  /*1310*/  IABS R7, c[0x0][0x1c8] ;  /* 0x0000720000077a13 */ /* 0x000fe20000000000 */
[----:B------:R-:W-:Y:S01]  /*1320*/  IMAD.MOV.U32 R8, RZ, RZ, RZ ;  /* 0x000000ffff087224 */ /* 0x000fe200078e00ff */
[----:B------:R-:W-:Y:S01]  /*1330*/  ISETP.LE.AND P0, PT, RZ, UR55, PT ;  /* 0x00000037ff007c0c */ /* 0x000fe2000bf03270 */
[----:B------:R-:W-:Y:S01]  /*1340*/  @UP0 UIADD3 UR8, UR19, UR26, URZ ;  /* 0x0000001a13080290 */ /* 0x000fe2000fffe03f */
[----:B------:R-:W1:Y:S01]  /*1350*/  I2F.RP R10, R7 ;  /* 0x00000007000a7306 */ /* 0x000e620000209400 */
[----:B------:R-:W-:Y:S02]  /*1360*/  ULDC.64 UR10, c[0x0][0x1a0] ;  /* 0x00006800000a7ab9 */ /* 0x000fe40000000a00 */
[----:B------:R-:W-:-:S04]  /*1370*/  @UP0 UIMAD.WIDE.U32 UR6, UR8, UR10, URZ ;  /* 0x0000000a080602a5 */ /* 0x000fc8000f8e003f */
[----:B------:R-:W-:-:S03]  /*1380*/  @UP0 UIMAD UR21, UR8, UR11, UR7 ;  /* 0x0000000b081502a4 */ /* 0x000fc6000f8e0207 */
[----:B------:R-:W-:Y:S01]  /*1390*/  @UP0 UMOV UR20, UR6 ;  /* 0x0000000600140c82 */ /* 0x000fe20008000000 */
[----:B-1----:R-:W1:Y:S02]  /*13a0*/  MUFU.RCP R9, R10 ;  /* 0x0000000a00097308 */ /* 0x002e640000001000 */
[----:B-1----:R-:W-:-:S06]  /*13b0*/  IADD3 R9, R9, 0xffffffe, RZ ;  /* 0x0ffffffe09097810 */ /* 0x002fcc0007ffe0ff */
[----:B------:R-:W1:Y:S02]  /*13c0*/  F2I.FTZ.U32.TRUNC.NTZ R9, R9 ;  /* 0x0000000900097305 */ /* 0x000e64000021f000 */
[----:B-1----:R-:W-:-:S04]  /*13d0*/  IMAD.MOV R4, RZ, RZ, -R9 ;  /* 0x000000ffff047224 */ /* 0x002fc800078e0a09 */
[----:B------:R-:W-:Y:S01]  /*13e0*/  IMAD R5, R4, R7, RZ ;  /* 0x0000000704057224 */ /* 0x000fe200078e02ff */
[----:B------:R-:W-:-:S03]  /*13f0*/  IABS R4, UR34 ;  /* 0x0000002200047c13 */ /* 0x000fc60008000000 */
        /* <DEDUP_REMOVED lines=27> */
.L_x_507:
        /* <DEDUP_REMOVED lines=43> */
.L_x_508:
[----:B------:R-:W-:-:S04]  /*1860*/  UMOV UR8, UR49 ;  /* 0x0000003100087c82 */ /* 0x000fc80008000000 */
.L_x_509:
[----:B------:R-:W-:Y:S01]  /*1870*/  UIADD3 UR6, UP4, UP3, UR6, UR44, UR46 ;  /* 0x0000002c06067290 */ /* 0x000fe2000fb9e02e */
[----:B------:R-:W-:Y:S01]  /*1880*/  IMAD.U32 R5, RZ, RZ, UR5 ;  /* 0x00000005ff057e24 */ /* 0x000fe2000f8e00ff */
[--C-:B------:R-:W-:Y:S01]  /*1890*/  SHF.R.S32.HI R231, RZ, 0x1f, R230.reuse ;  /* 0x0000001fffe77819 */ /* 0x100fe200000114e6 */
[----:B------:R-:W-:Y:S01]  /*18a0*/  IMAD.U32 R4, RZ, RZ, UR4 ;  /* 0x00000004ff047e24 */ /* 0x000fe2000f8e00ff */
[----:B------:R-:W-:Y:S01]  /*18b0*/  UIADD3 UR30, UP2, UP1, UR12, UR6, UR28 ;  /* 0x000000060c1e7290 */ /* 0x000fe2000f95e01c */
[----:B------:R-:W-:Y:S01]  /*18c0*/  IADD3 R18, P2, R230, UR16, RZ ;  /* 0x00000010e6127c10 */ /* 0x000fe2000ff5e0ff */
[----:B------:R-:W-:Y:S01]  /*18d0*/  UIADD3.X UR6, UR9, UR47, UR52, UP4, UP3 ;  /* 0x0000002f09067290 */ /* 0x000fe2000a7e6434 */
[----:B------:R-:W-:Y:S01]  /*18e0*/  IADD3 R17, P0, R229, UR22, RZ ;  /* 0x00000016e5117c10 */ /* 0x000fe2000ff1e0ff */
[----:B------:R-:W-:Y:S01]  /*18f0*/  ULDC.64 UR4, c[0x0][0x3c8] ;  /* 0x0000f20000047ab9 */ /* 0x000fe20000000a00 */
[----:B------:R-:W-:Y:S01]  /*1900*/  IADD3.X R19, R231, UR17, RZ, P2, !PT ;  /* 0x00000011e7137c10 */ /* 0x000fe200097fe4ff */
[----:B------:R-:W-:Y:S01]  /*1910*/  UIADD3.X UR28, UR10, UR6, UR11, UP2, UP1 ;  /* 0x000000060a1c7290 */ /* 0x000fe200097e240b */
[----:B------:R-:W-:Y:S01]  /*1920*/  IMAD.U32 R22, RZ, RZ, UR22 ;  /* 0x00000016ff167e24 */ /* 0x000fe2000f8e00ff */
[----:B------:R-:W-:Y:S01]  /*1930*/  IADD3.X R8, R6, UR32, RZ, P0, !PT ;  /* 0x0000002006087c10 */ /* 0x000fe200087fe4ff */
[----:B------:R-:W-:Y:S01]  /*1940*/  ULDC.64 UR6, c[0x0][0x1a8] ;  /* 0x00006a0000067ab9 */ /* 0x000fe20000000a00 */
[----:B------:R-:W-:Y:S01]  /*1950*/  IMAD.WIDE.U32 R24, R17, c[0x0][0x190], R230 ;  /* 0x0000640011187a25 */ /* 0x000fe200078e00e6 */
[----:B------:R-:W-:Y:S01]  /*1960*/  UIMAD UR6, UR56, UR6, URZ ;  /* 0x00000006380672a4 */ /* 0x000fe2000f8e023f */
[----:B------:R-:W-:Y:S02]  /*1970*/  BSSY B1, `(.L_x_505) ;  /* 0x0000899000017945 */ /* 0x000fe40003800000 */
[----:B------:R-:W-:Y:S01]  /*1980*/  IMAD.WIDE.U32 R22, R22, c[0x0][0x370], R18 ;  /* 0x0000dc0016167a25 */ /* 0x000fe200078e0012 */
[----:B------:R-:W-:-:S03]  /*1990*/  UIMAD UR14, UR34, UR7, UR6 ;  /* 0x00000007220e72a4 */ /* 0x000fc6000f8e0206 */
[----:B------:R-:W-:Y:S01]  /*19a0*/  ULDC.64 UR6, c[0x0][0x370] ;  /* 0x0000dc0000067ab9 */ /* 0x000fe20000000a00 */
[----:B------:R-:W-:Y:S01]  /*19b0*/  IMAD R16, R8, c[0x0][0x190], RZ ;  /* 0x0000640008107a24 */ /* 0x000fe200078e02ff */
[----:B------:R-:W-:Y:S01]  /*19c0*/  UIMAD UR6, UR32, UR6, URZ ;  /* 0x00000006200672a4 */ /* 0x000fe2000f8e023f */
[----:B------:R-:W-:Y:S02]  /*19d0*/  IMAD.U32 R18, RZ, RZ, UR34 ;  /* 0x00000022ff127e24 */ /* 0x000fe4000f8e00ff */
[----:B------:R-:W-:Y:S01]  /*19e0*/  IMAD R21, R17, c[0x0][0x194], R16 ;  /* 0x0000650011157a24 */ /* 0x000fe200078e0210 */
[----:B------:R-:W-:Y:S01]  /*19f0*/  UIMAD UR11, UR22, UR7, UR6 ;  /* 0x00000007160b72a4 */ /* 0x000fe2000f8e0206 */
[----:B------:R-:W-:Y:S02]  /*1a00*/  IMAD R16, R6, c[0x0][0x370], RZ ;  /* 0x0000dc0006107a24 */ /* 0x000fe400078e02ff */
[----:B------:R-:W-:Y:S02]  /*1a10*/  ULDC.64 UR6, c[0x0][0x378] ;  /* 0x0000de0000067ab9 */ /* 0x000fe40000000a00 */
[----:B------:R-:W-:Y:S01]  /*1a20*/  UIMAD UR6, UR56, UR6, URZ ;  /* 0x00000006380672a4 */ /* 0x000fe2000f8e023f */
[----:B------:R-:W-:Y:S01]  /*1a30*/  IADD3 R23, R23, UR11, RZ ;  /* 0x0000000b17177c10 */ /* 0x000fe2000fffe0ff */
[----:B------:R-:W-:-:S02]  /*1a40*/  IMAD R15, R229, c[0x0][0x374], R16 ;  /* 0x0000dd00e50f7a24 */ /* 0x000fc400078e0210 */
        /* <DEDUP_REMOVED lines=10> */
[----:B------:R-:W-:Y:S01]  /*1af0*/  UMOV UR9, UR7 ;  /* 0x0000000700097c82 */ /* 0x000fe20008000000 */
[----:B------:R-:W-:Y:S01]  /*1b00*/  IMAD.IADD R15, R19, 0x1, R15 ;  /* 0x00000001130f7824 */ /* 0x000fe200078e020f */
[----:B------:R-:W-:Y:S01]  /*1b10*/  UIMAD.WIDE UR6, UR6, UR59, UR4 ;  /* 0x0000003b060672a5 */ /* 0x000fe2000f8e0204 */
[----:B------:R1:W2:Y:S01]  /*1b20*/  R2UR UR5, R5 ;  /* 0x00000000050573c2 */ /* 0x0002a200000e0000 */
[----:B------:R-:W-:Y:S01]  /*1b30*/  ULDC UR13, c[0x0][0x2e8] ;  /* 0x0000ba00000d7ab9 */ /* 0x000fe20000000800 */
[----:B------:R-:W-:-:S04]  /*1b40*/  LEA R244, P3, R18, c[0x0][0x330], 0x1 ;  /* 0x0000cc0012f47a11 */ /* 0x000fc800078608ff */
[----:B------:R-:W-:Y:S01]  /*1b50*/  UMOV UR8, UR6 ;  /* 0x0000000600087c82 */ /* 0x000fe20008000000 */
[----:B------:R-:W-:Y:S01]  /*1b60*/  LEA.HI.X R245, R18, c[0x0][0x334], R15, 0x1, P3 ;  /* 0x0000cd0012f57a11 */ /* 0x000fe200018f0c0f */
[----:B------:R3:W4:Y:S01]  /*1b70*/  R2UR UR4, R4 ;  /* 0x00000000040473c2 */ /* 0x00072200000e0000 */
[----:B------:R-:W-:-:S04]  /*1b80*/  UIADD3 UR6, -UR15, UR25, UR23 ;  /* 0x000000190f067290 */ /* 0x000fc8000fffe117 */
[----:B------:R-:W-:-:S04]  /*1b90*/  UIADD3 UR6, UR6, -UR13, URZ ;  /* 0x8000000d06067290 */ /* 0x000fc8000fffe03f */
[----:B------:R-:W-:-:S04]  /*1ba0*/  USHF.R.S32.HI UR13, URZ, 0x1f, UR6 ;  /* 0x0000001f3f0d7899 */ /* 0x000fc80008011406 */
[----:B------:R-:W-:Y:S01]  /*1bb0*/  ULEA.HI UR13, UR13, UR6, URZ, 0x6 ;  /* 0x000000060d0d7291 */ /* 0x000fe2000f8f303f */
[----:B-1----:R-:W3:Y:S01]  /*1bc0*/  S2R R5, SR_TID.X ;  /* 0x0000000000057919 */ /* 0x002ee20000002100 */
[----:B------:R-:W-:Y:S02]  /*1bd0*/  UIADD3 UR6, UR35, -0x1, URZ ;  /* 0xffffffff23067890 */ /* 0x000fe4000fffe03f */
[----:B------:R-:W-:-:S04]  /*1be0*/  USHF.R.S32.HI UR13, URZ, 0x6, UR13 ;  /* 0x000000063f0d7899 */ /* 0x000fc8000801140d */
[----:B------:R-:W-:-:S04]  /*1bf0*/  UISETP.LT.AND UP1, UPT, URZ, UR13, UPT ;  /* 0x0000000d3f00728c */ /* 0x000fc8000bf21270 */
[----:B------:R-:W-:-:S04]  /*1c00*/  USEL UR13, URZ, UR13, !UP1 ;  /* 0x0000000d3f0d7287 */ /* 0x000fc8000c800000 */
[----:B------:R-:W-:Y:S01]  /*1c10*/  UISETP.GT.AND UP1, UPT, UR35, UR13, UPT ;  /* 0x0000000d2300728c */ /* 0x000fe2000bf24270 */
[----:B---3--:R-:W-:-:S04]  /*1c20*/  SHF.R.S32.HI R4, RZ, 0x1f, R5 ;  /* 0x0000001fff047819 */ /* 0x008fc80000011405 */
[----:B------:R-:W-:-:S04]  /*1c30*/  LEA.HI R7, R4, R5, RZ, 0x5 ;  /* 0x0000000504077211 */ /* 0x000fc800078f28ff */
[----:B------:R-:W-:-:S05]  /*1c40*/  LOP3.LUT R4, R7, 0xffffffe0, RZ, 0xc0, !PT ;  /* 0xffffffe007047812 */ /* 0x000fca00078ec0ff */
[----:B------:R-:W-:Y:S01]  /*1c50*/  IMAD.IADD R4, R5, 0x1, -R4 ;  /* 0x0000000105047824 */ /* 0x000fe200078e0a04 */
[----:B------:R-:W-:-:S05]  /*1c60*/  SHF.R.S32.HI R5, RZ, 0x5, R7 ;  /* 0x00000005ff057819 */ /* 0x000fca0000011407 */
[----:B------:R-:W-:-:S05]  /*1c70*/  IMAD R9, R5, UR45, R4 ;  /* 0x0000002d05097c24 */ /* 0x000fca000f8e0204 */
[----:B------:R-:W-:-:S04]  /*1c80*/  IADD3 R14, P0, R9, UR30, RZ ;  /* 0x0000001e090e7c10 */ /* 0x000fc8000ff1e0ff */
[----:B------:R-:W-:Y:S02]  /*1c90*/  LEA.HI.X.SX32 R9, R9, UR28, 0x1, P0 ;  /* 0x0000001c09097c11 */ /* 0x000fe400080f0eff */
[----:B------:R-:W-:Y:S02]  /*1ca0*/  IADD3 R24, P0, R24, UR31, RZ ;  /* 0x0000001f18187c10 */ /* 0x000fe4000ff1e0ff */
[C---:B------:R-:W-:Y:S02]  /*1cb0*/  LEA R250, P2, R14.reuse, c[0x0][0x350], 0x2 ;  /* 0x0000d4000efa7a11 */ /* 0x040fe400078410ff */
[----:B------:R-:W-:Y:S02]  /*1cc0*/  IADD3.X R25, R25, UR29, R21, P0, !PT ;  /* 0x0000001d19197c10 */ /* 0x000fe400087fe415 */
[----:B------:R-:W-:Y:S02]  /*1cd0*/  PLOP3.LUT P0, PT, PT, PT, UP1, 0x80, 0x0 ;  /* 0x000000000000781c */ /* 0x000fe40003f0f018 */
[----:B------:R-:W-:Y:S01]  /*1ce0*/  LEA.HI.X R251, R14, c[0x0][0x354], R9, 0x2, P2 ;  /* 0x0000d5000efb7a11 */ /* 0x000fe200010f1409 */
[----:B------:R-:W-:-:S05]  /*1cf0*/  IMAD.WIDE.U32 R22, R22, c[0x0][0x1a8], R24 ;  /* 0x00006a0016167a25 */ /* 0x000fca00078e0018 */
        /* <DEDUP_REMOVED lines=22> */
.L_x_511:
        /* <DEDUP_REMOVED lines=18> */
.L_x_512:
        /* <DEDUP_REMOVED lines=9> */
[----:B------:R-:W-:Y:S01]  /*2010*/  IADD3 R10, P0, R8, UR13, RZ ;  /* 0x0000000d080a7c10 */ /* 0x000fe2000ff1e0ff */
[----:B------:R-:W-:Y:S02]  /*2020*/  IMAD.U32 R8, RZ, RZ, UR34 ;  /* 0x00000022ff087e24 */ /* 0x000fe4000f8e00ff */
        /* <DEDUP_REMOVED lines=24> */
.L_x_514:
[----:B------:R-:W-:Y:S05]  /*21b0*/  BSYNC B0 ;  /* 0x0000000000007941 */ /* 0x000fea0003800000 */
.L_x_513:
[----:B------:R-:W-:Y:S01]  /*21c0*/  IADD3 R4, R229, 0x20, RZ ;  /* 0x00000020e5047810 */ /* 0x000fe20007ffe0ff */
[----:B------:R-:W-:Y:S03]  /*21d0*/  BSSY B0, `(.L_x_515) ;  /* 0x0000015000007945 */ /* 0x000fe60003800000 */
[----:B------:R-:W-:-:S13]  /*21e0*/  ISETP.GE.AND P4, PT, R4, UR6, PT ;  /* 0x0000000604007c0c */ /* 0x000fda000bf86270 */
[----:B------:R-:W-:Y:S05]  /*21f0*/  @P4 BRA `(.L_x_516) ;  /* 0x0000012000004947 */ /* 0x000fea0003800000 */
[----:B------:R-:W-:Y:S01]  /*2200*/  IADD3 R9, P0, R229, 0x20, RZ ;  /* 0x00000020e5097810 */ /* 0x000fe20007f1e0ff */
[----:B------:R-:W-:Y:S01]  /*2210*/  IMAD.MOV.U32 R10, RZ, RZ, R8 ;  /* 0x000000ffff0a7224 */ /* 0x000fe200078e0008 */
[----:B------:R-:W-:Y:S01]  /*2220*/  ISETP.GE.AND P3, PT, R230, c[0x0][0x220], PT ;  /* 0x00008800e6007a0c */ /* 0x000fe20003f66270 */
[----:B------:R-:W-:Y:S01]  /*2230*/  IMAD.MOV.U32 R11, RZ, RZ, R7 ;  /* 0x000000ffff0b7224 */ /* 0x000fe200078e0007 */
        /* <DEDUP_REMOVED lines=14> */
.L_x_516:
[----:B------:R-:W-:Y:S05]  /*2320*/  BSYNC B0 ;  /* 0x0000000000007941 */ /* 0x000fea0003800000 */
.L_x_515:
[----:B------:R-:W-:Y:S01]  /*2330*/  ULDC.64 UR6, c[0x0][0x3a8] ;  /* 0x0000ea0000067ab9 */ /* 0x000fe20000000a00 */
[----:B------:R-:W-:Y:S01]  /*2340*/  IMAD.WIDE.U32 R4, R5, c[0x0][0x3a8], R230 ;  /* 0x0000ea0005047a25 */ /* 0x000fe200078e00e6 */
[----:B------:R-:W-:Y:S01]  /*2350*/  UIMAD UR6, UR10, UR6, URZ ;  /* 0x000000060a0672a4 */ /* 0x000fe2000f8e023f */
[----:B--2---:R-:W-:Y:S01]  /*2360*/  MOV R8, UR34 ;  /* 0x0000002200087c02 */ /* 0x004fe20008000f00 */
        /* <DEDUP_REMOVED lines=21> */
[----:B-1----:R-:W-:-:S04]  /*24c0*/  LEA R12, P5, R10, c[0x0][0x348], 0x1 ;  /* 0x0000d2000a0c7a11 */ /* 0x002fc800078a08ff */
[----:B------:R-:W-:-:S05]  /*24d0*/  LEA.HI.X R13, R10, c[0x0][0x34c], R4, 0x1, P5 ;  /* 0x0000d3000a0d7a11 */ /* 0x000fca00028f0c04 */
[----:B------:R1:W-:Y:S04]  /*24e0*/  @!P3 STG.E.128 [R12.64], RZ ;  /* 0x000000ff0c00b986 */ /* 0x0003e8000c101d04 */
[----:B------:R1:W-:Y:S04]  /*24f0*/  @!P2 STG.E.128 [R12.64+0x80], RZ ;  /* 0x000080ff0c00a986 */ /* 0x0003e8000c101d04 */
[----:B------:R1:W-:Y:S04]  /*2500*/  @!P1 STG.E.128 [R12.64+0x100], RZ ;  /* 0x000100ff0c009986 */ /* 0x0003e8000c101d04 */
[----:B------:R1:W-:Y:S02]  /*2510*/  @!P0 STG.E.128 [R12.64+0x180], RZ ;  /* 0x000180ff0c008986 */ /* 0x0003e4000c101d04 */
.L_x_518:
[----:B------:R-:W-:Y:S05]  /*2520*/  BSYNC B0 ;  /* 0x0000000000007941 */ /* 0x000fea0003800000 */
.L_x_517:
[----:B------:R-:W-:Y:S05]  /*2530*/  @P4 BRA `(.L_x_519) ;  /* 0x00007dc000004947 */ /* 0x000fea0003800000 */
[----:B------:R-:W-:Y:S01]  /*2540*/  IADD3 R4, P0, R229, 0x20, RZ ;  /* 0x00000020e5047810 */ /* 0x000fe20007f1e0ff */
        /* <DEDUP_REMOVED lines=18> */
.L_x_510:
        /* <DEDUP_REMOVED lines=48> */
.L_x_521:
[----:B------:R-:W-:Y:S05]  /*2970*/  BSYNC B0 ;  /* 0x0000000000007941 */ /* 0x000fea0003800000 */
.L_x_520:
        /* <DEDUP_REMOVED lines=21> */
[C---:B--23--:R-:W-:Y:S02]  /*2ad0*/  @!P3 LEA R26, P0, R14.reuse, c[0x0][0x330], 0x1 ;  /* 0x0000cc000e1aba11 */ /* 0x04cfe400078008ff */
        /* <DEDUP_REMOVED lines=26> */
.L_x_523:
[----:B------:R-:W-:Y:S05]  /*2c80*/  BSYNC B0 ;  /* 0x0000000000007941 */ /* 0x000fea0003800000 */
.L_x_522:
[----:B------:R1:W-:Y:S01]  /*2c90*/  @P6 STS.128 [R225], RZ ;  /* 0x000000ffe1006388 */ /* 0x0003e20000000c00 */
[----:B------:R-:W-:Y:S03]  /*2ca0*/  BSSY B0, `(.L_x_524) ;  /* 0x000002a000007945 */ /* 0x000fe60003800000 */
[----:B------:R1:W-:Y:S04]  /*2cb0*/  @P6 STS.128 [R225+0x2000], RZ ;  /* 0x002000ffe1006388 */ /* 0x0003e80000000c00 */
[----:B------:R1:W-:Y:S04]  /*2cc0*/  @P6 STS.128 [R225+0x4000], RZ ;  /* 0x004000ffe1006388 */ /* 0x0003e80000000c00 */
[----:B------:R1:W-:Y:S01]  /*2cd0*/  @P6 STS.128 [R225+0x6000], RZ ;  /* 0x006000ffe1006388 */ /* 0x0003e20000000c00 */
[----:B------:R-:W-:Y:S05]  /*2ce0*/  @P6 BRA `(.L_x_525) ;  /* 0x0000025000006947 */ /* 0x000fea0003800000 */
[----:B-1----:R-:W-:Y:S01]  /*2cf0*/  IMAD.U32 R18, RZ, RZ, UR31 ;  /* 0x0000001fff127e24 */ /* 0x002fe2000f8e00ff */
[----:B------:R-:W-:Y:S01]  /*2d00*/  ISETP.GE.AND P3, PT, R230, c[0x0][0x220], PT ;  /* 0x00008800e6007a0c */ /* 0x000fe20003f66270 */
[----:B------:R-:W-:Y:S01]  /*2d10*/  IMAD.U32 R19, RZ, RZ, UR29 ;  /* 0x0000001dff137e24 */ /* 0x000fe2000f8e00ff */
[----:B------:R-:W-:Y:S01]  /*2d20*/  MOV R14, UR34 ;  /* 0x00000022000e7c02 */ /* 0x000fe20008000f00 */
[----:B------:R-:W-:Y:S01]  /*2d30*/  IMAD.MOV.U32 R15, RZ, RZ, 0x2 ;  /* 0x00000002ff0f7424 */ /* 0x000fe200078e00ff */
[----:B------:R-:W-:Y:S01]  /*2d40*/  ISETP.GE.AND P2, PT, R228, c[0x0][0x220], PT ;  /* 0x00008800e4007a0c */ /* 0x000fe20003f46270 */
[----:B------:R-:W-:Y:S01]  /*2d50*/  IMAD.WIDE.U32 R18, R17, c[0x0][0x190], R18 ;  /* 0x0000640011127a25 */ /* 0x000fe200078e0012 */
[----:B------:R-:W-:-:S02]  /*2d60*/  ISETP.GE.AND P1, PT, R227, c[0x0][0x220], PT ;  /* 0x00008800e3007a0c */ /* 0x000fc40003f26270 */
[----:B------:R-:W-:Y:S01]  /*2d70*/  ISETP.GE.AND P0, PT, R226, c[0x0][0x220], PT ;  /* 0x00008800e2007a0c */ /* 0x000fe20003f06270 */
[----:B------:R-:W-:Y:S02]  /*2d80*/  IMAD.IADD R19, R21, 0x1, R19 ;  /* 0x0000000115137824 */ /* 0x000fe400078e0213 */
[----:B------:R-:W-:Y:S02]  /*2d90*/  IMAD.WIDE R20, R230, R15, c[0x0][0x160] ;  /* 0x00005800e6147625 */ /* 0x000fe400078e020f */
[----:B------:R-:W-:Y:S01]  /*2da0*/  @!P3 MOV R240, R242 ;  /* 0x000000f200f0b202 */ /* 0x000fe20000000f00 */
[----:B------:R1:W-:Y:S01]  /*2db0*/  @P3 STS.128 [R225], RZ ;  /* 0x000000ffe1003388 */ /* 0x0003e20000000c00 */
[----:B------:R-:W-:-:S03]  /*2dc0*/  IMAD.WIDE.U32 R18, R14, c[0x0][0x1a8], R18 ;  /* 0x00006a000e127a25 */ /* 0x000fc600078e0012 */
[----:B------:R-:W-:Y:S01]  /*2dd0*/  @!PT LDS RZ, [RZ] ;  /* 0x00000000fffff984 */ /* 0x000fe20000000800 */
[----:B------:R-:W-:Y:S01]  /*2de0*/  @!PT LDS RZ, [RZ] ;  /* 0x00000000fffff984 */ /* 0x000fe20000000800 */
[----:B------:R-:W-:Y:S01]  /*2df0*/  @!PT LDS RZ, [RZ] ;  /* 0x00000000fffff984 */ /* 0x000fe20000000800 */
[----:B------:R1:W-:Y:S02]  /*2e00*/  @!P3 LDGSTS.E.BYPASS.LTC128B.128 [R225], [R240.64] ;  /* 0x00000000f0e1bfae */ /* 0x0003e4000b901d44 */
[----:B------:R-:W-:Y:S02]  /*2e10*/  IADD3 R14, R19, UR14, RZ ;  /* 0x0000000e130e7c10 */ /* 0x000fe4000fffe0ff */
[C---:B------:R-:W-:Y:S01]  /*2e20*/  LEA R20, P4, R18.reuse, R20, 0x1 ;  /* 0x0000001412147211 */ /* 0x040fe200078808ff */
[----:B------:R1:W-:Y:S03]  /*2e30*/  @P2 STS.128 [R225+0x2000], RZ ;  /* 0x002000ffe1002388 */ /* 0x0003e60000000c00 */
        /* <DEDUP_REMOVED lines=16> */
.L_x_525:
[----:B------:R-:W-:Y:S05]  /*2f40*/  BSYNC B0 ;  /* 0x0000000000007941 */ /* 0x000fea0003800000 */
.L_x_524:
        /* <DEDUP_REMOVED lines=18> */
[----:B------:R-:W-:Y:S02]  /*3070*/  @!P2 LEA R16, P1, R22, c[0x0][0x160], 0x1 ;  /* 0x000058001610aa11 */ /* 0x000fe400078208ff */
[----:B------:R-:W-:Y:S02]  /*3080*/  @!P4 LEA.HI.X R19, R14, R241, R9, 0x6, P0 ;  /* 0x000000f10e13c211 */ /* 0x000fe400000f3409 */
[----:B------:R-:W-:-:S02]  /*3090*/  ISETP.GE.AND P0, PT, R226, c[0x0][0x220], PT ;  /* 0x00008800e2007a0c */ /* 0x000fc40003f06270 */
        /* <DEDUP_REMOVED lines=18> */
[----:B------:R-:W-:-:S04]  /*31c0*/  LEA R14, P0, R22, c[0x0][0x160], 0x1 ;  /* 0x00005800160e7a11 */ /* 0x000fc800078008ff */
[----:B------:R-:W-:-:S05]  /*31d0*/  LEA.HI.X R15, R22, c[0x0][0x164], R15, 0x1, P0 ;  /* 0x00005900160f7a11 */ /* 0x000fca00000f0c0f */
[----:B------:R-:W-:Y:S01]  /*31e0*/  @!PT LDS RZ, [RZ] ;  /* 0x00000000fffff984 */ /* 0x000fe20000000800 */
[----:B------:R-:W-:Y:S01]  /*31f0*/  @!PT LDS RZ, [RZ] ;  /* 0x00000000fffff984 */ /* 0x000fe20000000800 */
[----:B------:R-:W-:Y:S01]  /*3200*/  @!PT LDS RZ, [RZ] ;  /* 0x00000000fffff984 */ /* 0x000fe20000000800 */
[----:B------:R1:W-:Y:S04]  /*3210*/  LDGSTS.E.BYPASS.LTC128B.128 [R225+0x7000], [R14.64+0x180] ;  /* 0x070001800ee17fae */ /* 0x0003e8000b901d44 */
.L_x_527:
[----:B------:R-:W-:Y:S05]  /*3220*/  BSYNC B0 ;  /* 0x0000000000007941 */ /* 0x000fea0003800000 */
.L_x_526:
[----:B-1----:R-:W-:Y:S01]  /*3230*/  SHF.R.S32.HI R14, RZ, 0x1f, R7 ;  /* 0x0000001fff0e7819 */ /* 0x002fe20000011407 */
[----:B------:R-:W-:Y:S01]  /*3240*/  UIADD3 UR12, -UR23, UR15, URZ ;  /* 0x0000000f170c7290 */ /* 0x000fe2000fffe13f */
[----:B------:R-:W-:Y:S01]  /*3250*/  SHF.R.S32.HI R7, RZ, 0x1f, R4 ;  /* 0x0000001fff077819 */ /* 0x000fe20000011404 */
[----:B------:R-:W-:Y:S01]  /*3260*/  ULDC.64 UR16, c[0x0][0x198] ;  /* 0x0000660000107ab9 */ /* 0x000fe20000000a00 */
[----:B------:R-:W-:Y:S01]  /*3270*/  LEA.HI R9, R14, R5, RZ, 0x2 ;  /* 0x000000050e097211 */ /* 0x000fe200078f10ff */
[----:B------:R-:W-:Y:S01]  /*3280*/  IMAD.MOV.U32 R248, RZ, RZ, 0x7f800000 ;  /* 0x7f800000fff87424 */ /* 0x000fe200078e00ff */
[----:B------:R-:W-:Y:S01]  /*3290*/  LEA.HI R7, R7, R4, RZ, 0x2 ;  /* 0x0000000407077211 */ /* 0x000fe200078f10ff */
[----:B------:R-:W-:Y:S01]  /*32a0*/  IMAD.MOV.U32 R249, RZ, RZ, 0x7f800000 ;  /* 0x7f800000fff97424 */ /* 0x000fe200078e00ff */
[----:B------:R-:W-:Y:S02]  /*32b0*/  LOP3.LUT R4, R9, 0xfffffffc, RZ, 0xc0, !PT ;  /* 0xfffffffc09047812 */ /* 0x000fe400078ec0ff */
[----:B------:R-:W-:-:S03]  /*32c0*/  SHF.R.S32.HI R7, RZ, 0x2, R7 ;  /* 0x00000002ff077819 */ /* 0x000fc60000011407 */
[----:B------:R-:W-:-:S04]  /*32d0*/  IMAD.IADD R4, R5, 0x1, -R4 ;  /* 0x0000000105047824 */ /* 0x000fc800078e0a04 */
[----:B------:R-:W-:Y:S01]  /*32e0*/  IMAD R4, R4, 0x10, R7 ;  /* 0x0000001004047824 */ /* 0x000fe200078e0207 */
[----:B------:R-:W-:-:S03]  /*32f0*/  ISETP.GE.AND P5, PT, R229, UR12, PT ;  /* 0x0000000ce5007c0c */ /* 0x000fc6000bfa6270 */
[C---:B------:R-:W-:Y:S01]  /*3300*/  IMAD.SHL.U32 R247, R4.reuse, 0x4, RZ ;  /* 0x0000000404f77824 */ /* 0x040fe200078e00ff */
[C---:B------:R-:W-:Y:S02]  /*3310*/  IADD3 R7, R4.reuse, 0x8, RZ ;  /* 0x0000000804077810 */ /* 0x040fe40007ffe0ff */
[C---:B------:R-:W-:Y:S02]  /*3320*/  ISETP.GE.AND P2, PT, R4.reuse, UR11, PT ;  /* 0x0000000b04007c0c */ /* 0x040fe4000bf46270 */
[----:B------:R-:W-:Y:S01]  /*3330*/  ISETP.GE.AND P1, PT, R7, UR11, PT ;  /* 0x0000000b07007c0c */ /* 0x000fe2000bf26270 */
[----:B------:R-:W-:Y:S01]  /*3340*/  USHF.R.S32.HI UR11, URZ, 0x1f, UR23 ;  /* 0x0000001f3f0b7899 */ /* 0x000fe20008011417 */
[----:B------:R-:W-:Y:S02]  /*3350*/  SHF.R.S32.HI R5, RZ, 0x1f, R4 ;  /* 0x0000001fff057819 */ /* 0x000fe40000011404 */
[----:B------:R-:W-:Y:S01]  /*3360*/  IADD3 R16, P0, R247, UR8, RZ ;  /* 0x00000008f7107c10 */ /* 0x000fe2000ff1e0ff */
[----:B------:R-:W-:Y:S01]  /*3370*/  UIMAD UR14, UR11, UR16, URZ ;  /* 0x000000100b0e72a4 */ /* 0x000fe2000f8e023f */
[----:B------:R-:W-:Y:S01]  /*3380*/  SHF.L.U64.HI R246, R4, 0x2, R5 ;  /* 0x0000000204f67819 */ /* 0x000fe20000010205 */
[----:B------:R-:W-:Y:S01]  /*3390*/  IMAD.U32 R5, RZ, RZ, UR23 ;  /* 0x00000017ff057e24 */ /* 0x000fe2000f8e00ff */
[----:B------:R1:W-:Y:S01]  /*33a0*/  @P5 STS.128 [R225+0x10000], RZ ;  /* 0x010000ffe1005388 */ /* 0x0003e20000000c00 */
[----:B------:R-:W-:Y:S01]  /*33b0*/  UIMAD UR14, UR23, UR17, UR14 ;  /* 0x00000011170e72a4 */ /* 0x000fe2000f8e020e */
[----:B------:R-:W-:-:S02]  /*33c0*/  IADD3.X R17, R246, UR7, RZ, P0, !PT ;  /* 0x00000007f6117c10 */ /* 0x000fc400087fe4ff */
[----:B------:R1:W-:Y:S01]  /*33d0*/  @P5 STS.128 [R225+0x12000], RZ ;  /* 0x012000ffe1005388 */ /* 0x0003e20000000c00 */
[----:B------:R-:W-:-:S03]  /*33e0*/  IMAD.WIDE.U32 R14, R5, c[0x0][0x198], R230 ;  /* 0x00006600050e7a25 */ /* 0x000fc600078e00e6 */
[----:B------:R1:W-:Y:S04]  /*33f0*/  @P5 STS.128 [R225+0x14000], RZ ;  /* 0x014000ffe1005388 */ /* 0x0003e80000000c00 */
[----:B------:R1:W-:Y:S01]  /*3400*/  @P5 STS.128 [R225+0x16000], RZ ;  /* 0x016000ffe1005388 */ /* 0x0003e20000000c00 */
[----:B------:R-:W-:-:S03]  /*3410*/  IMAD.U32 R7, RZ, RZ, UR14 ;  /* 0x0000000eff077e24 */ /* 0x000fc6000f8e00ff */
[----:B------:R2:W5:Y:S04]  /*3420*/  @!P2 LDG.E R248, [R16.64] ;  /* 0x0000000410f8a981 */ /* 0x000568000c1e1900 */
[----:B------:R2:W5:Y:S01]  /*3430*/  @!P1 LDG.E R249, [R16.64+0x20] ;  /* 0x0000200410f99981 */ /* 0x000562000c1e1900 */
[----:B------:R-:W-:Y:S01]  /*3440*/  BSSY B0, `(.L_x_528) ;  /* 0x0000036000007945 */ /* 0x000fe20003800000 */
[----:B--2---:R-:W-:Y:S01]  /*3450*/  IADD3 R16, P0, R14, UR24, RZ ;  /* 0x000000180e107c10 */ /* 0x004fe2000ff1e0ff */
[----:B------:R-:W-:-:S03]  /*3460*/  IMAD R14, R10, c[0x0][0x1b0], RZ ;  /* 0x00006c000a0e7a24 */ /* 0x000fc600078e02ff */
[----:B------:R-:W-:Y:S01]  /*3470*/  IADD3.X R17, R15, UR27, R7, P0, !PT ;  /* 0x0000001b0f117c10 */ /* 0x000fe200087fe407 */
[----:B------:R-:W-:-:S04]  /*3480*/  IMAD R15, R11, c[0x0][0x1b4], R14 ;  /* 0x00006d000b0f7a24 */ /* 0x000fc800078e020e */
        /* <DEDUP_REMOVED lines=23> */
[----:B------:R-:W-:Y:S01]  /*3600*/  @!P3 LEA R24, P6, R18, c[0x0][0x168], 0x1 ;  /* 0x00005a001218ba11 */ /* 0x000fe200078c08ff */
        /* <DEDUP_REMOVED lines=25> */
.L_x_529:
[----:B-1----:R-:W-:Y:S05]  /*37a0*/  BSYNC B0 ;  /* 0x0000000000007941 */ /* 0x002fea0003800000 */
.L_x_528:
        /* <DEDUP_REMOVED lines=14> */
[----:B------:R-:W-:Y:S02]  /*3890*/  ISETP.GE.AND P2, PT, R228, c[0x0][0x220], PT ;  /* 0x00008800e4007a0c */ /* 0x000fe40003f46270 */
[----:B------:R-:W-:Y:S01]  /*38a0*/  IADD3.X R7, RZ, R6, RZ, P0, !PT ;  /* 0x00000006ff077210 */ /* 0x000fe200007fe4ff */
[----:B------:R-:W-:Y:S01]  /*38b0*/  IMAD R14, R14, c[0x0][0x198], RZ ;  /* 0x000066000e0e7a24 */ /* 0x000fe200078e02ff */
[----:B------:R-:W-:-:S03]  /*38c0*/  ISETP.GE.AND P1, PT, R227, c[0x0][0x220], PT ;  /* 0x00008800e3007a0c */ /* 0x000fc60003f26270 */
[----:B------:R-:W-:Y:S01]  /*38d0*/  IMAD R14, R17, c[0x0][0x19c], R14 ;  /* 0x00006700110e7a24 */ /* 0x000fe200078e020e */
[----:B------:R-:W-:Y:S01]  /*38e0*/  MOV R17, R9 ;  /* 0x0000000900117202 */ /* 0x000fe20000000f00 */
[----:B------:R-:W-:Y:S01]  /*38f0*/  IMAD R7, R7, c[0x0][0x198], RZ ;  /* 0x0000660007077a24 */ /* 0x000fe200078e02ff */
[----:B------:R1:W-:Y:S01]  /*3900*/  @P3 STS.128 [R225+0x11000], RZ ;  /* 0x011000ffe1003388 */ /* 0x0003e20000000c00 */
[----:B------:R-:W-:Y:S02]  /*3910*/  IMAD.IADD R19, R19, 0x1, R14 ;  /* 0x0000000113137824 */ /* 0x000fe400078e020e */
[----:B------:R-:W-:-:S04]  /*3920*/  IMAD.WIDE.U32 R16, R8, c[0x0][0x198], R16 ;  /* 0x0000660008107a25 */ /* 0x000fc800078e0010 */
[----:B------:R-:W-:Y:S01]  /*3930*/  IMAD R7, R8, c[0x0][0x19c], R7 ;  /* 0x0000670008077a24 */ /* 0x000fe200078e0207 */
[----:B------:R-:W-:Y:S01]  /*3940*/  @!P3 LEA R8, P0, R16, c[0x0][0x168], 0x1 ;  /* 0x00005a001008ba11 */ /* 0x000fe200078008ff */
[----:B------:R-:W-:Y:S02]  /*3950*/  IMAD.MOV.U32 R9, RZ, RZ, 0x2 ;  /* 0x00000002ff097424 */ /* 0x000fe400078e00ff */
[----:B------:R-:W-:Y:S01]  /*3960*/  IMAD.WIDE.U32 R18, R11, c[0x0][0x1b0], R18 ;  /* 0x00006c000b127a25 */ /* 0x000fe200078e0012 */
[----:B------:R-:W-:-:S03]  /*3970*/  IADD3 R7, R17, R7, RZ ;  /* 0x0000000711077210 */ /* 0x000fc60007ffe0ff */
[----:B------:R-:W-:Y:S01]  /*3980*/  IMAD.WIDE R20, R230, R9, c[0x0][0x168] ;  /* 0x00005a00e6147625 */ /* 0x000fe200078e0209 */
[----:B------:R-:W-:Y:S02]  /*3990*/  @!P3 LEA.HI.X R9, R16, c[0x0][0x16c], R7, 0x1, P0 ;  /* 0x00005b001009ba11 */ /* 0x000fe400000f0c07 */
[----:B------:R-:W-:Y:S01]  /*39a0*/  ISETP.GE.AND P0, PT, R226, c[0x0][0x220], PT ;  /* 0x00008800e2007a0c */ /* 0x000fe20003f06270 */
        /* <DEDUP_REMOVED lines=23> */
.L_x_531:
[----:B------:R-:W-:Y:S05]  /*3b20*/  BSYNC B0 ;  /* 0x0000000000007941 */ /* 0x000fea0003800000 */
.L_x_530:
[----:B------:R-:W-:Y:S01]  /*3b30*/  ULDC.64 UR16, c[0x0][0x1a0] ;  /* 0x0000680000107ab9 */ /* 0x000fe20000000a00 */
[----:B------:R1:W-:Y:S01]  /*3b40*/  @P5 STS.128 [R225+0x18000], RZ ;  /* 0x018000ffe1005388 */ /* 0x0003e20000000c00 */
[----:B------:R-:W-:Y:S01]  /*3b50*/  UIMAD UR11, UR11, UR16, URZ ;  /* 0x000000100b0b72a4 */ /* 0x000fe2000f8e023f */
[----:B-1----:R-:W-:Y:S01]  /*3b60*/  IMAD.WIDE.U32 R8, R5, c[0x0][0x1a0], R230 ;  /* 0x0000680005087a25 */ /* 0x002fe200078e00e6 */
[----:B------:R-:W-:Y:S01]  /*3b70*/  BSSY B0, `(.L_x_532) ;  /* 0x000003b000007945 */ /* 0x000fe20003800000 */
[----:B------:R1:W-:Y:S01]  /*3b80*/  @P5 STS.128 [R225+0x1a000], RZ ;  /* 0x01a000ffe1005388 */ /* 0x0003e20000000c00 */
[----:B------:R-:W-:Y:S01]  /*3b90*/  UIMAD UR11, UR23, UR17, UR11 ;  /* 0x00000011170b72a4 */ /* 0x000fe2000f8e020b */
[----:B------:R-:W-:Y:S01]  /*3ba0*/  IMAD R10, R10, c[0x0][0x1b8], RZ ;  /* 0x00006e000a0a7a24 */ /* 0x000fe200078e02ff */
[----:B------:R-:W-:Y:S01]  /*3bb0*/  IADD3 R14, P0, R8, UR20, RZ ;  /* 0x00000014080e7c10 */ /* 0x000fe2000ff1e0ff */
[----:B------:R1:W-:Y:S03]  /*3bc0*/  @P5 STS.128 [R225+0x1c000], RZ ;  /* 0x01c000ffe1005388 */ /* 0x0003e60000000c00 */
[----:B------:R-:W-:Y:S01]  /*3bd0*/  MOV R5, UR11 ;  /* 0x0000000b00057c02 */ /* 0x000fe20008000f00 */
[----:B------:R1:W-:Y:S03]  /*3be0*/  @P5 STS.128 [R225+0x1e000], RZ ;  /* 0x01e000ffe1005388 */ /* 0x0003e60000000c00 */
[----:B------:R-:W-:Y:S01]  /*3bf0*/  IADD3.X R15, R9, UR21, R5, P0, !PT ;  /* 0x00000015090f7c10 */ /* 0x000fe200087fe405 */
[----:B------:R-:W-:-:S04]  /*3c00*/  IMAD R9, R11, c[0x0][0x1bc], R10 ;  /* 0x00006f000b097a24 */ /* 0x000fc800078e020a */
[----:B------:R-:W-:-:S05]  /*3c10*/  IMAD.WIDE.U32 R14, R11, c[0x0][0x1b8], R14 ;  /* 0x00006e000b0e7a25 */ /* 0x000fca00078e000e */
[----:B------:R-:W-:Y:S01]  /*3c20*/  IADD3 R7, R15, R9, RZ ;  /* 0x000000090f077210 */ /* 0x000fe20007ffe0ff */
[----:B------:R-:W-:Y:S05]  /*3c30*/  @P5 BRA `(.L_x_533) ;  /* 0x000002e000005947 */ /* 0x000fea0003800000 */
[----:B------:R-:W-:Y:S01]  /*3c40*/  ISETP.GE.AND P3, PT, R230, c[0x0][0x220], PT ;  /* 0x00008800e6007a0c */ /* 0x000fe20003f66270 */
        /* <DEDUP_REMOVED lines=19> */
[----:B--2---:R-:W-:Y:S01]  /*3d80*/  @!P3 LEA R22, P6, R16, c[0x0][0x170], 0x1 ;  /* 0x00005c001016ba11 */ /* 0x004fe200078c08ff */
        /* <DEDUP_REMOVED lines=25> */
.L_x_533:
[----:B------:R-:W-:Y:S05]  /*3f20*/  BSYNC B0 ;  /* 0x0000000000007941 */ /* 0x000fea0003800000 */
.L_x_532:
        /* <DEDUP_REMOVED lines=8> */
[----:B------:R-:W-:-:S02]  /*3fb0*/  MOV R17, UR21 ;  /* 0x0000001500117c02 */ /* 0x000fc40008000f00 */
[----:B------:R-:W-:Y:S01]  /*3fc0*/  IADD3 R5, P1, R229, 0x20, RZ ;  /* 0x00000020e5057810 */ /* 0x000fe20007f3e0ff */
[----:B------:R-:W-:Y:S01]  /*3fd0*/  IMAD.X R12, RZ, RZ, R12, P0 ;  /* 0x000000ffff0c7224 */ /* 0x000fe200000e060c */
[----:B------:R-:W-:Y:S01]  /*3fe0*/  ISETP.GE.AND P3, PT, R230, c[0x0][0x220], PT ;  /* 0x00008800e6007a0c */ /* 0x000fe20003f66270 */
[----:B------:R-:W-:Y:S01]  /*3ff0*/  IMAD.WIDE.U32 R16, R13, c[0x0][0x1a0], R16 ;  /* 0x000068000d107a25 */ /* 0x000fe200078e0010 */
[----:B------:R-:W-:Y:S02]  /*4000*/  ISETP.GE.AND P2, PT, R228, c[0x0][0x220], PT ;  /* 0x00008800e4007a0c */ /* 0x000fe40003f46270 */
[----:B------:R-:W-:Y:S01]  /*4010*/  ISETP.GE.AND P0, PT, R226, c[0x0][0x220], PT ;  /* 0x00008800e2007a0c */ /* 0x000fe20003f06270 */
[----:B------:R-:W-:Y:S02]  /*4020*/  IMAD R12, R12, c[0x0][0x1a0], RZ ;  /* 0x000068000c0c7a24 */ /* 0x000fe400078e02ff */
[----:B------:R-:W-:Y:S01]  /*4030*/  IMAD.X R6, RZ, RZ, R6, P1 ;  /* 0x000000ffff067224 */ /* 0x000fe200008e0606 */
[----:B------:R-:W-:Y:S01]  /*4040*/  ISETP.GE.AND P1, PT, R227, c[0x0][0x220], PT ;  /* 0x00008800e3007a0c */ /* 0x000fe20003f26270 */
[----:B------:R-:W-:Y:S01]  /*4050*/  IMAD R12, R13, c[0x0][0x1a4], R12 ;  /* 0x000069000d0c7a24 */ /* 0x000fe200078e020c */
[----:B------:R-:W-:Y:S01]  /*4060*/  MOV R13, R7 ;  /* 0x00000007000d7202 */ /* 0x000fe20000000f00 */
[----:B------:R-:W-:-:S02]  /*4070*/  IMAD R6, R6, c[0x0][0x1a0], RZ ;  /* 0x0000680006067a24 */ /* 0x000fc400078e02ff */
[----:B------:R1:W-:Y:S01]  /*4080*/  @P3 STS.128 [R225+0x19000], RZ ;  /* 0x019000ffe1003388 */ /* 0x0003e20000000c00 */
[----:B------:R-:W-:Y:S01]  /*4090*/  IADD3 R17, R17, R12, RZ ;  /* 0x0000000c11117210 */ /* 0x000fe20007ffe0ff */
[----:B------:R-:W-:Y:S02]  /*40a0*/  IMAD.MOV.U32 R12, RZ, RZ, R14 ;  /* 0x000000ffff0c7224 */ /* 0x000fe400078e000e */
[C---:B------:R-:W-:Y:S02]  /*40b0*/  IMAD R6, R5.reuse, c[0x0][0x1a4], R6 ;  /* 0x0000690005067a24 */ /* 0x040fe400078e0206 */
[----:B------:R-:W-:-:S04]  /*40c0*/  IMAD.WIDE.U32 R12, R5, c[0x0][0x1a0], R12 ;  /* 0x00006800050c7a25 */ /* 0x000fc800078e000c */
[----:B------:R-:W-:Y:S01]  /*40d0*/  IMAD.MOV.U32 R5, RZ, RZ, 0x2 ;  /* 0x00000002ff057424 */ /* 0x000fe200078e00ff */
[----:B------:R-:W-:Y:S01]  /*40e0*/  @!P3 LEA R14, P5, R12, c[0x0][0x170], 0x1 ;  /* 0x00005c000c0eba11 */ /* 0x000fe200078a08ff */
        /* <DEDUP_REMOVED lines=27> */
.L_x_535:
[----:B------:R-:W-:Y:S05]  /*42a0*/  BSYNC B0 ;  /* 0x0000000000007941 */ /* 0x000fea0003800000 */
.L_x_534:
[----:B------:R-:W0:Y:S01]  /*42b0*/  LDGDEPBAR ;  /* 0x00000000000079af */ /* 0x000e220000000000 */
[----:B------:R-:W-:Y:S01]  /*42c0*/  MOV R238, c[0x0][0x22c] ;  /* 0x00008b0000ee7a02 */ /* 0x000fe20000000f00 */
[----:B------:R-:W-:Y:S01]  /*42d0*/  IMAD.U32 R239, RZ, RZ, UR25 ;  /* 0x00000019ffef7e24 */ /* 0x000fe2000f8e00ff */
[----:B------:R-:W-:Y:S01]  /*42e0*/  IADD3 R4, R4, 0x1, RZ ;  /* 0x0000000104047810 */ /* 0x000fe20007ffe0ff */
[----:B------:R-:W-:Y:S01]  /*42f0*/  UIADD3 UR14, UR25, 0x40, UR23 ;  /* 0x00000040190e7890 */ /* 0x000fe2000fffe017 */
[----:B------:R-:W-:Y:S01]  /*4300*/  CS2R R190, SRZ ;  /* 0x0000000000be7805 */ /* 0x000fe2000001ff00 */
[----:B------:R-:W-:Y:S01]  /*4310*/  IMAD R238, R238, c[0x0][0x1c0], RZ ;  /* 0x00007000eeee7a24 */ /* 0x000fe200078e02ff */
        /* <DEDUP_REMOVED lines=62> */
[----:B-12---:R-:W-:Y:S01]  /*4700*/  CS2R R22, SRZ ;  /* 0x0000000000167805 */ /* 0x006fe2000001ff00 */
[----:B------:R-:W-:Y:S01]  /*4710*/  CS2R R20, SRZ ;  /* 0x0000000000147805 */ /* 0x000fe2000001ff00 */
[----:B------:R-:W-:Y:S01]  /*4720*/  IMAD.U32 R240, R238, -0x40, RZ ;  /* 0xffffffc0eef07824 */ /* 0x000fe200078e00ff */
[----:B------:R-:W-:-:S02]  /*4730*/  UIADD3 UR14, UR14, -UR15, URZ ;  /* 0x8000000f0e0e7290 */ /* 0x000fc4000fffe03f */
.L_x_538:
[----:B------:R-:W0:Y:S01]  /*4740*/  LDGDEPBAR ;  /* 0x00000000000079af */ /* 0x000e220000000000 */
[----:B------:R-:W-:Y:S01]  /*4750*/  USHF.L.U32 UR11, UR6, 0x6, URZ ;  /* 0x00000006060b7899 */ /* 0x000fe2000800063f */
[----:B------:R-:W-:Y:S01]  /*4760*/  MOV R243, UR18 ;  /* 0x0000001200f37c02 */ /* 0x000fe20008000f00 */
[C---:B-----5:R-:W-:Y:S01]  /*4770*/  FMUL.FTZ R203, R248.reuse, 1.4426950216293334961 ;  /* 0x3fb8aa3bf8cb7820 */ /* 0x060fe20000410000 */
[----:B------:R-:W-:Y:S01]  /*4780*/  FSETP.NEU.FTZ.AND P1, PT, R248, -INF , PT ;  /* 0xff800000f800780b */ /* 0x000fe20003f3d000 */
[----:B------:R-:W-:Y:S01]  /*4790*/  UISETP.GE.AND UP0, UPT, UR11, UR14, UPT ;  /* 0x0000000e0b00728c */ /* 0x000fe2000bf06270 */
[----:B------:R-:W-:Y:S01]  /*47a0*/  FMUL.FTZ R131, R249, 1.4426950216293334961 ;  /* 0x3fb8aa3bf9837820 */ /* 0x000fe20000410000 */
[----:B------:R-:W-:Y:S01]  /*47b0*/  USHF.L.U32 UR12, UR18, 0x6, URZ ;  /* 0x00000006120c7899 */ /* 0x000fe2000800063f */
[----:B------:R-:W-:Y:S03]  /*47c0*/  FSEL R203, R203, RZ, P1 ;  /* 0x000000ffcbcb7208 */ /* 0x000fe60000800000 */
[----:B------:R-:W-:Y:S04]  /*47d0*/  UIADD3 UR12, UR12, 0x40, URZ ;  /* 0x000000400c0c7890 */ /* 0x000fe8000fffe03f */
[----:B------:R-:W-:Y:S06]  /*47e0*/  UISETP.LT.AND UP0, UPT, UR12, UR15, UP0 ;  /* 0x0000000f0c00728c */ /* 0x000fec0008701270 */
[----:B------:R-:W-:Y:S01]  /*47f0*/  PLOP3.LUT P0, PT, PT, PT, UP0, 0x80, 0x0 ;  /* 0x000000000000781c */ /* 0x000fe20003f0f008 */
[----:B------:R-:W-:Y:S01]  /*4800*/  UISETP.GT.AND UP0, UPT, UR6, UR13, UPT ;  /* 0x0000000d0600728c */ /* 0x000fe2000bf04270 */
[----:B------:R-:W-:Y:S04]  /*4810*/  DEPBAR.LE SB0, 0x0 ;  /* 0x000080000000791a */ /* 0x000fe80000000000 */
[----:B------:R-:W-:Y:S07]  /*4820*/  BAR.SYNC.DEFER_BLOCKING 0x0 ;  /* 0x0000000000007b1d */ /* 0x000fee0000010000 */
[----:B------:R-:W-:Y:S02]  /*4830*/  @!P0 IADD3 R196, R239, UR11, RZ ;  /* 0x0000000befc48c10 */ /* 0x000fe4000fffe0ff */
[----:B------:R-:W-:Y:S02]  /*4840*/  @!P0 LEA R243, R243, R224, 0x6 ;  /* 0x000000e0f3f38211 */ /* 0x000fe400078e30ff */
[C---:B------:R-:W-:Y:S02]  /*4850*/  @!P0 IMNMX R204, R196.reuse, UR15, PT ;  /* 0x0000000fc4cc8c17 */ /* 0x040fe4000b800200 */
[C---:B------:R-:W-:Y:S02]  /*4860*/  @!P0 IADD3 R197, R243.reuse, 0x1, RZ ;  /* 0x00000001f3c58810 */ /* 0x040fe40007ffe0ff */
[-C--:B------:R-:W-:Y:S02]  /*4870*/  @!P0 ISETP.GE.AND P2, PT, R243, R204.reuse, PT ;  /* 0x000000ccf300820c */ /* 0x080fe40003f46270 */
[----:B------:R-:W-:Y:S02]  /*4880*/  @!P0 IADD3 R196, R196, 0x8, RZ ;  /* 0x00000008c4c48810 */ /* 0x000fe40007ffe0ff */
[----:B------:R-:W-:Y:S02]  /*4890*/  @!P0 ISETP.GE.AND P1, PT, R197, R204, PT ;  /* 0x000000ccc500820c */ /* 0x000fe40003f26270 */
[----:B------:R-:W-:Y:S02]  /*48a0*/  @!P0 IMNMX R196, R196, UR15, PT ;  /* 0x0000000fc4c48c17 */ /* 0x000fe4000b800200 */
[C---:B------:R-:W-:Y:S01]  /*48b0*/  @!P0 IADD3 R199, R243.reuse, 0x8, RZ ;  /* 0x00000008f3c78810 */ /* 0x040fe20007ffe0ff */
[----:B------:R-:W-:Y:S01]  /*48c0*/  LDSM.16.M88.4 R84, [R223] ;  /* 0x00000000df54783b */ /* 0x000fe20000000200 */
[----:B------:R-:W-:Y:S05]  /*48d0*/  @!P0 IADD3 R205, R243, 0x10, RZ ;  /* 0x00000010f3cd8810 */ /* 0x000fea0007ffe0ff */
[----:B-1----:R-:W1:Y:S06]  /*48e0*/  LDSM.16.M88.4 R88, [R222+0x10000] ;  /* 0x01000000de58783b */ /* 0x002e6c0000000200 */
[----:B------:R-:W2:Y:S06]  /*48f0*/  LDSM.16.M88.4 R92, [R222+0x10800] ;  /* 0x01080000de5c783b */ /* 0x000eac0000000200 */
[----:B------:R-:W-:Y:S06]  /*4900*/  LDSM.16.M88.4 R96, [R221] ;  /* 0x00000000dd60783b */ /* 0x000fec0000000200 */
[----:B------:R-:W3:Y:S06]  /*4910*/  LDSM.16.M88.4 R100, [R212+0x10000] ;  /* 0x01000000d464783b */ /* 0x000eec0000000200 */
[----:B------:R-:W4:Y:S06]  /*4920*/  LDSM.16.M88.4 R104, [R212+0x10800] ;  /* 0x01080000d468783b */ /* 0x000f2c0000000200 */
[----:B------:R-:W-:Y:S06]  /*4930*/  LDSM.16.M88.4 R108, [R220] ;  /* 0x00000000dc6c783b */ /* 0x000fec0000000200 */
[----:B------:R-:W4:Y:S01]  /*4940*/  LDSM.16.M88.4 R112, [R3+0x10000] ;  /* 0x010000000370783b */ /* 0x000f220000000200 */
[C---:B-1----:R-:W-:Y:S08]  /*4950*/  HMMA.16816.F32 R4, R84.reuse, R88, RZ ;  /* 0x000000585404723c */ /* 0x042ff000000018ff */
[C---:B------:R-:W-:Y:S01]  /*4960*/  HMMA.16816.F32 R8, R84.reuse, R90, RZ ;  /* 0x0000005a5408723c */ /* 0x040fe200000018ff */
[----:B------:R-:W-:Y:S07]  /*4970*/  LDSM.16.M88.4 R88, [R219] ;  /* 0x00000000db58783b */ /* 0x000fee0000000200 */
[C---:B--2---:R-:W-:Y:S08]  /*4980*/  HMMA.16816.F32 R12, R84.reuse, R92, RZ ;  /* 0x0000005c540c723c */ /* 0x044ff000000018ff */
[----:B------:R-:W-:Y:S01]  /*4990*/  HMMA.16816.F32 R16, R84, R94, RZ ;  /* 0x0000005e5410723c */ /* 0x000fe200000018ff */
[----:B------:R-:W1:Y:S06]  /*49a0*/  LDSM.16.M88.4 R84, [R3+0x10800] ;  /* 0x010800000354783b */ /* 0x000e6c0000000200 */
[----:B------:R-:W2:Y:S01]  /*49b0*/  LDSM.16.M88.4 R92, [R2+0x10000] ;  /* 0x01000000025c783b */ /* 0x000ea20000000200 */
[C---:B---3--:R-:W-:Y:S08]  /*49c0*/  HMMA.16816.F32 R4, R96.reuse, R100, R4 ;  /* 0x000000646004723c */ /* 0x048ff00000001804 */
[C---:B------:R-:W-:Y:S01]  /*49d0*/  HMMA.16816.F32 R8, R96.reuse, R102, R8 ;  /* 0x000000666008723c */ /* 0x040fe20000001808 */
[----:B------:R-:W-:Y:S07]  /*49e0*/  LDSM.16.M88.4 R100, [R223+0x2000] ;  /* 0x00200000df64783b */ /* 0x000fee0000000200 */
[C---:B----4-:R-:W-:Y:S08]  /*49f0*/  HMMA.16816.F32 R12, R96.reuse, R104, R12 ;  /* 0x00000068600c723c */ /* 0x050ff0000000180c */
[----:B------:R-:W-:Y:S01]  /*4a00*/  HMMA.16816.F32 R16, R96, R106, R16 ;  /* 0x0000006a6010723c */ /* 0x000fe20000001810 */
[----:B------:R-:W3:Y:S06]  /*4a10*/  LDSM.16.M88.4 R96, [R2+0x10800] ;  /* 0x010800000260783b */ /* 0x000eec0000000200 */
        /* <DEDUP_REMOVED lines=8> */
[C---:B--2---:R-:W-:Y:S08]  /*4aa0*/  HMMA.16816.F32 R4, R88.reuse, R92, R4 ;  /* 0x0000005c5804723c */ /* 0x044ff00000001804 */
[C---:B------:R-:W-:Y:S01]  /*4ab0*/  HMMA.16816.F32 R8, R88.reuse, R94, R8 ;  /* 0x0000005e5808723c */ /* 0x040fe20000001808 */
[----:B------:R-:W-:Y:S07]  /*4ac0*/  LDSM.16.M88.4 R92, [R220+0x2000] ;  /* 0x00200000dc5c783b */ /* 0x000fee0000000200 */
[C---:B---3--:R-:W-:Y:S08]  /*4ad0*/  HMMA.16816.F32 R12, R88.reuse, R96, R12 ;  /* 0x00000060580c723c */ /* 0x048ff0000000180c */
        /* <DEDUP_REMOVED lines=67> */
[C---:B------:R-:W-:Y:S08]  /*4f10*/  HMMA.16816.F32 R8, R100.reuse, R106, R8 ;  /* 0x0000006a6408723c */ /* 0x040ff00000001808 */
[C---:B--2---:R-:W-:Y:S08]  /*4f20*/  HMMA.16816.F32 R12, R100.reuse, R88, R12 ;  /* 0x00000058640c723c */ /* 0x044ff0000000180c */
[----:B------:R-:W-:Y:S08]  /*4f30*/  HMMA.16816.F32 R16, R100, R90, R16 ;  /* 0x0000005a6410723c */ /* 0x000ff00000001810 */
[C---:B------:R-:W-:Y:S08]  /*4f40*/  HMMA.16816.F32 R4, R108.reuse, R112, R4 ;  /* 0x000000706c04723c */ /* 0x040ff00000001804 */
[C---:B------:R-:W-:Y:S08]  /*4f50*/  HMMA.16816.F32 R8, R108.reuse, R114, R8 ;  /* 0x000000726c08723c */ /* 0x040ff00000001808 */
[C---:B-1----:R-:W-:Y:S08]  /*4f60*/  HMMA.16816.F32 R12, R108.reuse, R84, R12 ;  /* 0x000000546c0c723c */ /* 0x042ff0000000180c */
[----:B------:R-:W-:Y:S01]  /*4f70*/  HMMA.16816.F32 R16, R108, R86, R16 ;  /* 0x000000566c10723c */ /* 0x000fe20000001810 */
[----:B------:R-:W1:Y:S07]  /*4f80*/  LDSM.16.M88.4 R84, [R2+0x16800] ;  /* 0x016800000254783b */ /* 0x000e6e0000000200 */
[C---:B---3--:R-:W-:Y:S08]  /*4f90*/  HMMA.16816.F32 R4, R92.reuse, R96, R4 ;  /* 0x000000605c04723c */ /* 0x048ff00000001804 */
[C---:B------:R-:W-:Y:S11]  /*4fa0*/  HMMA.16816.F32 R8, R92.reuse, R98, R8 ;  /* 0x000000625c08723c */ /* 0x040ff60000001808 */
[----:B------:R-:W-:Y:S05]  /*4fb0*/  @!UPT UIADD3 URZ, URZ, URZ, URZ ;  /* 0x0000003f3f3ff290 */ /* 0x000fea000fffe03f */
[----:B------:R-:W-:Y:S02]  /*4fc0*/  FMUL.FTZ R116, R4, c[0x0][0x2ec] ;  /* 0x0000bb0004747a20 */ /* 0x000fe40000410000 */
[----:B------:R-:W-:Y:S02]  /*4fd0*/  FMUL.FTZ R117, R5, c[0x0][0x2ec] ;  /* 0x0000bb0005757a20 */ /* 0x000fe40000410000 */
[----:B------:R-:W-:Y:S02]  /*4fe0*/  FMUL.FTZ R118, R6, c[0x0][0x2ec] ;  /* 0x0000bb0006767a20 */ /* 0x000fe40000410000 */
[----:B------:R-:W2:Y:S01]  /*4ff0*/  MUFU.TANH R116, R116 ;  /* 0x0000007400747308 */ /* 0x000ea20000002400 */
[----:B------:R-:W-:Y:S01]  /*5000*/  FMUL.FTZ R119, R7, c[0x0][0x2ec] ;  /* 0x0000bb0007777a20 */ /* 0x000fe20000410000 */
[C---:B-1----:R-:W-:Y:S03]  /*5010*/  HMMA.16816.F32 R12, R92.reuse, R84, R12 ;  /* 0x000000545c0c723c */ /* 0x042fe6000000180c */
[----:B------:R-:W-:Y:S02]  /*5020*/  FMUL.FTZ R120, R8, c[0x0][0x2ec] ;  /* 0x0000bb0008787a20 */ /* 0x000fe40000410000 */
[----:B------:R-:W-:Y:S03]  /*5030*/  FMUL.FTZ R121, R9, c[0x0][0x2ec] ;  /* 0x0000bb0009797a20 */ /* 0x000fe60000410000 */
[----:B------:R-:W1:Y:S01]  /*5040*/  MUFU.TANH R117, R117 ;  /* 0x0000007500757308 */ /* 0x000e620000002400 */
[----:B------:R-:W-:Y:S03]  /*5050*/  HMMA.16816.F32 R16, R92, R86, R16 ;  /* 0x000000565c10723c */ /* 0x000fe60000001810 */
[----:B------:R-:W-:Y:S02]  /*5060*/  FMUL.FTZ R122, R10, c[0x0][0x2ec] ;  /* 0x0000bb000a7a7a20 */ /* 0x000fe40000410000 */
[----:B------:R-:W-:Y:S04]  /*5070*/  FMUL.FTZ R123, R11, c[0x0][0x2ec] ;  /* 0x0000bb000b7b7a20 */ /* 0x000fe80000410000 */
[----:B------:R-:W3:Y:S03]  /*5080*/  MUFU.TANH R118, R118 ;  /* 0x0000007600767308 */ /* 0x000ee60000002400 */
[----:B--2---:R-:W-:Y:S02]  /*5090*/  MOV R198, R116 ;  /* 0x0000007400c67202 */ /* 0x004fe40000000f00 */
[----:B------:R-:W-:Y:S01]  /*50a0*/  @!P0 FSEL R198, R116, -INF , !P2 ;  /* 0xff80000074c68808 */ /* 0x000fe20005000000 */
[----:B------:R-:W-:Y:S01]  /*50b0*/  FMUL.FTZ R124, R12, c[0x0][0x2ec] ;  /* 0x0000bb000c7c7a20 */ /* 0x000fe20000410000 */
[----:B------:R-:W-:Y:S01]  /*50c0*/  @!P0 ISETP.GE.AND P2, PT, R243, R196, PT ;  /* 0x000000c4f300820c */ /* 0x000fe20003f46270 */
[----:B------:R-:W-:Y:S02]  /*50d0*/  FMUL.FTZ R125, R13, c[0x0][0x2ec] ;  /* 0x0000bb000d7d7a20 */ /* 0x000fe40000410000 */
[----:B------:R-:W2:Y:S01]  /*50e0*/  MUFU.TANH R119, R119 ;  /* 0x0000007700777308 */ /* 0x000ea20000002400 */
[--C-:B------:R-:W-:Y:S02]  /*50f0*/  FFMA.FTZ R210, R198, c[0x0][0x23c], -R203.reuse ;  /* 0x00008f00c6d27a23 */ /* 0x100fe400000108cb */
[----:B------:R-:W-:Y:S01]  /*5100*/  FMUL.FTZ R126, R14, c[0x0][0x2ec] ;  /* 0x0000bb000e7e7a20 */ /* 0x000fe20000410000 */
[-C--:B-1----:R-:W-:Y:S01]  /*5110*/  MOV R198, R117.reuse ;  /* 0x0000007500c67202 */ /* 0x082fe20000000f00 */
[----:B------:R-:W-:Y:S01]  /*5120*/  FMUL.FTZ R127, R15, c[0x0][0x2ec] ;  /* 0x0000bb000f7f7a20 */ /* 0x000fe20000410000 */
[----:B------:R-:W-:Y:S01]  /*5130*/  @!P0 FSEL R198, R117, -INF , !P1 ;  /* 0xff80000075c68808 */ /* 0x000fe20004800000 */
[----:B------:R-:W-:Y:S01]  /*5140*/  FMUL.FTZ R128, R16, c[0x0][0x2ec] ;  /* 0x0000bb0010807a20 */ /* 0x000fe20000410000 */
[----:B------:R-:W-:Y:S01]  /*5150*/  FSETP.NEU.FTZ.AND P1, PT, R249, -INF , PT ;  /* 0xff800000f900780b */ /* 0x000fe20003f3d000 */
[----:B------:R-:W-:Y:S01]  /*5160*/  FMUL.FTZ R129, R17, c[0x0][0x2ec] ;  /* 0x0000bb0011817a20 */ /* 0x000fe20000410000 */
[----:B------:R-:W1:Y:S01]  /*5170*/  MUFU.TANH R120, R120 ;  /* 0x0000007800787308 */ /* 0x000e620000002400 */
[----:B------:R-:W-:Y:S01]  /*5180*/  FFMA.FTZ R209, R198, c[0x0][0x23c], -R203 ;  /* 0x00008f00c6d17a23 */ /* 0x000fe200000108cb */
[----:B------:R-:W-:Y:S01]  /*5190*/  FSEL R131, R131, RZ, P1 ;  /* 0x000000ff83837208 */ /* 0x000fe20000800000 */
[----:B------:R-:W-:Y:S01]  /*51a0*/  FMUL.FTZ R130, R18, c[0x0][0x2ec] ;  /* 0x0000bb0012827a20 */ /* 0x000fe20000410000 */
[----:B---3--:R-:W-:Y:S01]  /*51b0*/  MOV R198, R118 ;  /* 0x0000007600c67202 */ /* 0x008fe20000000f00 */
[----:B------:R-:W-:Y:S01]  /*51c0*/  FMUL.FTZ R211, R19, c[0x0][0x2ec] ;  /* 0x0000bb0013d37a20 */ /* 0x000fe20000410000 */
[----:B------:R-:W-:Y:S01]  /*51d0*/  @!P0 FSEL R198, R118, -INF , !P2 ;  /* 0xff80000076c68808 */ /* 0x000fe20005000000 */
[----:B------:R-:W-:Y:S01]  /*51e0*/  FFMA.FTZ R116, -R116, R116, 1 ;  /* 0x3f80000074747423 */ /* 0x000fe20000010174 */
[----:B------:R-:W-:Y:S01]  /*51f0*/  @!P0 ISETP.GE.AND P1, PT, R197, R196, PT ;  /* 0x000000c4c500820c */ /* 0x000fe20003f26270 */
[----:B------:R-:W-:Y:S01]  /*5200*/  FFMA.FTZ R117, -R117, R117, 1 ;  /* 0x3f80000075757423 */ /* 0x000fe20000010175 */
[----:B------:R-:W3:Y:S01]  /*5210*/  MUFU.TANH R121, R121 ;  /* 0x0000007900797308 */ /* 0x000ee20000002400 */
[--C-:B------:R-:W-:Y:S01]  /*5220*/  FFMA.FTZ R202, R198, c[0x0][0x23c], -R131.reuse ;  /* 0x00008f00c6ca7a23 */ /* 0x100fe20000010883 */
[----:B------:R-:W-:Y:S01]  /*5230*/  @!P0 IADD3 R197, R243, 0x9, RZ ;  /* 0x00000009f3c58810 */ /* 0x000fe20007ffe0ff */
[----:B------:R-:W-:Y:S01]  /*5240*/  FMUL.FTZ R116, R116, c[0x0][0x2ec] ;  /* 0x0000bb0074747a20 */ /* 0x000fe20000410000 */
[-C--:B--2---:R-:W-:Y:S01]  /*5250*/  MOV R198, R119.reuse ;  /* 0x0000007700c67202 */ /* 0x084fe20000000f00 */
[----:B------:R-:W-:Y:S01]  /*5260*/  FMUL.FTZ R117, R117, c[0x0][0x2ec] ;  /* 0x0000bb0075757a20 */ /* 0x000fe20000410000 */
[C---:B------:R-:W-:Y:S01]  /*5270*/  @!P0 FSEL R198, R119.reuse, -INF , !P1 ;  /* 0xff80000077c68808 */ /* 0x040fe20004800000 */
[----:B------:R-:W-:Y:S01]  /*5280*/  FFMA.FTZ R119, -R119, R119, 1 ;  /* 0x3f80000077777423 */ /* 0x000fe20000010177 */
[----:B------:R-:W-:Y:S01]  /*5290*/  @!P0 ISETP.GE.AND P1, PT, R199, R204, PT ;  /* 0x000000ccc700820c */ /* 0x000fe20003f26270 */
[----:B------:R-:W-:Y:S01]  /*52a0*/  FFMA.FTZ R118, -R118, R118, 1 ;  /* 0x3f80000076767423 */ /* 0x000fe20000010176 */
[----:B------:R-:W2:Y:S01]  /*52b0*/  MUFU.TANH R122, R122 ;  /* 0x0000007a007a7308 */ /* 0x000ea20000002400 */
[----:B------:R-:W-:Y:S02]  /*52c0*/  FFMA.FTZ R201, R198, c[0x0][0x23c], -R131 ;  /* 0x00008f00c6c97a23 */ /* 0x000fe40000010883 */
[----:B------:R-:W-:Y:S01]  /*52d0*/  FMUL.FTZ R119, R119, c[0x0][0x2ec] ;  /* 0x0000bb0077777a20 */ /* 0x000fe20000410000 */
[-C--:B-1----:R-:W-:Y:S01]  /*52e0*/  MOV R198, R120.reuse ;  /* 0x0000007800c67202 */ /* 0x082fe20000000f00 */
[----:B------:R-:W-:Y:S01]  /*52f0*/  FMUL.FTZ R118, R118, c[0x0][0x2ec] ;  /* 0x0000bb0076767a20 */ /* 0x000fe20000410000 */
[C---:B------:R-:W-:Y:S01]  /*5300*/  @!P0 FSEL R198, R120.reuse, -INF , !P1 ;  /* 0xff80000078c68808 */ /* 0x040fe20004800000 */
[----:B------:R-:W-:Y:S01]  /*5310*/  FFMA.FTZ R120, -R120, R120, 1 ;  /* 0x3f80000078787423 */ /* 0x000fe20000010178 */
[----:B------:R-:W-:Y:S02]  /*5320*/  @!P0 ISETP.GE.AND P1, PT, R197, R204, PT ;  /* 0x000000ccc500820c */ /* 0x000fe40003f26270 */
[----:B------:R-:W1:Y:S01]  /*5330*/  MUFU.TANH R123, R123 ;  /* 0x0000007b007b7308 */ /* 0x000e620000002400 */
[--C-:B------:R-:W-:Y:S02]  /*5340*/  FFMA.FTZ R208, R198, c[0x0][0x23c], -R203.reuse ;  /* 0x00008f00c6d07a23 */ /* 0x100fe400000108cb */
[----:B------:R-:W-:Y:S01]  /*5350*/  FMUL.FTZ R120, R120, c[0x0][0x2ec] ;  /* 0x0000bb0078787a20 */ /* 0x000fe20000410000 */
[-C--:B---3--:R-:W-:Y:S02]  /*5360*/  MOV R198, R121.reuse ;  /* 0x0000007900c67202 */ /* 0x088fe40000000f00 */
[C---:B------:R-:W-:Y:S01]  /*5370*/  @!P0 FSEL R198, R121.reuse, -INF , !P1 ;  /* 0xff80000079c68808 */ /* 0x040fe20004800000 */
[----:B------:R-:W-:Y:S01]  /*5380*/  FFMA.FTZ R121, -R121, R121, 1 ;  /* 0x3f80000079797423 */ /* 0x000fe20000010179 */
[----:B------:R-:W-:Y:S02]  /*5390*/  @!P0 ISETP.GE.AND P1, PT, R199, R196, PT ;  /* 0x000000c4c700820c */ /* 0x000fe40003f26270 */
[----:B------:R-:W3:Y:S01]  /*53a0*/  MUFU.TANH R124, R124 ;  /* 0x0000007c007c7308 */ /* 0x000ee20000002400 */
[----:B------:R-:W-:Y:S02]  /*53b0*/  FFMA.FTZ R207, R198, c[0x0][0x23c], -R203 ;  /* 0x00008f00c6cf7a23 */ /* 0x000fe400000108cb */
[----:B------:R-:W-:Y:S01]  /*53c0*/  FMUL.FTZ R121, R121, c[0x0][0x2ec] ;  /* 0x0000bb0079797a20 */ /* 0x000fe20000410000 */
[-C--:B--2---:R-:W-:Y:S02]  /*53d0*/  MOV R198, R122.reuse ;  /* 0x0000007a00c67202 */ /* 0x084fe40000000f00 */
[C---:B------:R-:W-:Y:S01]  /*53e0*/  @!P0 FSEL R198, R122.reuse, -INF , !P1 ;  /* 0xff8000007ac68808 */ /* 0x040fe20004800000 */
[----:B------:R-:W-:Y:S01]  /*53f0*/  FFMA.FTZ R122, -R122, R122, 1 ;  /* 0x3f8000007a7a7423 */ /* 0x000fe2000001017a */
[----:B------:R-:W-:Y:S02]  /*5400*/  @!P0 ISETP.GE.AND P1, PT, R197, R196, PT ;  /* 0x000000c4c500820c */ /* 0x000fe40003f26270 */
[----:B------:R-:W2:Y:S01]  /*5410*/  MUFU.TANH R125, R125 ;  /* 0x0000007d007d7308 */ /* 0x000ea20000002400 */
[--C-:B------:R-:W-:Y:S01]  /*5420*/  FFMA.FTZ R200, R198, c[0x0][0x23c], -R131.reuse ;  /* 0x00008f00c6c87a23 */ /* 0x100fe20000010883 */
[----:B------:R-:W-:Y:S01]  /*5430*/  @!P0 IADD3 R197, R243, 0x11, RZ ;  /* 0x00000011f3c58810 */ /* 0x000fe20007ffe0ff */
[----:B------:R-:W-:Y:S01]  /*5440*/  FMUL.FTZ R122, R122, c[0x0][0x2ec] ;  /* 0x0000bb007a7a7a20 */ /* 0x000fe20000410000 */
[-C--:B-1----:R-:W-:Y:S02]  /*5450*/  MOV R198, R123.reuse ;  /* 0x0000007b00c67202 */ /* 0x082fe40000000f00 */
[C---:B------:R-:W-:Y:S01]  /*5460*/  @!P0 FSEL R198, R123.reuse, -INF , !P1 ;  /* 0xff8000007bc68808 */ /* 0x040fe20004800000 */
[----:B------:R-:W-:Y:S01]  /*5470*/  FFMA.FTZ R123, -R123, R123, 1 ;  /* 0x3f8000007b7b7423 */ /* 0x000fe2000001017b */
[----:B------:R-:W-:Y:S02]  /*5480*/  @!P0 ISETP.GE.AND P1, PT, R205, R204, PT ;  /* 0x000000cccd00820c */ /* 0x000fe40003f26270 */
[----:B------:R-:W1:Y:S01]  /*5490*/  MUFU.TANH R126, R126 ;  /* 0x0000007e007e7308 */ /* 0x000e620000002400 */
[----:B------:R-:W-:Y:S02]  /*54a0*/  FFMA.FTZ R199, R198, c[0x0][0x23c], -R131 ;  /* 0x00008f00c6c77a23 */ /* 0x000fe40000010883 */
[----:B------:R-:W-:Y:S01]  /*54b0*/  FMUL.FTZ R123, R123, c[0x0][0x2ec] ;  /* 0x0000bb007b7b7a20 */ /* 0x000fe20000410000 */
[-C--:B---3--:R-:W-:Y:S02]  /*54c0*/  MOV R198, R124.reuse ;  /* 0x0000007c00c67202 */ /* 0x088fe40000000f00 */
[C---:B------:R-:W-:Y:S01]  /*54d0*/  @!P0 FSEL R198, R124.reuse, -INF , !P1 ;  /* 0xff8000007cc68808 */ /* 0x040fe20004800000 */
[----:B------:R-:W-:Y:S01]  /*54e0*/  FFMA.FTZ R124, -R124, R124, 1 ;  /* 0x3f8000007c7c7423 */ /* 0x000fe2000001017c */
[----:B------:R-:W-:Y:S02]  /*54f0*/  @!P0 ISETP.GE.AND P1, PT, R197, R204, PT ;  /* 0x000000ccc500820c */ /* 0x000fe40003f26270 */
[----:B------:R-:W3:Y:S01]  /*5500*/  MUFU.TANH R127, R127 ;  /* 0x0000007f007f7308 */ /* 0x000ee20000002400 */
[--C-:B------:R-:W-:Y:S02]  /*5510*/  FFMA.FTZ R206, R198, c[0x0][0x23c], -R203.reuse ;  /* 0x00008f00c6ce7a23 */ /* 0x100fe400000108cb */
[----:B------:R-:W-:Y:S01]  /*5520*/  FMUL.FTZ R124, R124, c[0x0][0x2ec] ;  /* 0x0000bb007c7c7a20 */ /* 0x000fe20000410000 */
[-C--:B--2---:R-:W-:Y:S02]  /*5530*/  MOV R252, R125.reuse ;  /* 0x0000007d00fc7202 */ /* 0x084fe40000000f00 */
[C---:B------:R-:W-:Y:S01]  /*5540*/  @!P0 FSEL R252, R125.reuse, -INF , !P1 ;  /* 0xff8000007dfc8808 */ /* 0x040fe20004800000 */
[----:B------:R-:W-:Y:S01]  /*5550*/  FFMA.FTZ R125, -R125, R125, 1 ;  /* 0x3f8000007d7d7423 */ /* 0x000fe2000001017d */
[----:B------:R-:W-:Y:S02]  /*5560*/  @!P0 ISETP.GE.AND P1, PT, R205, R196, PT ;  /* 0x000000c4cd00820c */ /* 0x000fe40003f26270 */
[----:B------:R-:W2:Y:S01]  /*5570*/  MUFU.TANH R128, R128 ;  /* 0x0000008000807308 */ /* 0x000ea20000002400 */
[----:B------:R-:W-:Y:S02]  /*5580*/  FFMA.FTZ R205, R252, c[0x0][0x23c], -R203 ;  /* 0x00008f00fccd7a23 */ /* 0x000fe400000108cb */
[----:B------:R-:W-:Y:S01]  /*5590*/  FMUL.FTZ R125, R125, c[0x0][0x2ec] ;  /* 0x0000bb007d7d7a20 */ /* 0x000fe20000410000 */
[-C--:B-1----:R-:W-:Y:S02]  /*55a0*/  MOV R252, R126.reuse ;  /* 0x0000007e00fc7202 */ /* 0x082fe40000000f00 */
[C---:B------:R-:W-:Y:S01]  /*55b0*/  @!P0 FSEL R252, R126.reuse, -INF , !P1 ;  /* 0xff8000007efc8808 */ /* 0x040fe20004800000 */
[----:B------:R-:W-:Y:S01]  /*55c0*/  FFMA.FTZ R126, -R126, R126, 1 ;  /* 0x3f8000007e7e7423 */ /* 0x000fe2000001017e */
[----:B------:R-:W-:Y:S02]  /*55d0*/  @!P0 ISETP.GE.AND P1, PT, R197, R196, PT ;  /* 0x000000c4c500820c */ /* 0x000fe40003f26270 */
[----:B------:R-:W1:Y:S01]  /*55e0*/  MUFU.TANH R129, R129 ;  /* 0x0000008100817308 */ /* 0x000e620000002400 */
[--C-:B------:R-:W-:Y:S01]  /*55f0*/  FFMA.FTZ R198, R252, c[0x0][0x23c], -R131.reuse ;  /* 0x00008f00fcc67a23 */ /* 0x100fe20000010883 */
[----:B------:R-:W-:Y:S01]  /*5600*/  @!P0 IADD3 R252, R243, 0x18, RZ ;  /* 0x00000018f3fc8810 */ /* 0x000fe20007ffe0ff */
[----:B------:R-:W-:Y:S01]  /*5610*/  FMUL.FTZ R126, R126, c[0x0][0x2ec] ;  /* 0x0000bb007e7e7a20 */ /* 0x000fe20000410000 */
[-C--:B---3--:R-:W-:Y:S02]  /*5620*/  MOV R10, R127.reuse ;  /* 0x0000007f000a7202 */ /* 0x088fe40000000f00 */
[C---:B------:R-:W-:Y:S01]  /*5630*/  @!P0 FSEL R10, R127.reuse, -INF , !P1 ;  /* 0xff8000007f0a8808 */ /* 0x040fe20004800000 */
[----:B------:R-:W-:Y:S01]  /*5640*/  FFMA.FTZ R127, -R127, R127, 1 ;  /* 0x3f8000007f7f7423 */ /* 0x000fe2000001017f */
[----:B------:R-:W-:Y:S02]  /*5650*/  @!P0 ISETP.GE.AND P1, PT, R252, R204, PT ;  /* 0x000000ccfc00820c */ /* 0x000fe40003f26270 */
[----:B------:R-:W3:Y:S01]  /*5660*/  MUFU.TANH R130, R130 ;  /* 0x0000008200827308 */ /* 0x000ee20000002400 */
[----:B------:R-:W-:Y:S01]  /*5670*/  @!P0 IADD3 R243, R243, 0x19, RZ ;  /* 0x00000019f3f38810 */ /* 0x000fe20007ffe0ff */
[----:B------:R-:W-:Y:S01]  /*5680*/  FFMA.FTZ R197, R10, c[0x0][0x23c], -R131 ;  /* 0x00008f000ac57a23 */ /* 0x000fe20000010883 */
[-C--:B--2---:R-:W-:Y:S01]  /*5690*/  MOV R10, R128.reuse ;  /* 0x00000080000a7202 */ /* 0x084fe20000000f00 */
[----:B------:R-:W-:Y:S01]  /*56a0*/  FMUL.FTZ R127, R127, c[0x0][0x2ec] ;  /* 0x0000bb007f7f7a20 */ /* 0x000fe20000410000 */
[C---:B------:R-:W-:Y:S01]  /*56b0*/  @!P0 FSEL R10, R128.reuse, -INF , !P1 ;  /* 0xff800000800a8808 */ /* 0x040fe20004800000 */
[----:B------:R-:W-:Y:S01]  /*56c0*/  FFMA.FTZ R128, -R128, R128, 1 ;  /* 0x3f80000080807423 */ /* 0x000fe20000010180 */
[----:B------:R-:W-:Y:S03]  /*56d0*/  @!P0 ISETP.GE.AND P1, PT, R243, R204, PT ;  /* 0x000000ccf300820c */ /* 0x000fe60003f26270 */
[----:B------:R-:W2:Y:S01]  /*56e0*/  MUFU.TANH R211, R211 ;  /* 0x000000d300d37308 */ /* 0x000ea20000002400 */
[--C-:B------:R-:W-:Y:S01]  /*56f0*/  FFMA.FTZ R204, R10, c[0x0][0x23c], -R203.reuse ;  /* 0x00008f000acc7a23 */ /* 0x100fe200000108cb */
[-C--:B-1----:R-:W-:Y:S02]  /*5700*/  MOV R10, R129.reuse ;  /* 0x00000081000a7202 */ /* 0x082fe40000000f00 */
[C---:B------:R-:W-:Y:S01]  /*5710*/  @!P0 FSEL R10, R129.reuse, -INF , !P1 ;  /* 0xff800000810a8808 */ /* 0x040fe20004800000 */
[----:B------:R-:W-:Y:S01]  /*5720*/  FFMA.FTZ R129, -R129, R129, 1 ;  /* 0x3f80000081817423 */ /* 0x000fe20000010181 */
[----:B------:R-:W-:Y:S04]  /*5730*/  @!P0 ISETP.GE.AND P1, PT, R252, R196, PT ;  /* 0x000000c4fc00820c */ /* 0x000fe80003f26270 */
[----:B------:R-:W-:Y:S01]  /*5740*/  MUFU.EX2 R210, R210 ;  /* 0x000000d200d27308 */ /* 0x000fe20000000800 */
[----:B------:R-:W-:Y:S01]  /*5750*/  FFMA.FTZ R203, R10, c[0x0][0x23c], -R203 ;  /* 0x00008f000acb7a23 */ /* 0x000fe200000108cb */
[-C--:B---3--:R-:W-:Y:S02]  /*5760*/  MOV R252, R130.reuse ;  /* 0x0000008200fc7202 */ /* 0x088fe40000000f00 */
[C---:B------:R-:W-:Y:S01]  /*5770*/  @!P0 FSEL R252, R130.reuse, -INF , !P1 ;  /* 0xff80000082fc8808 */ /* 0x040fe20004800000 */
[----:B------:R-:W-:Y:S01]  /*5780*/  FFMA.FTZ R130, -R130, R130, 1 ;  /* 0x3f80000082827423 */ /* 0x000fe20000010182 */
[----:B------:R-:W-:Y:S04]  /*5790*/  @!P0 ISETP.GE.AND P1, PT, R243, R196, PT ;  /* 0x000000c4f300820c */ /* 0x000fe80003f26270 */
[----:B------:R-:W1:Y:S01]  /*57a0*/  MUFU.EX2 R209, R209 ;  /* 0x000000d100d17308 */ /* 0x000e620000000800 */
[--C-:B------:R-:W-:Y:S02]  /*57b0*/  FFMA.FTZ R196, R252, c[0x0][0x23c], -R131.reuse ;  /* 0x00008f00fcc47a23 */ /* 0x100fe40000010883 */
[----:B------:R-:W-:Y:S01]  /*57c0*/  FMUL.FTZ R130, R130, c[0x0][0x2ec] ;  /* 0x0000bb0082827a20 */ /* 0x000fe20000410000 */
[-C--:B--2---:R-:W-:Y:S02]  /*57d0*/  MOV R252, R211.reuse ;  /* 0x000000d300fc7202 */ /* 0x084fe40000000f00 */
[C---:B------:R-:W-:Y:S01]  /*57e0*/  @!P0 FSEL R252, R211.reuse, -INF , !P1 ;  /* 0xff800000d3fc8808 */ /* 0x040fe20004800000 */
[----:B------:R-:W-:Y:S01]  /*57f0*/  FFMA.FTZ R211, -R211, R211, 1 ;  /* 0x3f800000d3d37423 */ /* 0x000fe200000101d3 */
[----:B------:R-:W-:Y:S02]  /*5800*/  IADD3 R114, P0, R247, UR10, RZ ;  /* 0x0000000af7727c10 */ /* 0x000fe4000ff1e0ff */
[----:B------:R-:W-:Y:S01]  /*5810*/  MUFU.EX2 R202, R202 ;  /* 0x000000ca00ca7308 */ /* 0x000fe20000000800 */
[----:B------:R-:W-:Y:S01]  /*5820*/  FFMA.FTZ R131, R252, c[0x0][0x23c], -R131 ;  /* 0x00008f00fc837a23 */ /* 0x000fe20000010883 */
[----:B------:R-:W-:Y:S01]  /*5830*/  IADD3.X R115, R246, UR9, RZ, P0, !PT ;  /* 0x00000009f6737c10 */ /* 0x000fe200087fe4ff */
[----:B------:R-:W-:Y:S01]  /*5840*/  FMUL.FTZ R211, R211, c[0x0][0x2ec] ;  /* 0x0000bb00d3d37a20 */ /* 0x000fe20000410000 */
[----:B------:R-:W-:Y:S02]  /*5850*/  PLOP3.LUT P1, PT, PT, PT, UP0, 0x80, 0x0 ;  /* 0x000000000000781c */ /* 0x000fe40003f2f008 */
[C---:B------:R-:W-:Y:S04]  /*5860*/  LEA R250, P0, R240.reuse, R250, 0x2 ;  /* 0x000000faf0fa7211 */ /* 0x040fe800078010ff */
[----:B------:R-:W2:Y:S01]  /*5870*/  MUFU.EX2 R201, R201 ;  /* 0x000000c900c97308 */ /* 0x000ea20000000800 */
[----:B------:R-:W-:Y:S02]  /*5880*/  LEA.HI.X.SX32 R251, R240, R251, 0x2, P0 ;  /* 0x000000fbf0fb7211 */ /* 0x000fe400000f16ff */
[----:B-1----:R-:W-:Y:S05]  /*5890*/  F2FP.PACK_AB R102, R209, R210 ;  /* 0x000000d2d166723e */ /* 0x002fea00000000ff */
[----:B------:R-:W-:Y:S02]  /*58a0*/  STS [R233+0x22000], R102 ;  /* 0x02200066e9007388 */ /* 0x000fe40000000800 */
[----:B------:R-:W-:Y:S10]  /*58b0*/  MUFU.EX2 R208, R208 ;  /* 0x000000d000d07308 */ /* 0x000ff40000000800 */
[----:B------:R-:W1:Y:S01]  /*58c0*/  MUFU.EX2 R207, R207 ;  /* 0x000000cf00cf7308 */ /* 0x000e620000000800 */
[----:B--2---:R-:W-:Y:S05]  /*58d0*/  F2FP.PACK_AB R18, R201, R202 ;  /* 0x000000cac912723e */ /* 0x004fea00000000ff */
[----:B------:R-:W-:Y:S04]  /*58e0*/  STS [R233+0x22400], R18 ;  /* 0x02240012e9007388 */ /* 0x000fe80000000800 */
[----:B------:R-:W-:Y:S10]  /*58f0*/  MUFU.EX2 R200, R200 ;  /* 0x000000c800c87308 */ /* 0x000ff40000000800 */
[----:B------:R-:W2:Y:S01]  /*5900*/  MUFU.EX2 R199, R199 ;  /* 0x000000c700c77308 */ /* 0x000ea20000000800 */
[----:B-1----:R-:W-:Y:S05]  /*5910*/  F2FP.PACK_AB R11, R207, R208 ;  /* 0x000000d0cf0b723e */ /* 0x002fea00000000ff */
[----:B------:R-:W-:Y:S04]  /*5920*/  STS [R236+0x22000], R11 ;  /* 0x0220000bec007388 */ /* 0x000fe80000000800 */
        /* <DEDUP_REMOVED lines=15> */
[----:B------:R1:W-:Y:S01]  /*5a20*/  STS [R237+0x22000], R243 ;  /* 0x022000f3ed007388 */ /* 0x0003e20000000800 */
[----:B--2---:R-:W-:Y:S05]  /*5a30*/  F2FP.PACK_AB R252, R131, R196 ;  /* 0x000000c483fc723e */ /* 0x004fea00000000ff */
[----:B------:R2:W-:Y:S06]  /*5a40*/  STS [R237+0x22400], R252 ;  /* 0x022400fced007388 */ /* 0x0005ec0000000800 */
[----:B------:R-:W-:Y:S06]  /*5a50*/  LDSM.16.M88.4 R84, [R223+0x8000] ;  /* 0x00800000df54783b */ /* 0x000fec0000000200 */
[----:B------:R-:W3:Y:S06]  /*5a60*/  LDSM.16.M88.4 R88, [R222+0x18000] ;  /* 0x01800000de58783b */ /* 0x000eec0000000200 */
[----:B------:R-:W3:Y:S06]  /*5a70*/  LDSM.16.M88.4 R92, [R222+0x18800] ;  /* 0x01880000de5c783b */ /* 0x000eec0000000200 */
[----:B------:R-:W-:Y:S06]  /*5a80*/  LDSM.16.M88.4 R96, [R221+0x8000] ;  /* 0x00800000dd60783b */ /* 0x000fec0000000200 */
[----:B------:R-:W3:Y:S06]  /*5a90*/  LDSM.16.M88.4 R100, [R212+0x18000] ;  /* 0x01800000d464783b */ /* 0x000eec0000000200 */
[----:B-1----:R-:W4:Y:S06]  /*5aa0*/  LDG.E R243, [R114.64] ;  /* 0x0000000472f37981 */ /* 0x002f2c000c1e1900 */
[----:B------:R-:W1:Y:S06]  /*5ab0*/  LDSM.16.M88.4 R104, [R212+0x18800] ;  /* 0x01880000d468783b */ /* 0x000e6c0000000200 */
[----:B--2---:R-:W2:Y:S01]  /*5ac0*/  LDG.E R252, [R114.64+0x20] ;  /* 0x0000200472fc7981 */ /* 0x004ea2000c1e1900 */
[C---:B---3--:R-:W-:Y:S05]  /*5ad0*/  HMMA.16816.F32 R4, R84.reuse, R88, RZ ;  /* 0x000000585404723c */ /* 0x048fea00000018ff */
[----:B------:R-:W-:Y:S03]  /*5ae0*/  LDSM.16.M88.4 R108, [R220+0x8000] ;  /* 0x00800000dc6c783b */ /* 0x000fe60000000200 */
[C---:B------:R-:W-:Y:S03]  /*5af0*/  HMMA.16816.F32 R8, R84.reuse, R90, RZ ;  /* 0x0000005a5408723c */ /* 0x040fe600000018ff */
[----:B------:R-:W3:Y:S05]  /*5b00*/  LDSM.16.M88.4 R88, [R3+0x18000] ;  /* 0x018000000358783b */ /* 0x000eea0000000200 */
[C---:B------:R-:W-:Y:S08]  /*5b10*/  HMMA.16816.F32 R12, R84.reuse, R92, RZ ;  /* 0x0000005c540c723c */ /* 0x040ff000000018ff */
[----:B------:R-:W-:Y:S01]  /*5b20*/  HMMA.16816.F32 R16, R84, R94, RZ ;  /* 0x0000005e5410723c */ /* 0x000fe200000018ff */
[----:B------:R-:W3:Y:S06]  /*5b30*/  LDSM.16.M88.4 R84, [R3+0x18800] ;  /* 0x018800000354783b */ /* 0x000eec0000000200 */
        /* <DEDUP_REMOVED lines=8> */
[C---:B---3--:R-:W-:Y:S08]  /*5bc0*/  HMMA.16816.F32 R4, R108.reuse, R88, R4 ;  /* 0x000000586c04723c */ /* 0x048ff00000001804 */
[C---:B------:R-:W-:Y:S01]  /*5bd0*/  HMMA.16816.F32 R8, R108.reuse, R90, R8 ;  /* 0x0000005a6c08723c */ /* 0x040fe20000001808 */
[----:B------:R-:W3:Y:S07]  /*5be0*/  LDSM.16.M88.4 R88, [R223+0xa000] ;  /* 0x00a00000df58783b */ /* 0x000eee0000000200 */
[C---:B------:R-:W-:Y:S08]  /*5bf0*/  HMMA.16816.F32 R12, R108.reuse, R84, R12 ;  /* 0x000000546c0c723c */ /* 0x040ff0000000180c */
[----:B------:R-:W-:Y:S01]  /*5c00*/  HMMA.16816.F32 R16, R108, R86, R16 ;  /* 0x000000566c10723c */ /* 0x000fe20000001810 */
        /* <DEDUP_REMOVED lines=42> */
[----:B------:R-:W2:Y:S06]  /*5eb0*/  LDSM.16.M88.4 R84, [R3+0x1c800] ;  /* 0x01c800000354783b */ /* 0x000eac0000000200 */
[----:B------:R-:W-:Y:S01]  /*5ec0*/  LDSM.16.M88.4 R100, [R219+0xc000] ;  /* 0x00c00000db64783b */ /* 0x000fe20000000200 */
[C---:B----4-:R-:W-:Y:S08]  /*5ed0*/  HMMA.16816.F32 R4, R96.reuse, R108, R4 ;  /* 0x0000006c6004723c */ /* 0x050ff00000001804 */
        /* <DEDUP_REMOVED lines=9> */
[C---:B--2---:R-:W-:Y:S08]  /*5f70*/  HMMA.16816.F32 R12, R92.reuse, R84, R12 ;  /* 0x000000545c0c723c */ /* 0x044ff0000000180c */
        /* <DEDUP_REMOVED lines=22> */
[----:B------:R-:W1:Y:S07]  /*60e0*/  LDSM.16.M88.4 R88, [R2+0x1e800] ;  /* 0x01e800000258783b */ /* 0x000e6e0000000200 */
[C---:B---3--:R-:W-:Y:S08]  /*60f0*/  HMMA.16816.F32 R4, R100.reuse, R104, R4 ;  /* 0x000000686404723c */ /* 0x048ff00000001804 */
[C---:B------:R-:W-:Y:S08]  /*6100*/  HMMA.16816.F32 R8, R100.reuse, R106, R8 ;  /* 0x0000006a6408723c */ /* 0x040ff00000001808 */
[C---:B--2---:R-:W-:Y:S08]  /*6110*/  HMMA.16816.F32 R12, R100.reuse, R84, R12 ;  /* 0x00000054640c723c */ /* 0x044ff0000000180c */
        /* <DEDUP_REMOVED lines=9> */
[----:B------:R-:W-:Y:S02]  /*61b0*/  FMUL.FTZ R116, R210, R116 ;  /* 0x00000074d2747220 */ /* 0x000fe40000410000 */
[----:B------:R-:W-:Y:S02]  /*61c0*/  FMUL.FTZ R117, R209, R117 ;  /* 0x00000075d1757220 */ /* 0x000fe40000410000 */
[C---:B------:R-:W-:Y:S02]  /*61d0*/  FADD.FTZ R103, -R243.reuse, R8 ;  /* 0x00000008f3677221 */ /* 0x040fe40000010100 */
[----:B------:R-:W-:Y:S01]  /*61e0*/  FADD.FTZ R102, -R243, R9 ;  /* 0x00000009f3667221 */ /* 0x000fe20000010100 */
[----:B------:R-:W-:Y:S01]  /*61f0*/  F2FP.PACK_AB R116, R117, R116 ;  /* 0x000000747574723e */ /* 0x000fe200000000ff */
[----:B------:R-:W-:Y:S02]  /*6200*/  FMUL.FTZ R208, R208, R103 ;  /* 0x00000067d0d07220 */ /* 0x000fe40000410000 */
[----:B------:R-:W-:Y:S02]  /*6210*/  FMUL.FTZ R207, R207, R102 ;  /* 0x00000066cfcf7220 */ /* 0x000fe40000410000 */
[----:B------:R1:W-:Y:S01]  /*6220*/  STS [R233+0x20000], R116 ;  /* 0x02000074e9007388 */ /* 0x0003e20000000800 */
[C---:B------:R-:W-:Y:S02]  /*6230*/  FADD.FTZ R209, -R243.reuse, R12 ;  /* 0x0000000cf3d17221 */ /* 0x040fe40000010100 */
[C---:B------:R-:W-:Y:S02]  /*6240*/  FADD.FTZ R210, -R243.reuse, R13 ;  /* 0x0000000df3d27221 */ /* 0x040fe40000010100 */
[C---:B------:R-:W-:Y:S02]  /*6250*/  FADD.FTZ R9, -R243.reuse, R16 ;  /* 0x00000010f3097221 */ /* 0x040fe40000010100 */
[----:B------:R-:W-:Y:S02]  /*6260*/  FADD.FTZ R243, -R243, R17 ;  /* 0x00000011f3f37221 */ /* 0x000fe40000010100 */
[----:B------:R-:W-:Y:S02]  /*6270*/  FMUL.FTZ R120, R208, R120 ;  /* 0x00000078d0787220 */ /* 0x000fe40000410000 */
[----:B------:R-:W-:Y:S02]  /*6280*/  FMUL.FTZ R121, R207, R121 ;  /* 0x00000079cf797220 */ /* 0x000fe40000410000 */
[----:B------:R-:W-:Y:S02]  /*6290*/  FMUL.FTZ R204, R204, R9 ;  /* 0x00000009cccc7220 */ /* 0x000fe40000410000 */
[----:B------:R-:W-:Y:S01]  /*62a0*/  FMUL.FTZ R243, R203, R243 ;  /* 0x000000f3cbf37220 */ /* 0x000fe20000410000 */
[----:B------:R-:W-:Y:S01]  /*62b0*/  F2FP.PACK_AB R121, R121, R120 ;  /* 0x000000787979723e */ /* 0x000fe200000000ff */
[----:B------:R-:W-:Y:S02]  /*62c0*/  FMUL.FTZ R117, R128, c[0x0][0x2ec] ;  /* 0x0000bb0080757a20 */ /* 0x000fe40000410000 */
[----:B------:R-:W-:Y:S02]  /*62d0*/  FMUL.FTZ R128, R129, c[0x0][0x2ec] ;  /* 0x0000bb0081807a20 */ /* 0x000fe40000410000 */
[C---:B------:R-:W-:Y:S02]  /*62e0*/  FADD.FTZ R120, -R252.reuse, R7 ;  /* 0x00000007fc787221 */ /* 0x040fe40000010100 */
[----:B------:R-:W-:Y:S02]  /*62f0*/  FADD.FTZ R129, -R252, R6 ;  /* 0x00000006fc817221 */ /* 0x000fe40000010100 */
[----:B------:R-:W-:Y:S02]  /*6300*/  FMUL.FTZ R117, R204, R117 ;  /* 0x00000075cc757220 */ /* 0x000fe40000410000 */
[----:B------:R-:W-:Y:S02]  /*6310*/  FMUL.FTZ R128, R243, R128 ;  /* 0x00000080f3807220 */ /* 0x000fe40000410000 */
[----:B------:R-:W-:Y:S02]  /*6320*/  FMUL.FTZ R209, R206, R209 ;  /* 0x000000d1ced17220 */ /* 0x000fe40000410000 */
[----:B------:R-:W-:Y:S01]  /*6330*/  FMUL.FTZ R210, R205, R210 ;  /* 0x000000d2cdd27220 */ /* 0x000fe20000410000 */
[----:B------:R-:W-:Y:S01]  /*6340*/  F2FP.PACK_AB R128, R128, R117 ;  /* 0x000000758080723e */ /* 0x000fe200000000ff */
[----:B------:R-:W-:Y:S02]  /*6350*/  FMUL.FTZ R120, R201, R120 ;  /* 0x00000078c9787220 */ /* 0x000fe40000410000 */
[----:B------:R-:W-:Y:S02]  /*6360*/  FMUL.FTZ R129, R202, R129 ;  /* 0x00000081ca817220 */ /* 0x000fe40000410000 */
        /* <DEDUP_REMOVED lines=8> */
[----:B------:R-:W-:Y:S01]  /*63f0*/  FMUL.FTZ R202, R199, R202 ;  /* 0x000000cac7ca7220 */ /* 0x000fe20000410000 */
[----:B------:R-:W-:Y:S01]  /*6400*/  F2FP.PACK_AB R118, R119, R118 ;  /* 0x000000767776723e */ /* 0x000fe200000000ff */
[C---:B------:R-:W-:Y:S02]  /*6410*/  FADD.FTZ R125, -R252.reuse, R14 ;  /* 0x0000000efc7d7221 */ /* 0x040fe40000010100 */
[----:B-1----:R-:W-:Y:S02]  /*6420*/  FADD.FTZ R116, -R252, R15 ;  /* 0x0000000ffc747221 */ /* 0x002fe40000010100 */
[----:B------:R-:W-:Y:S01]  /*6430*/  FMUL.FTZ R117, R117, R122 ;  /* 0x0000007a75757220 */ /* 0x000fe20000410000 */
[----:B------:R-:W-:Y:S01]  /*6440*/  STS [R233+0x20400], R118 ;  /* 0x02040076e9007388 */ /* 0x000fe20000000800 */
[----:B------:R-:W-:Y:S02]  /*6450*/  FMUL.FTZ R202, R202, R123 ;  /* 0x0000007bcaca7220 */ /* 0x000fe40000410000 */
[----:B------:R-:W-:Y:S02]  /*6460*/  FMUL.FTZ R125, R198, R125 ;  /* 0x0000007dc67d7220 */ /* 0x000fe40000410000 */
[----:B------:R-:W-:Y:S01]  /*6470*/  FMUL.FTZ R116, R197, R116 ;  /* 0x00000074c5747220 */ /* 0x000fe20000410000 */
[----:B------:R-:W-:Y:S01]  /*6480*/  F2FP.PACK_AB R117, R202, R117 ;  /* 0x00000075ca75723e */ /* 0x000fe200000000ff */
[C---:B------:R-:W-:Y:S01]  /*6490*/  FADD.FTZ R129, -R252.reuse, R18 ;  /* 0x00000012fc817221 */ /* 0x040fe20000010100 */
[----:B------:R-:W-:Y:S01]  /*64a0*/  STS [R236+0x20000], R121 ;  /* 0x02000079ec007388 */ /* 0x000fe20000000800 */
[----:B------:R-:W-:Y:S02]  /*64b0*/  FADD.FTZ R252, -R252, R19 ;  /* 0x00000013fcfc7221 */ /* 0x000fe40000010100 */
[----:B------:R-:W-:Y:S02]  /*64c0*/  FMUL.FTZ R125, R125, R126 ;  /* 0x0000007e7d7d7220 */ /* 0x000fe40000410000 */
[----:B------:R-:W-:Y:S01]  /*64d0*/  FMUL.FTZ R116, R116, R127 ;  /* 0x0000007f74747220 */ /* 0x000fe20000410000 */
[----:B------:R-:W-:Y:S01]  /*64e0*/  STS [R236+0x20400], R117 ;  /* 0x02040075ec007388 */ /* 0x000fe20000000800 */
[----:B------:R-:W-:Y:S02]  /*64f0*/  FMUL.FTZ R129, R196, R129 ;  /* 0x00000081c4817220 */ /* 0x000fe40000410000 */
[----:B------:R-:W-:Y:S01]  /*6500*/  FMUL.FTZ R252, R131, R252 ;  /* 0x000000fc83fc7220 */ /* 0x000fe20000410000 */
[----:B------:R-:W-:Y:S01]  /*6510*/  F2FP.PACK_AB R120, R116, R125 ;  /* 0x0000007d7478723e */ /* 0x000fe200000000ff */
[----:B------:R-:W-:Y:S01]  /*6520*/  FMUL.FTZ R129, R129, R130 ;  /* 0x0000008281817220 */ /* 0x000fe20000410000 */
[----:B------:R-:W-:Y:S01]  /*6530*/  STS [R235+0x20000], R124 ;  /* 0x0200007ceb007388 */ /* 0x000fe20000000800 */
[----:B------:R-:W-:Y:S05]  /*6540*/  FMUL.FTZ R252, R252, R211 ;  /* 0x000000d3fcfc7220 */ /* 0x000fea0000410000 */
[----:B------:R-:W-:Y:S01]  /*6550*/  STS [R235+0x20400], R120 ;  /* 0x02040078eb007388 */ /* 0x000fe20000000800 */
[----:B------:R-:W-:Y:S05]  /*6560*/  F2FP.PACK_AB R116, R252, R129 ;  /* 0x00000081fc74723e */ /* 0x000fea00000000ff */
        /* <DEDUP_REMOVED lines=156> */
.L_x_536:
[----:B------:R-:W-:Y:S01]  /*6f30*/  LDSM.16.M88.4 R196, [R216] ;  /* 0x00000000d8c4783b */ /* 0x000fe20000000200 */
[C---:B------:R-:W-:Y:S01]  /*6f40*/  IMAD R243, R238.reuse, 0x38, RZ ;  /* 0x00000038eef37824 */ /* 0x040fe200078e02ff */
[----:B------:R-:W-:Y:S02]  /*6f50*/  @UP0 UIADD3 UR12, UP2, UR8, -0x100, URZ ;  /* 0xffffff00080c0890 */ /* 0x000fe4000ff5e03f */
[----:B------:R-:W-:Y:S01]  /*6f60*/  @UP0 UIADD3 UR10, UP1, UR10, -0x100, URZ ;  /* 0xffffff000a0a0890 */ /* 0x000fe2000ff3e03f */
        /* <DEDUP_REMOVED lines=84> */
[C---:B------:R-:W-:Y:S07]  /*74b0*/  HMMA.16816.F32 R112, R196.reuse, R210, R112 ;  /* 0x000000d2c470723c */ /* 0x040fee0000001870 */
[----:B------:R-:W-:Y:S01]  /*74c0*/  IMAD.SHL.U32 R211, R238, 0x20, RZ ;  /* 0x00000020eed37824 */ /* 0x000fe200078e00ff */
[-C--:B--2---:R-:W-:Y:S08]  /*74d0*/  HMMA.16816.F32 R116, R196, R204.reuse, R116 ;  /* 0x000000ccc474723c */ /* 0x084ff00000001874 */
[C---:B------:R-:W-:Y:S07]  /*74e0*/  HMMA.16816.F32 R120, R200.reuse, R204, R120 ;  /* 0x000000ccc878723c */ /* 0x040fee0000001878 */
[----:B------:R-:W-:Y:S01]  /*74f0*/  @P1 IADD3 R204, P0, R247, UR8, RZ ;  /* 0x00000008f7cc1c10 */ /* 0x000fe2000ff1e0ff */
[-C--:B------:R-:W-:Y:S01]  /*7500*/  HMMA.16816.F32 R124, R200, R206.reuse, R124 ;  /* 0x000000cec87c723c */ /* 0x080fe2000000187c */
[----:B------:R-:W-:Y:S03]  /*7510*/  @UP0 UMOV UR8, UR12 ;  /* 0x0000000c00080c82 */ /* 0x000fe60008000000 */
[----:B------:R-:W-:Y:S01]  /*7520*/  @P1 IADD3.X R205, R246, UR7, RZ, P0, !PT ;  /* 0x00000007f6cd1c10 */ /* 0x000fe200087fe4ff */
[----:B------:R-:W-:Y:S02]  /*7530*/  @UP0 UMOV UR7, UR11 ;  /* 0x0000000b00070c82 */ /* 0x000fe40008000000 */
[C---:B------:R-:W-:Y:S01]  /*7540*/  IMAD.SHL.U32 R201, R238.reuse, 0x8, RZ ;  /* 0x00000008eec97824 */ /* 0x040fe200078e00ff */
[----:B------:R-:W-:Y:S01]  /*7550*/  HMMA.16816.F32 R128, R196, R206, R128 ;  /* 0x000000cec480723c */ /* 0x000fe20000001880 */
[----:B------:R1:W5:Y:S03]  /*7560*/  @P1 LDG.E R248, [R204.64+-0x100] ;  /* 0xffff0004ccf81981 */ /* 0x000366000c1e1900 */
[CC--:B------:R-:W-:Y:S01]  /*7570*/  LEA R208, P0, R201.reuse, R250.reuse, 0x2 ;  /* 0x000000fac9d07211 */ /* 0x0c0fe200078010ff */
[C---:B------:R-:W-:Y:S01]  /*7580*/  IMAD.SHL.U32 R203, R238.reuse, 0x10, RZ ;  /* 0x00000010eecb7824 */ /* 0x040fe200078e00ff */
[----:B------:R1:W5:Y:S01]  /*7590*/  @P1 LDG.E R249, [R204.64+-0xe0] ;  /* 0xffff2004ccf91981 */ /* 0x000362000c1e1900 */
[C---:B------:R-:W-:Y:S01]  /*75a0*/  IMAD R207, R238.reuse, 0x18, RZ ;  /* 0x00000018eecf7824 */ /* 0x040fe200078e02ff */
[-C--:B------:R-:W-:Y:S03]  /*75b0*/  LEA.HI.X.SX32 R209, R201, R251.reuse, 0x2, P0 ;  /* 0x000000fbc9d17211 */ /* 0x080fe600000f16ff */
[----:B------:R-:W-:Y:S01]  /*75c0*/  RED.E.ADD.F32.FTZ.RN.STRONG.GPU [R250.64], R4 ;  /* 0x00000004fa00798e */ /* 0x000fe2000c10e784 */
[-C--:B------:R-:W-:Y:S02]  /*75d0*/  LEA R196, P2, R203, R250.reuse, 0x2 ;  /* 0x000000facbc47211 */ /* 0x080fe400078410ff */
[-C--:B------:R-:W-:Y:S02]  /*75e0*/  LEA R198, P0, R207, R250.reuse, 0x2 ;  /* 0x000000facfc67211 */ /* 0x080fe400078010ff */
[----:B------:R2:W-:Y:S01]  /*75f0*/  RED.E.ADD.F32.FTZ.RN.STRONG.GPU [R208.64], R5 ;  /* 0x00000005d000798e */ /* 0x0005e2000c10e784 */
[-C--:B------:R-:W-:Y:S02]  /*7600*/  LEA.HI.X.SX32 R197, R203, R251.reuse, 0x2, P2 ;  /* 0x000000fbcbc57211 */ /* 0x080fe400010f16ff */
[-C--:B------:R-:W-:Y:S01]  /*7610*/  LEA.HI.X.SX32 R199, R207, R251.reuse, 0x2, P0 ;  /* 0x000000fbcfc77211 */ /* 0x080fe200000f16ff */
[C---:B------:R-:W-:Y:S01]  /*7620*/  IMAD R207, R238.reuse, 0x30, RZ ;  /* 0x00000030eecf7824 */ /* 0x040fe200078e02ff */
[CC--:B------:R-:W-:Y:S01]  /*7630*/  LEA R210, P2, R211.reuse, R250.reuse, 0x2 ;  /* 0x000000fad3d27211 */ /* 0x0c0fe200078410ff */
[----:B------:R-:W-:Y:S03]  /*7640*/  RED.E.ADD.F32.FTZ.RN.STRONG.GPU [R196.64], R6 ;  /* 0x00000006c400798e */ /* 0x000fe6000c10e784 */
[-C--:B------:R-:W-:Y:S02]  /*7650*/  LEA.HI.X.SX32 R211, R211, R251.reuse, 0x2, P2 ;  /* 0x000000fbd3d37211 */ /* 0x080fe400010f16ff */
[----:B------:R3:W-:Y:S01]  /*7660*/  RED.E.ADD.F32.FTZ.RN.STRONG.GPU [R198.64], R7 ;  /* 0x00000007c600798e */ /* 0x0007e2000c10e784 */
[CC--:B------:R-:W-:Y:S01]  /*7670*/  LEA R206, P2, R207.reuse, R250.reuse, 0x2 ;  /* 0x000000facfce7211 */ /* 0x0c0fe200078410ff */
[----:B-1----:R-:W-:Y:S03]  /*7680*/  IMAD R205, R238, 0x28, RZ ;  /* 0x00000028eecd7824 */ /* 0x002fe600078e02ff */
[----:B------:R1:W-:Y:S01]  /*7690*/  RED.E.ADD.F32.FTZ.RN.STRONG.GPU [R210.64], R8 ;  /* 0x00000008d200798e */ /* 0x0003e2000c10e784 */
[-C--:B------:R-:W-:Y:S02]  /*76a0*/  LEA.HI.X.SX32 R207, R207, R251.reuse, 0x2, P2 ;  /* 0x000000fbcfcf7211 */ /* 0x080fe400010f16ff */
[CC--:B------:R-:W-:Y:S04]  /*76b0*/  LEA R204, P0, R205.reuse, R250.reuse, 0x2 ;  /* 0x000000facdcc7211 */ /* 0x0c0fe800078010ff */
[-C--:B------:R-:W-:Y:S02]  /*76c0*/  LEA.HI.X.SX32 R205, R205, R251.reuse, 0x2, P0 ;  /* 0x000000fbcdcd7211 */ /* 0x080fe400000f16ff */
[----:B--2---:R-:W-:Y:S03]  /*76d0*/  IADD3 R5, R203, 0x20, RZ ;  /* 0x00000020cb057810 */ /* 0x004fe60007ffe0ff */
[----:B------:R2:W-:Y:S05]  /*76e0*/  RED.E.ADD.F32.FTZ.RN.STRONG.GPU [R204.64], R9 ;  /* 0x00000009cc00798e */ /* 0x0005ea000c10e784 */
[----:B------:R-:W-:Y:S01]  /*76f0*/  RED.E.ADD.F32.FTZ.RN.STRONG.GPU [R206.64], R10 ;  /* 0x0000000ace00798e */ /* 0x000fe2000c10e784 */
[----:B---3--:R-:W-:Y:S01]  /*7700*/  IMAD.IADD R7, R201, 0x1, R5 ;  /* 0x00000001c9077824 */ /* 0x008fe200078e0205 */
[CC--:B-1----:R-:W-:Y:S04]  /*7710*/  LEA R210, P0, R243.reuse, R250.reuse, 0x2 ;  /* 0x000000faf3d27211 */ /* 0x0c2fe800078010ff */
[-C--:B------:R-:W-:Y:S02]  /*7720*/  LEA.HI.X.SX32 R211, R243, R251.reuse, 0x2, P0 ;  /* 0x000000fbf3d37211 */ /* 0x080fe400000f16ff */
[CC--:B------:R-:W-:Y:S03]  /*7730*/  LEA R198, P0, R5.reuse, R250.reuse, 0x2 ;  /* 0x000000fa05c67211 */ /* 0x0c0fe600078010ff */
[----:B------:R1:W-:Y:S01]  /*7740*/  RED.E.ADD.F32.FTZ.RN.STRONG.GPU [R210.64], R11 ;  /* 0x0000000bd200798e */ /* 0x0003e2000c10e784 */
[-C--:B------:R-:W-:Y:S01]  /*7750*/  LEA.HI.X.SX32 R199, R5, R251.reuse, 0x2, P0 ;  /* 0x000000fb05c77211 */ /* 0x080fe200000f16ff */
[----:B------:R-:W-:Y:S01]  /*7760*/  IMAD.IADD R5, R201, 0x1, R7 ;  /* 0x00000001c9057824 */ /* 0x000fe200078e0207 */
[CC--:B------:R-:W-:Y:S02]  /*7770*/  LEA R8, P0, R7.reuse, R250.reuse, 0x2 ;  /* 0x000000fa07087211 */ /* 0x0c0fe400078010ff */
[----:B------:R-:W-:Y:S02]  /*7780*/  RED.E.ADD.F32.FTZ.RN.STRONG.GPU [R250.64+0x80], R16 ;  /* 0x00008010fa00798e */ /* 0x000fe4000c10e784 */
[-C--:B--2---:R-:W-:Y:S01]  /*7790*/  LEA.HI.X.SX32 R9, R7, R251.reuse, 0x2, P0 ;  /* 0x000000fb07097211 */ /* 0x084fe200000f16ff */
[----:B------:R-:W-:Y:S01]  /*77a0*/  IMAD.IADD R7, R201, 0x1, R5 ;  /* 0x00000001c9077824 */ /* 0x000fe200078e0205 */
[CC--:B------:R-:W-:Y:S01]  /*77b0*/  LEA R204, P2, R5.reuse, R250.reuse, 0x2 ;  /* 0x000000fa05cc7211 */ /* 0x0c0fe200078410ff */
[----:B------:R2:W-:Y:S03]  /*77c0*/  RED.E.ADD.F32.FTZ.RN.STRONG.GPU [R208.64+0x80], R17 ;  /* 0x00008011d000798e */ /* 0x0005e6000c10e784 */
[-C--:B------:R-:W-:Y:S02]  /*77d0*/  LEA.HI.X.SX32 R205, R5, R251.reuse, 0x2, P2 ;  /* 0x000000fb05cd7211 */ /* 0x080fe400010f16ff */
[----:B------:R-:W-:Y:S01]  /*77e0*/  RED.E.ADD.F32.FTZ.RN.STRONG.GPU [R198.64], R18 ;  /* 0x00000012c600798e */ /* 0x000fe2000c10e784 */
[-C--:B------:R-:W-:Y:S04]  /*77f0*/  LEA R6, P0, R7, R250.reuse, 0x2 ;  /* 0x000000fa07067211 */ /* 0x080fe800078010ff */
[----:B------:R3:W-:Y:S05]  /*7800*/  RED.E.ADD.F32.FTZ.RN.STRONG.GPU [R8.64], R19 ;  /* 0x000000130800798e */ /* 0x0007ea000c10e784 */
[----:B------:R-:W-:Y:S01]  /*7810*/  RED.E.ADD.F32.FTZ.RN.STRONG.GPU [R204.64], R12 ;  /* 0x0000000ccc00798e */ /* 0x000fe2000c10e784 */
[----:B-1----:R-:W-:Y:S01]  /*7820*/  IMAD.IADD R11, R201, 0x1, R7 ;  /* 0x00000001c90b7824 */ /* 0x002fe200078e0207 */
[-C--:B------:R-:W-:Y:S03]  /*7830*/  LEA.HI.X.SX32 R7, R7, R251.reuse, 0x2, P0 ;  /* 0x000000fb07077211 */ /* 0x080fe600000f16ff */
[----:B------:R-:W-:Y:S01]  /*7840*/  IMAD.IADD R5, R201, 0x1, R11 ;  /* 0x00000001c9057824 */ /* 0x000fe200078e020b */
[CC--:B------:R-:W-:Y:S01]  /*7850*/  LEA R10, P0, R11.reuse, R250.reuse, 0x2 ;  /* 0x000000fa0b0a7211 */ /* 0x0c0fe200078010ff */
[----:B------:R1:W-:Y:S03]  /*7860*/  RED.E.ADD.F32.FTZ.RN.STRONG.GPU [R6.64], R13 ;  /* 0x0000000d0600798e */ /* 0x0003e6000c10e784 */
[-C--:B------:R-:W-:Y:S02]  /*7870*/  LEA.HI.X.SX32 R11, R11, R251.reuse, 0x2, P0 ;  /* 0x000000fb0b0b7211 */ /* 0x080fe400000f16ff */
[-C--:B------:R-:W-:Y:S02]  /*7880*/  LEA R206, P0, R5, R250.reuse, 0x2 ;  /* 0x000000fa05ce7211 */ /* 0x080fe400078010ff */
[----:B--2---:R-:W-:Y:S01]  /*7890*/  IADD3 R17, R203, 0x40, RZ ;  /* 0x00000040cb117810 */ /* 0x004fe20007ffe0ff */
        /* <DEDUP_REMOVED lines=13> */
[----:B-1----:R-:W-:Y:S01]  /*7970*/  IMAD.IADD R7, R201, 0x1, R5 ;  /* 0x00000001c9077824 */ /* 0x002fe200078e0205 */
[----:B------:R1:W-:Y:S01]  /*7980*/  RED.E.ADD.F32.FTZ.RN.STRONG.GPU [R16.64], R86 ;  /* 0x000000561000798e */ /* 0x0003e2000c10e784 */
[----:B------:R-:W-:Y:S04]  /*7990*/  IADD3 R13, R203, 0x60, RZ ;  /* 0x00000060cb0d7810 */ /* 0x000fe80007ffe0ff */
[----:B------:R-:W-:Y:S01]  /*79a0*/  RED.E.ADD.F32.FTZ.RN.STRONG.GPU [R18.64], R87 ;  /* 0x000000571200798e */ /* 0x000fe2000c10e784 */
[CC--:B--2---:R-:W-:Y:S04]  /*79b0*/  LEA R10, P2, R9.reuse, R250.reuse, 0x2 ;  /* 0x000000fa090a7211 */ /* 0x0c4fe800078410ff */
        /* <DEDUP_REMOVED lines=15> */
[CC--:B-1----:R-:W-:Y:S02]  /*7ab0*/  LEA R16, P0, R5.reuse, R250.reuse, 0x2 ;  /* 0x000000fa05107211 */ /* 0x0c2fe400078010ff */
[----:B------:R-:W-:Y:S02]  /*7ac0*/  RED.E.ADD.F32.FTZ.RN.STRONG.GPU [R250.64+0x180], R96 ;  /* 0x00018060fa00798e */ /* 0x000fe4000c10e784 */
[-C--:B------:R-:W-:Y:S03]  /*7ad0*/  LEA.HI.X.SX32 R17, R5, R251.reuse, 0x2, P0 ;  /* 0x000000fb05117211 */ /* 0x080fe600000f16ff */
[----:B------:R-:W-:Y:S01]  /*7ae0*/  RED.E.ADD.F32.FTZ.RN.STRONG.GPU [R208.64+0x180], R97 ;  /* 0x00018061d000798e */ /* 0x000fe2000c10e784 */
[C---:B--2---:R-:W-:Y:S04]  /*7af0*/  IMAD.IADD R11, R201.reuse, 0x1, R5 ;  /* 0x00000001c90b7824 */ /* 0x044fe800078e0205 */
        /* <DEDUP_REMOVED lines=216> */
[----:B------:R-:W-:Y:S01]  /*8880*/  IMAD.MOV.U32 R4, RZ, RZ, c[0x0][0x194] ;  /* 0x00006500ff047624 */ /* 0x000fe200078e00ff */
[----:B------:R-:W-:Y:S02]  /*8890*/  ISETP.GE.AND P2, PT, R226, c[0x0][0x220], PT ;  /* 0x00008800e2007a0c */ /* 0x000fe40003f46270 */
[-C--:B------:R-:W-:Y:S02]  /*88a0*/  LEA R10, P0, R7, R242.reuse, 0x1 ;  /* 0x000000f2070a7211 */ /* 0x080fe400078008ff */
[----:B------:R-:W-:Y:S02]  /*88b0*/  LEA R6, P1, R5, R7, 0x5 ;  /* 0x0000000705067211 */ /* 0x000fe400078228ff */
[----:B------:R-:W-:Y:S02]  /*88c0*/  LEA.HI.X.SX32 R11, R7, R243, 0x1, P0 ;  /* 0x000000f3070b7211 */ /* 0x000fe400000f0eff */
        /* <DEDUP_REMOVED lines=53> */
.L_x_537:
        /* <DEDUP_REMOVED lines=218> */
.L_x_539:
        /* <DEDUP_REMOVED lines=18> */
.L_x_540:
        /* <DEDUP_REMOVED lines=38> */
[----:B------:R-:W-:Y:S01]  /*9d40*/  IMAD R70, R69, c[0x0][0x3a0], RZ ;  /* 0x0000e80045467a24 */ /* 0x000fe200078e02ff */
[----:B------:R-:W-:Y:S01]  /*9d50*/  ISETP.GE.AND P2, PT, R228, c[0x0][0x220], PT ;  /* 0x00008800e4007a0c */ /* 0x000fe20003f46270 */
[----:B------:R-:W-:Y:S01]  /*9d60*/  IMAD.MOV.U32 R76, RZ, RZ, R74 ;  /* 0x000000ffff4c7224 */ /* 0x000fe200078e004a */
[----:B------:R-:W3:Y:S01]  /*9d70*/  LDS.128 R12, [R225+0x14000] ;  /* 0x01400000e10c7984 */ /* 0x000ee20000000c00 */
[----:B------:R-:W-:Y:S01]  /*9d80*/  IMAD.MOV.U32 R77, RZ, RZ, R71 ;  /* 0x000000ffff4d7224 */ /* 0x000fe200078e0047 */
[----:B------:R-:W-:Y:S01]  /*9d90*/  ISETP.GE.AND P1, PT, R227, c[0x0][0x220], PT ;  /* 0x00008800e3007a0c */ /* 0x000fe20003f26270 */
[C---:B------:R-:W-:Y:S01]  /*9da0*/  IMAD R70, R229.reuse, c[0x0][0x3a4], R70 ;  /* 0x0000e900e5467a24 */ /* 0x040fe200078e0246 */
[----:B------:R-:W4:Y:S01]  /*9db0*/  LDS.128 R8, [R225+0x16000] ;  /* 0x01600000e1087984 */ /* 0x000f220000000c00 */
[----:B------:R-:W-:Y:S01]  /*9dc0*/  IMAD.WIDE.U32 R76, R229, c[0x0][0x3a0], R76 ;  /* 0x0000e800e54c7a25 */ /* 0x000fe200078e004c */
[----:B------:R-:W-:-:S02]  /*9dd0*/  ISETP.GE.AND P0, PT, R226, c[0x0][0x220], PT ;  /* 0x00008800e2007a0c */ /* 0x000fc40003f06270 */
        /* <DEDUP_REMOVED lines=8> */
.L_x_542:
[----:B---34-:R-:W-:Y:S05]  /*9e60*/  BSYNC B0 ;  /* 0x0000000000007941 */ /* 0x018fea0003800000 */
.L_x_541:
        /* <DEDUP_REMOVED lines=21> */
.L_x_544:
[----:B------:R-:W-:Y:S05]  /*9fc0*/  BSYNC B0 ;  /* 0x0000000000007941 */ /* 0x000fea0003800000 */
.L_x_543:
        /* <DEDUP_REMOVED lines=17> */
[----:B-1----:R-:W-:Y:S01]  /*a0e0*/  IMAD.MOV.U32 R8, RZ, RZ, R6 ;  /* 0x000000ffff087224 */ /* 0x002fe200078e0006 */
        /* <DEDUP_REMOVED lines=9> */
[----:B------:R1:W-:Y:S04]  /*a180*/  @!P3 STG.E.128 [R10.64], R48 ;  /* 0x000000300a00b986 */ /* 0x0003e8000c101d04 */
[----:B------:R1:W-:Y:S04]  /*a190*/  @!P2 STG.E.128 [R10.64+0x80], R40 ;  /* 0x000080280a00a986 */ /* 0x0003e8000c101d04 */
[----:B------:R1:W-:Y:S04]  /*a1a0*/  @!P1 STG.E.128 [R10.64+0x100], R32 ;  /* 0x000100200a009986 */ /* 0x0003e8000c101d04 */
[----:B------:R1:W-:Y:S02]  /*a1b0*/  @!P0 STG.E.128 [R10.64+0x180], R24 ;  /* 0x000180180a008986 */ /* 0x0003e4000c101d04 */
.L_x_546:
[----:B------:R-:W-:Y:S05]  /*a1c0*/  BSYNC B0 ;  /* 0x0000000000007941 */ /* 0x000fea0003800000 */
.L_x_545:
[----:B------:R-:W-:Y:S05]  /*a1d0*/  @P4 BRA `(.L_x_519) ;  /* 0x0000012000004947 */ /* 0x000fea0003800000 */
[----:B------:R-:W-:Y:S01]  /*a1e0*/  IADD3 R4, P0, R229, 0x20, RZ ;  /* 0x00000020e5047810 */ /* 0x000fe20007f1e0ff */
[----:B-1----:R-:W-:Y:S01]  /*a1f0*/  IMAD.MOV.U32 R8, RZ, RZ, R6 ;  /* 0x000000ffff087224 */ /* 0x002fe200078e0006 */
[----:B------:R-:W-:Y:S01]  /*a200*/  ISETP.GE.AND P3, PT, R230, c[0x0][0x220], PT ;  /* 0x00008800e6007a0c */ /* 0x000fe20003f66270 */
[----:B------:R-:W-:Y:S01]  /*a210*/  IMAD.MOV.U32 R9, RZ, RZ, R5 ;  /* 0x000000ffff097224 */ /* 0x000fe200078e0005 */
        /* <DEDUP_REMOVED lines=14> */
.L_x_519:
[----:B------:R-:W-:Y:S05]  /*a300*/  BSYNC B1 ;  /* 0x0000000000017941 */ /* 0x000fea0003800000 */
.L_x_505:
        /* <DEDUP_REMOVED lines=12> */
.L_x_547:
[----:B------:R-:W-:Y:S05]  /*a3d0*/  EXIT ;  /* 0x000000000000794d */ /* 0x000fea0003800000 */
.L_x_549:
        /* <DEDUP_REMOVED lines=10> */
.L_x_1032:


//--------------------- .text._ZN5flash44flash_bwd_dq_dk_dv_loop_seqk_parallel_kernelI23Flash_bwd_kernel_traitsILi256ELi64ELi64ELi8ELi4ELi2ELi2ELb0ELb1EN7cutlass6half_tE19Flash_kernel_traitsILi256ELi64ELi64ELi8ES3_EELb1ELb1ELb0ELb0ELb0ELb1ELb0EEEvNS_16Flash_bwd_paramsE --------------------------
	.section	.text._ZN5flash44flash_bwd_dq_dk_dv_loop_seqk_parallel_kernelI23Flash_bwd_kernel_traitsILi256ELi64ELi64ELi8ELi4ELi2ELi2ELb0ELb1EN7cutlass6half_tE19Flash_kernel_traitsILi256ELi64ELi64ELi8ES3_EELb1ELb1ELb0ELb0ELb0ELb1ELb0EEEvNS_16Flash_bwd_paramsE,"ax",@progbits
	.sectioninfo	@"SHI_REGISTERS=255"
	.align	128
        .global         _ZN5flash44flash_bwd_dq_dk_dv_loop_seqk_parallel_kernelI23Flash_bwd_kernel_traitsILi256ELi64ELi64ELi8ELi4ELi2ELi2ELb0ELb1EN7cutlass6half_tE19Flash_kernel_traitsILi256ELi64ELi64ELi8ES3_EELb1ELb1ELb0ELb0ELb0ELb1ELb0EEEvNS_16Flash_bwd_paramsE
        .type           _ZN5flash44flash_bwd_dq_dk_dv_loop_seqk_parallel_kernelI23Flash_bwd_kernel_traitsILi256ELi64ELi64ELi8ELi4ELi2ELi2ELb0ELb1EN7cutlass6half_tE19Flash_kernel_traitsILi256ELi64ELi64ELi8ES3_EELb1ELb1ELb0ELb0ELb0ELb1ELb0EEEvNS_16Flash_bwd_paramsE,@function
        .size           _ZN5flash44flash_bwd_dq_dk_dv_loop_seqk_parallel_kernelI23Flash_bwd_kernel_traitsILi256ELi64ELi64ELi8ELi4ELi2ELi2ELb0ELb1EN7cutlass6half_tE19Flash_kernel_traitsILi256ELi64ELi64ELi8ES3_EELb1ELb1ELb0ELb0ELb0ELb1ELb0EEEvNS_16Flash_bwd_paramsE,(.L_x_1033 - _ZN5flash44flash_bwd_dq_dk_dv_loop_seqk_parallel_kernelI23Flash_bwd_kernel_traitsILi256ELi64ELi64ELi8ELi4ELi2ELi2ELb0ELb1EN7cutlass6half_tE19Flash_kernel_traitsILi256ELi64ELi64ELi8ES3_EELb1ELb1ELb0ELb0ELb0ELb1ELb0EEEvNS_16Flash_bwd_paramsE)
        .other          _ZN5flash44flash_bwd_dq_dk_dv_loop_seqk_parallel_kernelI23Flash_bwd_kernel_traitsILi256ELi64ELi64ELi8ELi4ELi2ELi2ELb0ELb1EN7cutlass6half_tE19Flash_kernel_traitsILi256ELi64ELi64ELi8ES3_EELb1ELb1ELb0ELb0ELb0ELb1ELb0EEEvNS_16Flash_bwd_paramsE,@"STO_CUDA_ENTRY STV_DEFAULT"
_ZN5flash44flash_bwd_dq_dk_dv_loop_seqk_parallel_kernelI23Flash_bwd_kernel_traitsILi256ELi64ELi64ELi8ELi4ELi2ELi2ELb0ELb1EN7cutlass6half_tE19Flash_kernel_traitsILi256ELi64ELi64ELi8ES3_EELb1ELb1ELb0ELb0ELb0ELb1ELb0EEEvNS_16Flash_bwd_paramsE:
.text._ZN5flash44flash_bwd_dq_dk_dv_loop_seqk_parallel_kernelI23Flash_bwd_kernel_traitsILi256ELi64ELi64ELi8ELi4ELi2ELi2ELb0ELb1EN7cutlass6half_tE19Flash_kernel_traitsILi256ELi64ELi64ELi8ES3_EELb1ELb1ELb0ELb0ELb0ELb1ELb0EEEvNS_16Flash_bwd_paramsE:
        /* <DEDUP_REMOVED lines=31> */
[----:B------:R-:W-:Y:S01]  /*01f0*/  LEA.HI R9, R4, R10, RZ, 0x3 ;  /* 0x0000000a04097211 */ /* 0x000fe200078f18ff */
[----:B------:R-:W-:Y:S01]  /*0200*/  USHF.L.U32 UR15, UR36, 0x7, URZ ;  /* 0x00000007240f7899 */ /* 0x000fe2000800063f */
[--C-:B------:R-:W-:Y:S01]  /*0210*/  SHF.R.S32.HI R0, RZ, 0x5, R2.reuse ;  /* 0x00000005ff007819 */ /* 0x100fe20000011402 */
[----:B---3--:R-:W-:Y:S01]  /*0220*/  UIMAD UR49, UR37, UR48, URZ ;  /* 0x00000030253172a4 */ /* 0x008fe2000f8e023f */
[----:B------:R-:W-:Y:S01]  /*0230*/  SHF.R.S32.HI R3, RZ, 0x1f, R2 ;  /* 0x0000001fff037819 */ /* 0x000fe20000011402 */
[----:B------:R-:W-:Y:S01]  /*0240*/  UIMAD UR58, UR7, UR6, UR58 ;  /* 0x00000006073a72a4 */ /* 0x000fe2000f8e023a */
[C---:B------:R-:W-:Y:S01]  /*0250*/  LOP3.LUT R8, R2.reuse, 0xffffffe0, RZ, 0xc0, !PT ;  /* 0xffffffe002087812 */ /* 0x040fe200078ec0ff */
[----:B------:R-:W-:Y:S01]  /*0260*/  USHF.R.S32.HI UR9, URZ, 0x1f, UR36 ;  /* 0x0000001f3f097899 */ /* 0x000fe20008011424 */
[-C--:B------:R-:W-:Y:S01]  /*0270*/  LEA.HI R3, R3, R0.reuse, RZ, 0x2 ;  /* 0x0000000003037211 */ /* 0x080fe200078f10ff */
[----:B------:R-:W-:Y:S01]  /*0280*/  UIMAD UR48, UR48, UR12, URZ ;  /* 0x0000000c303072a4 */ /* 0x000fe2000f8e023f */
[----:B------:R-:W-:Y:S01]  /*0290*/  LEA.HI R2, R2, R0, RZ, 0x1 ;  /* 0x0000000002027211 */ /* 0x000fe200078f08ff */
[----:B------:R-:W-:Y:S01]  /*02a0*/  IMAD.IADD R8, R10, 0x1, -R8 ;  /* 0x000000010a087824 */ /* 0x000fe200078e0a08 */
[----:B------:R-:W-:Y:S01]  /*02b0*/  LOP3.LUT R3, R3, 0xfffffffc, RZ, 0xc0, !PT ;  /* 0xfffffffc03037812 */ /* 0x000fe200078ec0ff */
[----:B------:R-:W-:Y:S01]  /*02c0*/  UIMAD UR6, UR36, UR13, UR37 ;  /* 0x0000000d240672a4 */ /* 0x000fe2000f8e0225 */
[----:B------:R-:W-:Y:S01]  /*02d0*/  LOP3.LUT R2, R2, 0xfffffffe, RZ, 0xc0, !PT ;  /* 0xfffffffe02027812 */ /* 0x000fe200078ec0ff */
[----:B------:R-:W-:Y:S01]  /*02e0*/  ULDC UR14, c[0x0][0x1c0] ;  /* 0x00007000000e7ab9 */ /* 0x000fe20000000800 */
[-C--:B------:R-:W-:Y:S01]  /*02f0*/  LEA.HI R5, R4, R10.reuse, RZ, 0x4 ;  /* 0x0000000a04057211 */ /* 0x080fe200078f20ff */
[----:B------:R-:W-:Y:S01]  /*0300*/  IMAD.IADD R245, R0, 0x1, -R3 ;  /* 0x0000000100f57824 */ /* 0x000fe200078e0a03 */
[-C--:B------:R-:W-:Y:S01]  /*0310*/  LEA.HI R244, R4, R10.reuse, RZ, 0x7 ;  /* 0x0000000a04f47211 */ /* 0x080fe200078f38ff */
[----:B------:R-:W-:Y:S01]  /*0320*/  IMAD.IADD R220, R0, 0x1, -R2 ;  /* 0x0000000100dc7824 */ /* 0x000fe200078e0a02 */
[CC--:B------:R-:W-:Y:S01]  /*0330*/  LEA.HI R12, R4.reuse, R10.reuse, RZ, 0x6 ;  /* 0x0000000a040c7211 */ /* 0x0c0fe200078f30ff */
[----:B------:R-:W-:Y:S01]  /*0340*/  ULDC UR11, c[0x0][0x1c0] ;  /* 0x00007000000b7ab9 */ /* 0x000fe20000000800 */
[----:B------:R-:W-:Y:S01]  /*0350*/  LEA.HI R4, R4, R10, RZ, 0x2 ;  /* 0x0000000a04047211 */ /* 0x000fe200078f10ff */
[----:B------:R-:W-:Y:S01]  /*0360*/  UIMAD UR55, UR8, UR36, URZ ;  /* 0x00000024083772a4 */ /* 0x000fe2000f8e023f */
[----:B------:R-:W-:Y:S01]  /*0370*/  SHF.R.S32.HI R3, RZ, 0x4, R5 ;  /* 0x00000004ff037819 */ /* 0x000fe20000011405 */
[----:B------:R-:W-:Y:S01]  /*0380*/  UIMAD UR7, UR36, UR11, UR37 ;  /* 0x0000000b240772a4 */ /* 0x000fe2000f8e0225 */
[--C-:B------:R-:W-:Y:S01]  /*0390*/  SHF.R.S32.HI R2, RZ, 0x2, R4.reuse ;  /* 0x00000002ff027819 */ /* 0x100fe20000011404 */
[----:B------:R-:W-:Y:S01]  /*03a0*/  @!UP5 UIMAD UR8, UR36, UR14, UR37 ;  /* 0x0000000e2408d2a4 */ /* 0x000fe2000f8e0225 */
[----:B------:R-:W-:Y:S01]  /*03b0*/  SHF.R.S32.HI R0, RZ, 0x1f, R4 ;  /* 0x0000001fff007819 */ /* 0x000fe20000011404 */
[----:B------:R-:W-:Y:S01]  /*03c0*/  USHF.L.U32 UR47, UR48, 0x6, URZ ;  /* 0x00000006302f7899 */ /* 0x000fe2000800063f */
[----:B------:R-:W-:Y:S01]  /*03d0*/  SHF.R.S32.HI R240, RZ, 0x3, R9 ;  /* 0x00000003fff07819 */ /* 0x000fe20000011409 */
[----:B------:R-:W-:Y:S01]  /*03e0*/  USHF.L.U32 UR46, UR6, 0x5, URZ ;  /* 0x00000005062e7899 */ /* 0x000fe2000800063f */
[----:B------:R-:W-:Y:S01]  /*03f0*/  LEA.HI R0, R0, R2, RZ, 0x3 ;  /* 0x0000000200007211 */ /* 0x000fe200078f18ff */
[----:B------:R-:W-:Y:S01]  /*0400*/  ULDC UR52, c[0x0][0x214] ;  /* 0x0000850000347ab9 */ /* 0x000fe20000000800 */
[----:B------:R-:W-:Y:S01]  /*0410*/  LOP3.LUT R6, R9, 0xfffffff8, RZ, 0xc0, !PT ;  /* 0xfffffff809067812 */ /* 0x000fe200078ec0ff */
[----:B------:R-:W-:Y:S01]  /*0420*/  IMAD.U32 R252, RZ, RZ, UR15 ;  /* 0x0000000ffffc7e24 */ /* 0x000fe2000f8e00ff */
[----:B------:R-:W-:Y:S01]  /*0430*/  LOP3.LUT R0, R0, 0xfffffff8, RZ, 0xc0, !PT ;  /* 0xfffffff800007812 */ /* 0x000fe200078ec0ff */
[----:B------:R-:W-:Y:S01]  /*0440*/  IMAD.U32 R251, RZ, RZ, UR9 ;  /* 0x00000009fffb7e24 */ /* 0x000fe2000f8e00ff */
[----:B------:R-:W-:Y:S01]  /*0450*/  LOP3.LUT R11, R4, 0x7ffffffc, RZ, 0xc0, !PT ;  /* 0x7ffffffc040b7812 */ /* 0x000fe200078ec0ff */
[----:B------:R-:W-:Y:S01]  /*0460*/  IMAD.IADD R6, R10, 0x1, -R6 ;  /* 0x000000010a067824 */ /* 0x000fe200078e0a06 */
[C---:B------:R-:W-:Y:S01]  /*0470*/  LOP3.LUT R7, R5.reuse, 0xfffffff0, RZ, 0xc0, !PT ;  /* 0xfffffff005077812 */ /* 0x040fe200078ec0ff */
[----:B------:R-:W-:Y:S01]  /*0480*/  ULDC UR59, c[0x0][0x1c8] ;  /* 0x00007200003b7ab9 */ /* 0x000fe20000000800 */
[----:B------:R-:W-:Y:S01]  /*0490*/  LEA.HI R4, R5, R3, RZ, 0x1 ;  /* 0x0000000305047211 */ /* 0x000fe200078f08ff */
[----:B------:R-:W-:Y:S01]  /*04a0*/  IMAD.IADD R5, R2, 0x1, -R0 ;  /* 0x0000000102057824 */ /* 0x000fe200078e0a00 */
[----:B------:R-:W-:Y:S01]  /*04b0*/  SHF.R.S32.HI R2, RZ, 0x1f, R8 ;  /* 0x0000001fff027819 */ /* 0x000fe20000011408 */
[----:B------:R-:W-:Y:S01]  /*04c0*/  IMAD.SHL.U32 R0, R240, 0x40, RZ ;  /* 0x00000040f0007824 */ /* 0x000fe200078e00ff */
[----:B------:R-:W-:Y:S01]  /*04d0*/  LOP3.LUT R4, R4, 0xfffffffe, RZ, 0xc0, !PT ;  /* 0xfffffffe04047812 */ /* 0x000fe200078ec0ff */
[----:B------:R-:W-:Y:S01]  /*04e0*/  IMAD.IADD R7, R10, 0x1, -R7 ;  /* 0x000000010a077824 */ /* 0x000fe200078e0a07 */
[----:B------:R-:W-:Y:S01]  /*04f0*/  LEA.HI R227, R2, R8, RZ, 0x2 ;  /* 0x0000000802e37211 */ /* 0x000fe200078f10ff */
[----:B------:R-:W-:Y:S01]  /*0500*/  IMAD.IADD R13, R10, 0x1, -R11 ;  /* 0x000000010a0d7824 */ /* 0x000fe200078e0a0b */
[----:B------:R-:W-:Y:S01]  /*0510*/  LOP3.LUT R0, R0, 0x1c0, RZ, 0xc0, !PT ;  /* 0x000001c000007812 */ /* 0x000fe200078ec0ff */
[----:B------:R-:W-:Y:S01]  /*0520*/  IMAD.SHL.U32 R246, R6, 0x8, RZ ;  /* 0x0000000806f67824 */ /* 0x000fe200078e00ff */
[----:B------:R-:W-:Y:S01]  /*0530*/  SHF.R.S32.HI R244, RZ, 0x7, R244 ;  /* 0x00000007fff47819 */ /* 0x000fe200000114f4 */
[----:B------:R-:W-:Y:S01]  /*0540*/  IMAD.IADD R10, R3, 0x1, -R4 ;  /* 0x00000001030a7824 */ /* 0x000fe200078e0a04 */
[----:B------:R-:W-:Y:S01]  /*0550*/  SHF.R.S32.HI R3, RZ, 0x1f, R7 ;  /* 0x0000001fff037819 */ /* 0x000fe20000011407 */
[----:B------:R-:W-:Y:S01]  /*0560*/  ULDC.U8 UR10, c[0x0][0x3d0] ;  /* 0x0000f400000a7ab9 */ /* 0x000fe20000000000 */
[----:B------:R-:W-:Y:S01]  /*0570*/  SHF.R.U32.HI R2, RZ, 0x3, R0 ;  /* 0x00000003ff027819 */ /* 0x000fe20000011600 */
[----:B------:R-:W-:Y:S01]  /*0580*/  IMAD.SHL.U32 R217, R10, 0x200, RZ ;  /* 0x000002000ad97824 */ /* 0x000fe200078e00ff */
[----:B------:R-:W-:Y:S01]  /*0590*/  LOP3.LUT R0, R0, 0x38, R246, 0xf8, !PT ;  /* 0x0000003800007812 */ /* 0x000fe200078ef8f6 */
[----:B------:R-:W-:Y:S01]  /*05a0*/  IMAD.SHL.U32 R250, R244, 0x20, RZ ;  /* 0x00000020f4fa7824 */ /* 0x000fe200078e00ff */
[----:B------:R-:W-:Y:S01]  /*05b0*/  LEA.HI R11, R3, R7, RZ, 0x3 ;  /* 0x00000007030b7211 */ /* 0x000fe200078f18ff */
[----:B------:R-:W-:Y:S01]  /*05c0*/  ULDC UR53, c[0x0][0x224] ;  /* 0x0000890000357ab9 */ /* 0x000fe20000000800 */
[----:B------:R-:W-:Y:S01]  /*05d0*/  LOP3.LUT R8, R0, R2, RZ, 0x3c, !PT ;  /* 0x0000000200087212 */ /* 0x000fe200078e3cff */
[----:B------:R-:W-:Y:S01]  /*05e0*/  IMAD.SHL.U32 R0, R6, 0x40, RZ ;  /* 0x0000004006007824 */ /* 0x000fe200078e00ff */
[----:B------:R-:W-:Y:S01]  /*05f0*/  LOP3.LUT R2, R11, 0xfffffff8, RZ, 0xc0, !PT ;  /* 0xfffffff80b027812 */ /* 0x000fe200078ec0ff */
[----:B------:R-:W-:Y:S01]  /*0600*/  @UP5 UIMAD UR57, UR36, UR52, URZ ;  /* 0x00000034243952a4 */ /* 0x000fe2000f8e023f */
[----:B------:R-:W-:Y:S01]  /*0610*/  LOP3.LUT R3, R5, 0x1, RZ, 0xc0, !PT ;  /* 0x0000000105037812 */ /* 0x000fe200078ec0ff */
[----:B------:R-:W-:Y:S01]  /*0620*/  ULDC.64 UR4, c[0x0][0x118] ;  /* 0x0000460000047ab9 */ /* 0x000fe20000000a00 */
[----:B------:R-:W-:Y:S01]  /*0630*/  LOP3.LUT R0, R0, 0x1c0, RZ, 0xc0, !PT ;  /* 0x000001c000007812 */ /* 0x000fe200078ec0ff */
[----:B------:R-:W-:Y:S01]  /*0640*/  IMAD.IADD R7, R7, 0x1, -R2 ;  /* 0x0000000107077824 */ /* 0x000fe200078e0a02 */
[----:B------:R-:W-:Y:S01]  /*0650*/  ISETP.NE.U32.AND P0, PT, R3, 0x1, PT ;  /* 0x000000010300780c */ /* 0x000fe20003f05070 */
[----:B------:R-:W-:Y:S01]  /*0660*/  IMAD.SHL.U32 R2, R220, 0x10, RZ ;  /* 0x00000010dc027824 */ /* 0x000fe200078e00ff */
[----:B------:R-:W-:Y:S01]  /*0670*/  LOP3.LUT R212, R0, 0x8, R9, 0xf8, !PT ;  /* 0x0000000800d47812 */ /* 0x000fe200078ef809 */
[----:B------:R-:W-:Y:S01]  /*0680*/  ULOP3.LUT UR59, UR37, UR59, URZ, 0x3c, !UPT ;  /* 0x0000003b253b7292 */ /* 0x000fe2000f8e3c3f */
[----:B------:R-:W-:Y:S01]  /*0690*/  LOP3.LUT P4, RZ, R6, 0x2, RZ, 0xc0, !PT ;  /* 0x0000000206ff7812 */ /* 0x000fe2000788c0ff */
[----:B------:R-:W-:Y:S01]  /*06a0*/  USHF.R.S32.HI UR60, URZ, 0x1f, UR37 ;  /* 0x0000001f3f3c7899 */ /* 0x000fe20008011425 */
[----:B------:R-:W-:Y:S01]  /*06b0*/  LOP3.LUT R4, R0, 0x10, R2, 0xf8, !PT ;  /* 0x0000001000047812 */ /* 0x000fe200078ef802 */
[----:B------:R-:W-:Y:S01]  /*06c0*/  IMAD R2, R244, 0x800, R217 ;  /* 0x00000800f4027824 */ /* 0x000fe200078e02d9 */
[----:B------:R-:W-:Y:S01]  /*06d0*/  SHF.R.U32.HI R0, RZ, 0x3, R0 ;  /* 0x00000003ff007819 */ /* 0x000fe20000011600 */
[----:B------:R-:W-:Y:S01]  /*06e0*/  UISETP.NE.AND UP6, UPT, UR10, URZ, UPT ;  /* 0x0000003f0a00728c */ /* 0x000fe2000bfc5270 */
[----:B------:R-:W-:Y:S01]  /*06f0*/  LOP3.LUT R3, R4, 0x8, R9, 0xf8, !PT ;  /* 0x0000000804037812 */ /* 0x000fe200078ef809 */
[----:B------:R-:W-:Y:S01]  /*0700*/  IMAD.SHL.U32 R4, R10, 0x20, RZ ;  /* 0x000000200a047824 */ /* 0x000fe200078e00ff */
[----:B------:R-:W-:Y:S01]  /*0710*/  LOP3.LUT R212, R212, R0, RZ, 0x3c, !PT ;  /* 0x00000000d4d47212 */ /* 0x000fe200078e3cff */
[----:B------:R-:W-:Y:S01]  /*0720*/  USHF.R.S32.HI UR61, URZ, 0x1f, UR37 ;  /* 0x0000001f3f3d7899 */ /* 0x000fe20008011425 */
[----:B------:R-:W-:Y:S01]  /*0730*/  LOP3.LUT R217, R217, R3, R0, 0xf6, !PT ;  /* 0x00000003d9d97212 */ /* 0x000fe200078ef600 */
[C---:B------:R-:W-:Y:S01]  /*0740*/  IMAD.SHL.U32 R3, R5.reuse, 0x40, RZ ;  /* 0x0000004005037824 */ /* 0x040fe200078e00ff */
[----:B------:R-:W-:Y:S01]  /*0750*/  SHF.R.S32.HI R0, RZ, 0x6, R12 ;  /* 0x00000006ff007819 */ /* 0x000fe2000001140c */
[----:B------:R-:W-:Y:S01]  /*0760*/  IMAD.IADD R212, R2, 0x1, R212 ;  /* 0x0000000102d47824 */ /* 0x000fe200078e02d4 */
[----:B------:R-:W-:Y:S01]  /*0770*/  LOP3.LUT P3, RZ, R6, 0x4, RZ, 0xc0, !PT ;  /* 0x0000000406ff7812 */ /* 0x000fe2000786c0ff */
[----:B------:R-:W-:Y:S01]  /*0780*/  UIMAD.WIDE.U32 UR42, UR38, UR44, URZ ;  /* 0x0000002c262a72a5 */ /* 0x000fe2000f8e003f */
[----:B------:R-:W-:Y:S01]  /*0790*/  SEL R234, R234, 0x10, !P0 ;  /* 0x00000010eaea7807 */ /* 0x000fe20004000000 */
[C---:B------:R-:W-:Y:S01]  /*07a0*/  IMAD R226, R0.reuse, 0x200, R8 ;  /* 0x0000020000e27824 */ /* 0x040fe200078e0208 */
[----:B------:R-:W-:Y:S01]  /*07b0*/  R2P PR, R5, 0x6 ;  /* 0x0000000605007804 */ /* 0x000fe20000000000 */
[----:B------:R-:W-:Y:S01]  /*07c0*/  IMAD.SHL.U32 R2, R0, 0x8, RZ ;  /* 0x0000000800027824 */ /* 0x000fe200078e00ff */
[----:B------:R-:W-:Y:S01]  /*07d0*/  LOP3.LUT R0, R3, 0x1c0, RZ, 0xc0, !PT ;  /* 0x000001c003007812 */ /* 0x000fe200078ec0ff */
[C---:B------:R-:W-:Y:S01]  /*07e0*/  IMAD.SHL.U32 R5, R7.reuse, 0x40, RZ ;  /* 0x0000004007057824 */ /* 0x040fe200078e00ff */
[----:B------:R-:W-:Y:S01]  /*07f0*/  LOP3.LUT P6, RZ, R7, 0x2, RZ, 0xc0, !PT ;  /* 0x0000000207ff7812 */ /* 0x000fe200078cc0ff */
[----:B------:R-:W-:Y:S01]  /*0800*/  IMAD.SHL.U32 R213, R212, 0x2, RZ ;  /* 0x00000002d4d57824 */ /* 0x000fe200078e00ff */
[----:B------:R-:W-:Y:S01]  /*0810*/  LOP3.LUT R2, R2, 0x18, RZ, 0xc0, !PT ;  /* 0x0000001802027812 */ /* 0x000fe200078ec0ff */
[----:B------:R-:W-:Y:S01]  /*0820*/  IMAD.SHL.U32 R226, R226, 0x2, RZ ;  /* 0x00000002e2e27824 */ /* 0x000fe200078e00ff */
[----:B------:R-:W-:Y:S01]  /*0830*/  SHF.R.U32.HI R3, RZ, 0x3, R0 ;  /* 0x00000003ff037819 */ /* 0x000fe20000011600 */
[----:B------:R-:W-:Y:S01]  /*0840*/  UIMAD UR54, UR39, UR44, URZ ;  /* 0x0000002c273672a4 */ /* 0x000fe2000f8e023f */
[----:B------:R-:W-:Y:S01]  /*0850*/  LOP3.LUT R8, R2, 0x20, R4, 0xf8, !PT ;  /* 0x0000002002087812 */ /* 0x000fe200078ef804 */
[----:B------:R-:W-:Y:S01]  /*0860*/  USHF.R.S32.HI UR56, URZ, 0x1f, UR49 ;  /* 0x0000001f3f387899 */ /* 0x000fe20008011431 */
[----:B------:R-:W-:Y:S01]  /*0870*/  LOP3.LUT R6, R3, R0, R2, 0x1e, !PT ;  /* 0x0000000003067212 */ /* 0x000fe200078e1e02 */
[----:B------:R-:W-:Y:S01]  /*0880*/  UIMAD UR53, UR7, UR53, URZ ;  /* 0x00000035073572a4 */ /* 0x000fe2000f8e023f */
[----:B------:R-:W-:Y:S01]  /*0890*/  LOP3.LUT R2, R0, 0x20, R250, 0xf8, !PT ;  /* 0x0000002000027812 */ /* 0x000fe200078ef8fa */
[----:B------:R-:W-:Y:S01]  /*08a0*/  IMAD.SHL.U32 R0, R13, 0x2, RZ ;  /* 0x000000020d007824 */ /* 0x000fe200078e00ff */
[----:B------:R-:W-:Y:S01]  /*08b0*/  LOP3.LUT P5, RZ, R7, 0x4, RZ, 0xc0, !PT ;  /* 0x0000000407ff7812 */ /* 0x000fe200078ac0ff */
[----:B------:R-:W-:Y:S01]  /*08c0*/  @!UP5 UIMAD UR52, UR8, UR52, URZ ;  /* 0x000000340834d2a4 */ /* 0x000fe2000f8e023f */
[----:B------:R-:W-:Y:S01]  /*08d0*/  LOP3.LUT R3, R2, R3, RZ, 0x3c, !PT ;  /* 0x0000000302037212 */ /* 0x000fe200078e3cff */
[--C-:B------:R-:W-:Y:S01]  /*08e0*/  IMAD R4, R245, 0x400, R0.reuse ;  /* 0x00000400f5047824 */ /* 0x100fe200078e0200 */
[----:B------:R-:W-:Y:S01]  /*08f0*/  SEL R216, R218, 0xffffffc0, !P3 ;  /* 0xffffffc0dad87807 */ /* 0x000fe20005800000 */
[----:B------:R-:W-:Y:S01]  /*0900*/  IMAD R2, R220, 0x400, R0 ;  /* 0x00000400dc027824 */ /* 0x000fe200078e0200 */
[----:B------:R-:W-:Y:S01]  /*0910*/  LOP3.LUT R0, R5, 0x1c0, RZ, 0xc0, !PT ;  /* 0x000001c005007812 */ /* 0x000fe200078ec0ff */
[----:B------:R-:W-:Y:S01]  /*0920*/  IMAD.IADD R232, R4, 0x1, R3 ;  /* 0x0000000104e87824 */ /* 0x000fe200078e0203 */
[----:B------:R-:W-:Y:S01]  /*0930*/  SEL R218, R218, 0xffffffc0, !P5 ;  /* 0xffffffc0dada7807 */ /* 0x000fe20006800000 */
[----:B------:R-:W-:Y:S01]  /*0940*/  IMAD.IADD R6, R2, 0x1, R6 ;  /* 0x0000000102067824 */ /* 0x000fe200078e0206 */
[--C-:B------:R-:W-:Y:S01]  /*0950*/  SHF.R.U32.HI R2, RZ, 0x3, R0.reuse ;  /* 0x00000003ff027819 */ /* 0x100fe20000011600 */
[----:B------:R-:W-:Y:S01]  /*0960*/  IMAD.SHL.U32 R4, R10, 0x8, RZ ;  /* 0x000000080a047824 */ /* 0x000fe200078e00ff */
[----:B------:R-:W-:Y:S01]  /*0970*/  SHF.R.S32.HI R227, RZ, 0x2, R227 ;  /* 0x00000002ffe37819 */ /* 0x000fe200000114e3 */
        /* <DEDUP_REMOVED lines=23> */
[C---:B------:R-:W-:Y:S01]  /*0af0*/  IADD3 R242, R241.reuse, 0x40, RZ ;  /* 0x00000040f1f27810 */ /* 0x040fe20007ffe0ff */
[----:B------:R-:W-:Y:S01]  /*0b00*/  IMAD.IADD R215, R214, 0x1, R222 ;  /* 0x00000001d6d77824 */ /* 0x000fe200078e02de */
[----:B------:R-:W-:Y:S01]  /*0b10*/  @P2 IADD3 R242, R241, -0x40, RZ ;  /* 0xffffffc0f1f22810 */ /* 0x000fe20007ffe0ff */
[----:B------:R-:W-:Y:S01]  /*0b20*/  IMAD.IADD R221, R218, 0x1, R220 ;  /* 0x00000001dadd7824 */ /* 0x000fe200078e02dc */
[----:B------:R-:W-:Y:S01]  /*0b30*/  USHF.R.S32.HI UR50, URZ, 0x1f, UR46 ;  /* 0x0000001f3f327899 */ /* 0x000fe2000801142e */
[----:B------:R-:W-:Y:S01]  /*0b40*/  IMAD R212, R212, 0x2, R216 ;  /* 0x00000002d4d47824 */ /* 0x000fe200078e02d8 */
[----:B------:R-:W-:Y:S01]  /*0b50*/  ULDC.U8 UR34, c[0x0][0x2d8] ;  /* 0x0000b60000227ab9 */ /* 0x000fe20000000000 */
[----:B------:R-:W-:-:S02]  /*0b60*/  IMAD.IADD R3, R216, 0x1, R2 ;  /* 0x00000001d8037824 */ /* 0x000fc400078e0202 */
[C---:B------:R-:W-:Y:S02]  /*0b70*/  IMAD R216, R217.reuse, 0x2, R216 ;  /* 0x00000002d9d87824 */ /* 0x040fe400078e02d8 */
[----:B------:R-:W-:Y:S02]  /*0b80*/  IMAD.IADD R219, R214, 0x1, R218 ;  /* 0x00000001d6db7824 */ /* 0x000fe400078e02da */
[----:B------:R-:W-:Y:S02]  /*0b90*/  IMAD.IADD R223, R222, 0x1, R220 ;  /* 0x00000001dedf7824 */ /* 0x000fe400078e02dc */
[----:B------:R-:W-:Y:S02]  /*0ba0*/  IMAD.SHL.U32 R217, R217, 0x2, RZ ;  /* 0x00000002d9d97824 */ /* 0x000fe400078e00ff */
[----:B------:R-:W-:Y:S02]  /*0bb0*/  IMAD.IADD R234, R234, 0x1, R233 ;  /* 0x00000001eaea7824 */ /* 0x000fe400078e02e9 */
[----:B------:R-:W-:-:S02]  /*0bc0*/  IMAD.IADD R218, R215, 0x1, R218 ;  /* 0x00000001d7da7824 */ /* 0x000fc400078e02da */
[----:B------:R-:W-:Y:S02]  /*0bd0*/  IMAD.IADD R222, R222, 0x1, R221 ;  /* 0x00000001dede7824 */ /* 0x000fe400078e02dd */
.L_x_578:
        /* <DEDUP_REMOVED lines=16> */
[----:B------:R-:W-:Y:S01]  /*0ce0*/  IMAD.U32 R5, RZ, RZ, UR7 ;  /* 0x00000007ff057e24 */ /* 0x000fe2000f8e00ff */
[----:B------:R-:W-:-:S02]  /*0cf0*/  UISETP.NE.AND UP4, UPT, UR13, URZ, UPT ;  /* 0x0000003f0d00728c */ /* 0x000fc4000bf85270 */
[----:B------:R-:W-:Y:S02]  /*0d00*/  @UP3 UIADD3 UR6, UP0, UR14, UR10, URZ ;  /* 0x0000000a0e063290 */ /* 0x000fe4000ff1e03f */
        /* <DEDUP_REMOVED lines=34> */
.L_x_550:
        /* <DEDUP_REMOVED lines=22> */
[----:B------:R-:W-:Y:S02]  /*1090*/  UIMAD UR9, UR41, UR10, URZ ;  /* 0x0000000a290972a4 */ /* 0x000fe4000f8e023f */
[----:B-1----:R-:W-:Y:S02]  /*10a0*/  UISETP.NE.AND UP0, UPT, UR35, -0x1, UPT ;  /* 0xffffffff2300788c */ /* 0x002fe4000bf05270 */
[----:B------:R-:W-:Y:S02]  /*10b0*/  UIADD3 UR8, UR31, 0x3f, URZ ;  /* 0x0000003f1f087890 */ /* 0x000fe4000fffe03f */
[----:B------:R-:W-:Y:S02]  /*10c0*/  UIMAD UR12, UR36, UR11, UR9 ;  /* 0x0000000b240c72a4 */ /* 0x000fe4000f8e0209 */
[----:B------:R-:W-:Y:S01]  /*10d0*/  USHF.R.S32.HI UR9, URZ, 0x1f, UR8 ;  /* 0x0000001f3f097899 */ /* 0x000fe20008011408 */
[----:B------:R-:W-:Y:S01]  /*10e0*/  PLOP3.LUT P1, PT, PT, PT, UP0, 0x80, 0x0 ;  /* 0x000000000000781c */ /* 0x000fe20003f2f008 */
[----:B------:R-:W-:-:S02]  /*10f0*/  ULDC.64 UR14, c[0x0][0x190] ;  /* 0x00006400000e7ab9 */ /* 0x000fc40000000a00 */
[----:B------:R-:W-:Y:S02]  /*1100*/  ULEA.HI UR11, UR9, UR8, URZ, 0x6 ;  /* 0x00000008090b7291 */ /* 0x000fe4000f8f303f */
[----:B------:R-:W-:Y:S02]  /*1110*/  UIMAD.WIDE.U32 UR6, UR36, UR10, URZ ;  /* 0x0000000a240672a5 */ /* 0x000fe4000f8e003f */
[----:B------:R-:W-:Y:S02]  /*1120*/  UISETP.NE.AND UP2, UPT, UR13, -0x1, UPT ;  /* 0xffffffff0d00788c */ /* 0x000fe4000bf45270 */
[----:B------:R-:W-:Y:S02]  /*1130*/  UIMAD.WIDE.U32 UR8, UR13, UR14, URZ ;  /* 0x0000000e0d0872a5 */ /* 0x000fe4000f8e003f */
[----:B------:R-:W-:Y:S02]  /*1140*/  @UP0 UIADD3 UR10, UR33, UR35, URZ ;  /* 0x00000023210a0290 */ /* 0x000fe4000fffe03f */
[----:B------:R-:W-:-:S02]  /*1150*/  ULDC.64 UR16, c[0x0][0x198] ;  /* 0x0000660000107ab9 */ /* 0x000fc40000000a00 */
[----:B------:R-:W-:Y:S02]  /*1160*/  UIADD3 UR28, UR7, UR12, URZ ;  /* 0x0000000c071c7290 */ /* 0x000fe4000fffe03f */
[----:B------:R-:W-:Y:S02]  /*1170*/  USEL UR40, UR6, UR8, !UP2 ;  /* 0x0000000806287287 */ /* 0x000fe4000d000000 */
[----:B------:R-:W-:Y:S02]  /*1180*/  @UP0 UIMAD.WIDE.U32 UR6, UR10, UR16, URZ ;  /* 0x000000100a0602a5 */ /* 0x000fe4000f8e003f */
[----:B------:R-:W-:Y:S02]  /*1190*/  ULOP3.LUT UR8, UR11, 0xffffffc0, URZ, 0xc0, !UPT ;  /* 0xffffffc00b087892 */ /* 0x000fe4000f8ec03f */
[----:B------:R-:W-:Y:S02]  /*11a0*/  @UP0 UIMAD UR30, UR10, UR17, UR7 ;  /* 0x000000110a1e02a4 */ /* 0x000fe4000f8e0207 */
[----:B------:R-:W-:-:S02]  /*11b0*/  UIMAD UR7, UR13, UR15, URZ ;  /* 0x0000000f0d0772a4 */ /* 0x000fc4000f8e023f */
[----:B------:R-:W-:Y:S02]  /*11c0*/  UIADD3 UR15, UR8, -0x40, URZ ;  /* 0xffffffc0080f7890 */ /* 0x000fe4000fffe03f */
        /* <DEDUP_REMOVED lines=17> */
.L_x_552:
        /* <DEDUP_REMOVED lines=18> */
.L_x_553:
        /* <DEDUP_REMOVED lines=8> */
[----:B------:R-:W-:Y:S02]  /*1480*/  USHF.R.S32.HI UR19, URZ, 0x1f, UR18 ;  /* 0x0000001f3f137899 */ /* 0x000fe40008011412 */
[----:B------:R-:W-:-:S02]  /*1490*/  @UP2 UMOV UR22, UR6 ;  /* 0x0000000600162c82 */ /* 0x000fc40008000000 */
        /* <DEDUP_REMOVED lines=8> */
[----:B------:R-:W-:Y:S01]  /*1520*/  UIMAD UR6, UR41, UR10, UR55 ;  /* 0x0000000a290672a4 */ /* 0x000fe2000f8e0237 */
[----:B------:R-:W2:Y:S03]  /*1530*/  S2UR UR10, SR_CTAID.X ;  /* 0x00000000000a79c3 */ /* 0x000ea60000002500 */
        /* <DEDUP_REMOVED lines=8> */
[----:B------:R-:W-:Y:S01]  /*15c0*/  ULDC.64 UR8, c[0x0][0x3d8] ;  /* 0x0000f60000087ab9 */ /* 0x000fe20000000a00 */
[----:B-1----:R-:W-:Y:S01]  /*15d0*/  IMAD.MOV R4, RZ, RZ, -R5 ;  /* 0x000000ffff047224 */ /* 0x002fe200078e0a05 */
[----:B--2---:R-:W-:-:S03]  /*15e0*/  UIMAD.WIDE.U32 UR6, UR10, UR8, URZ ;  /* 0x000000080a0672a5 */ /* 0x004fc6000f8e003f */
[----:B------:R-:W-:Y:S01]  /*15f0*/  IMAD R6, R4, R8, RZ ;  /* 0x0000000804067224 */ /* 0x000fe200078e02ff */
[----:B------:R-:W-:Y:S01]  /*1600*/  USEL UR14, UR6, URZ, UP6 ;  /* 0x0000003f060e7287 */ /* 0x000fe2000b000000 */
[----:B------:R-:W-:Y:S01]  /*1610*/  IMAD.MOV.U32 R4, RZ, RZ, RZ ;  /* 0x000000ffff047224 */ /* 0x000fe200078e00ff */
[----:B------:R-:W-:Y:S02]  /*1620*/  UIMAD UR9, UR10, UR9, UR7 ;  /* 0x000000090a0972a4 */ /* 0x000fe4000f8e0207 */
[----:B------:R-:W-:Y:S01]  /*1630*/  USHF.L.U64.HI UR6, UR36, 0x7, UR41 ;  /* 0x0000000724067899 */ /* 0x000fe20008010229 */
[----:B------:R-:W-:Y:S01]  /*1640*/  IMAD.HI.U32 R4, R5, R6, R4 ;  /* 0x0000000605047227 */ /* 0x000fe200078e0004 */
[----:B------:R-:W-:Y:S02]  /*1650*/  USHF.L.U32 UR10, UR36, 0x7, URZ ;  /* 0x00000007240a7899 */ /* 0x000fe4000800063f */
[----:B------:R-:W-:Y:S01]  /*1660*/  USEL UR7, UR6, URZ, UP1 ;  /* 0x0000003f06077287 */ /* 0x000fe20008800000 */
[----:B------:R-:W-:Y:S01]  /*1670*/  IMAD.MOV.U32 R5, RZ, RZ, R7 ;  /* 0x000000ffff057224 */ /* 0x000fe200078e0007 */
[----:B------:R-:W-:-:S03]  /*1680*/  USEL UR6, UR10, URZ, UP1 ;  /* 0x0000003f0a067287 */ /* 0x000fc60008800000 */
[----:B------:R-:W-:Y:S01]  /*1690*/  IMAD.HI.U32 R4, R4, R5, RZ ;  /* 0x0000000504047227 */ /* 0x000fe200078e00ff */
[----:B------:R-:W-:Y:S02]  /*16a0*/  UIADD3 UR6, UP1, UR15, UR6, URZ ;  /* 0x000000060f067290 */ /* 0x000fe4000ff3e03f */
[----:B------:R-:W-:Y:S01]  /*16b0*/  ULDC UR10, c[0x0][0x234] ;  /* 0x00008d00000a7ab9 */ /* 0x000fe20000000800 */
[----:B------:R-:W-:Y:S01]  /*16c0*/  IMAD.MOV R6, RZ, RZ, -R4 ;  /* 0x000000ffff067224 */ /* 0x000fe200078e0a04 */
[----:B------:R-:W-:Y:S02]  /*16d0*/  UIADD3.X UR8, UR24, UR7, URZ, UP1, !UPT ;  /* 0x0000000718087290 */ /* 0x000fe40008ffe43f */
[----:B------:R-:W-:Y:S01]  /*16e0*/  UIMAD UR7, UR39, UR6, URZ ;  /* 0x00000006270772a4 */ /* 0x000fe2000f8e023f */
[----:B------:R-:W-:-:S03]  /*16f0*/  IMAD R5, R8, R6, R5 ;  /* 0x0000000608057224 */ /* 0x000fc600078e0205 */
[----:B------:R-:W-:Y:S02]  /*1700*/  UIMAD UR8, UR38, UR8, UR7 ;  /* 0x00000008260872a4 */ /* 0x000fe4000f8e0207 */
[----:B------:R-:W-:Y:S01]  /*1710*/  ISETP.GT.U32.AND P0, PT, R8, R5, PT ;  /* 0x000000050800720c */ /* 0x000fe20003f04070 */
[----:B------:R-:W-:-:S04]  /*1720*/  @UP5 USEL UR7, UR57, UR13, !UP2 ;  /* 0x0000000d39075287 */ /* 0x000fc8000d000000 */
[----:B------:R-:W-:Y:S02]  /*1730*/  @UP5 UIMAD UR12, UR37, UR10, UR7 ;  /* 0x0000000a250c52a4 */ /* 0x000fe4000f8e0207 */
[----:B------:R-:W-:Y:S02]  /*1740*/  UIMAD.WIDE.U32 UR6, UR38, UR6, URZ ;  /* 0x00000006260672a5 */ /* 0x000fe4000f8e003f */
[----:B------:R-:W-:Y:S02]  /*1750*/  USEL UR10, UR9, URZ, UP6 ;  /* 0x0000003f090a7287 */ /* 0x000fe4000b000000 */
[----:B------:R-:W-:Y:S02]  /*1760*/  UIADD3 UR9, UR7, UR8, URZ ;  /* 0x0000000807097290 */ /* 0x000fe4000fffe03f */
[----:B------:R-:W-:Y:S01]  /*1770*/  @!P0 IMAD.IADD R5, R5, 0x1, -R8 ;  /* 0x0000000105058824 */ /* 0x000fe200078e0a08 */
[----:B------:R-:W-:Y:S01]  /*1780*/  @!P0 IADD3 R4, R4, 0x1, RZ ;  /* 0x0000000104048810 */ /* 0x000fe20007ffe0ff */
[----:B------:R-:W-:Y:S01]  /*1790*/  @!UP5 UMOV UR12, UR52 ;  /* 0x00000034000cdc82 */ /* 0x000fe20008000000 */
[----:B------:R-:W-:-:S02]  /*17a0*/  ISETP.LE.AND P0, PT, RZ, UR59, PT ;  /* 0x0000003bff007c0c */ /* 0x000fc4000bf03270 */
        /* <DEDUP_REMOVED lines=12> */
.L_x_554:
[----:B------:R-:W-:Y:S02]  /*1870*/  UMOV UR8, UR53 ;  /* 0x0000003500087c82 */ /* 0x000fe40008000000 */
.L_x_555:
[----:B------:R-:W-:Y:S01]  /*1880*/  UIADD3 UR6, UP4, UP3, UR6, UR47, UR49 ;  /* 0x0000002f06067290 */ /* 0x000fe2000fb9e031 */
[----:B------:R-:W-:Y:S01]  /*1890*/  SHF.R.S32.HI R25, RZ, 0x1f, R240 ;  /* 0x0000001fff197819 */ /* 0x000fe200000114f0 */
[----:B------:R-:W1:Y:S01]  /*18a0*/  S2R R24, SR_TID.X ;  /* 0x0000000000187919 */ /* 0x000e620000002100 */
[----:B------:R-:W-:Y:S01]  /*18b0*/  IADD3 R5, P0, R240, UR15, RZ ;  /* 0x0000000ff0057c10 */ /* 0x000fe2000ff1e0ff */
[----:B------:R-:W-:Y:S01]  /*18c0*/  UIADD3 UR20, UP2, UP1, UR14, UR6, UR16 ;  /* 0x000000060e147290 */ /* 0x000fe2000f95e010 */
[--C-:B------:R-:W-:Y:S01]  /*18d0*/  SHF.R.S32.HI R247, RZ, 0x1f, R246.reuse ;  /* 0x0000001ffff77819 */ /* 0x100fe200000114f6 */
[----:B------:R-:W-:Y:S01]  /*18e0*/  UIADD3.X UR6, UR9, UR51, UR56, UP4, UP3 ;  /* 0x0000003309067290 */ /* 0x000fe2000a7e6438 */
[----:B------:R-:W-:Y:S01]  /*18f0*/  IADD3.X R9, R25, UR24, RZ, P0, !PT ;  /* 0x0000001819097c10 */ /* 0x000fe200087fe4ff */
[----:B------:R-:W-:Y:S01]  /*1900*/  UIADD3 UR13, UR15, UR12, URZ ;  /* 0x0000000c0f0d7290 */ /* 0x000fe2000fffe03f */
[----:B------:R-:W-:Y:S01]  /*1910*/  IMAD.U32 R11, RZ, RZ, UR37 ;  /* 0x00000025ff0b7e24 */ /* 0x000fe2000f8e00ff */
[----:B------:R-:W-:Y:S01]  /*1920*/  UIADD3.X UR17, UR10, UR6, UR11, UP2, UP1 ;  /* 0x000000060a117290 */ /* 0x000fe200097e240b */
[----:B------:R-:W-:Y:S01]  /*1930*/  IMAD.WIDE.U32 R6, R5, c[0x0][0x190], R246 ;  /* 0x0000640005067a25 */ /* 0x000fe200078e00f6 */
[----:B------:R-:W-:Y:S01]  /*1940*/  BSSY B1, `(.L_x_551) ;  /* 0x000077a000017945 */ /* 0x000fe20003800000 */
[----:B------:R-:W-:-:S02]  /*1950*/  ULDC.64 UR6, c[0x0][0x1a8] ;  /* 0x00006a0000067ab9 */ /* 0x000fc40000000a00 */
[----:B------:R-:W-:Y:S01]  /*1960*/  UIMAD UR6, UR60, UR6, URZ ;  /* 0x000000063c0672a4 */ /* 0x000fe2000f8e023f */
[----:B------:R-:W-:Y:S01]  /*1970*/  IMAD R9, R9, c[0x0][0x190], RZ ;  /* 0x0000640009097a24 */ /* 0x000fe200078e02ff */
[----:B------:R-:W-:Y:S01]  /*1980*/  IADD3 R8, P0, R6, UR40, RZ ;  /* 0x0000002806087c10 */ /* 0x000fe2000ff1e0ff */
[----:B------:R-:W-:Y:S02]  /*1990*/  ULDC UR40, c[0x0][0x2e8] ;  /* 0x0000ba0000287ab9 */ /* 0x000fe40000000800 */
[----:B------:R-:W-:Y:S01]  /*19a0*/  UIMAD UR16, UR37, UR7, UR6 ;  /* 0x00000007251072a4 */ /* 0x000fe2000f8e0206 */
[----:B------:R-:W-:Y:S02]  /*19b0*/  IMAD R5, R5, c[0x0][0x194], R9 ;  /* 0x0000650005057a24 */ /* 0x000fe400078e0209 */
[----:B------:R-:W-:Y:S02]  /*19c0*/  ULDC.64 UR6, c[0x0][0x378] ;  /* 0x0000de0000067ab9 */ /* 0x000fe40000000a00 */
[----:B------:R-:W-:Y:S01]  /*19d0*/  UIMAD UR6, UR60, UR6, URZ ;  /* 0x000000063c0672a4 */ /* 0x000fe2000f8e023f */
[----:B------:R-:W-:Y:S01]  /*19e0*/  IADD3.X R9, R7, UR28, R5, P0, !PT ;  /* 0x0000001c07097c10 */ /* 0x000fe200087fe405 */
[----:B------:R-:W-:Y:S01]  /*19f0*/  IMAD.U32 R5, RZ, RZ, UR15 ;  /* 0x0000000fff057e24 */ /* 0x000fe2000f8e00ff */
[----:B------:R-:W-:Y:S01]  /*1a00*/  IADD3 R6, P0, R246, UR22, RZ ;  /* 0x00000016f6067c10 */ /* 0x000fe2000ff1e0ff */
[----:B------:R-:W-:-:S02]  /*1a10*/  UIMAD UR14, UR37, UR7, UR6 ;  /* 0x00000007250e72a4 */ /* 0x000fc4000f8e0206 */
[----:B------:R-:W-:Y:S01]  /*1a20*/  IMAD.WIDE.U32 R8, R11, c[0x0][0x1a8], R8 ;  /* 0x00006a000b087a25 */ /* 0x000fe200078e0008 */
[----:B------:R-:W-:Y:S01]  /*1a30*/  ULDC.64 UR6, c[0x0][0x370] ;  /* 0x0000dc0000067ab9 */ /* 0x000fe20000000a00 */
[----:B------:R-:W-:Y:S01]  /*1a40*/  IADD3.X R7, R247, UR23, RZ, P0, !PT ;  /* 0x00000017f7077c10 */ /* 0x000fe200087fe4ff */
[----:B------:R-:W-:Y:S02]  /*1a50*/  UIMAD UR6, UR24, UR6, URZ ;  /* 0x00000006180672a4 */ /* 0x000fe4000f8e023f */
[----:B------:R-:W-:Y:S01]  /*1a60*/  LEA R230, P2, R8, c[0x0][0x160], 0x1 ;  /* 0x0000580008e67a11 */ /* 0x000fe200078408ff */
[----:B------:R-:W-:Y:S01]  /*1a70*/  UMOV UR24, 0x4 ;  /* 0x0000000400187882 */ /* 0x000fe20000000000 */
[----:B------:R-:W-:Y:S01]  /*1a80*/  IMAD.WIDE.U32 R6, R5, c[0x0][0x370], R6 ;  /* 0x0000dc0005067a25 */ /* 0x000fe200078e0006 */
[----:B------:R-:W-:Y:S01]  /*1a90*/  UIMAD UR11, UR15, UR7, UR6 ;  /* 0x000000070f0b72a4 */ /* 0x000fe2000f8e0206 */
[----:B-1----:R-:W-:Y:S01]  /*1aa0*/  SHF.R.S32.HI R5, RZ, 0x1f, R24 ;  /* 0x0000001fff057819 */ /* 0x002fe20000011418 */
[----:B------:R-:W-:-:S02]  /*1ab0*/  UIADD3 UR6, UR15, UR8, URZ ;  /* 0x000000080f067290 */ /* 0x000fc4000fffe03f */
[----:B------:R-:W-:Y:S01]  /*1ac0*/  ULDC.64 UR22, c[0x0][0x200] ;  /* 0x0000800000167ab9 */ /* 0x000fe20000000a00 */
[----:B------:R-:W-:Y:S01]  /*1ad0*/  LEA.HI R5, R5, R24, RZ, 0x5 ;  /* 0x0000001805057211 */ /* 0x000fe200078f28ff */
[----:B------:R-:W-:Y:S01]  /*1ae0*/  ULDC.64 UR8, c[0x0][0x3c8] ;  /* 0x0000f20000087ab9 */ /* 0x000fe20000000a00 */
[----:B------:R-:W-:Y:S01]  /*1af0*/  IADD3 R7, R7, UR11, RZ ;  /* 0x0000000b07077c10 */ /* 0x000fe2000fffe0ff */
[----:B------:R-:W-:Y:S01]  /*1b00*/  UIMAD.WIDE UR6, UR6, UR24, UR8 ;  /* 0x00000018060672a5 */ /* 0x000fe2000f8e0208 */
[----:B------:R-:W-:Y:S01]  /*1b10*/  LOP3.LUT R10, R5, 0xffffffe0, RZ, 0xc0, !PT ;  /* 0xffffffe0050a7812 */ /* 0x000fe200078ec0ff */
[----:B------:R-:W-:Y:S01]  /*1b20*/  UIADD3 UR8, UR29, -0x1, URZ ;  /* 0xffffffff1d087890 */ /* 0x000fe2000fffe03f */
[----:B------:R-:W-:Y:S01]  /*1b30*/  SHF.R.S32.HI R5, RZ, 0x5, R5 ;  /* 0x00000005ff057819 */ /* 0x000fe20000011405 */
[----:B------:R-:W-:Y:S01]  /*1b40*/  IMAD.WIDE.U32 R6, R11, c[0x0][0x378], R6 ;  /* 0x0000de000b067a25 */ /* 0x000fe200078e0006 */
[----:B------:R-:W-:Y:S02]  /*1b50*/  IADD3 R11, R9, UR16, RZ ;  /* 0x00000010090b7c10 */ /* 0x000fe4000fffe0ff */
[----:B------:R-:W-:Y:S01]  /*1b60*/  UMOV UR10, UR6 ;  /* 0x00000006000a7c82 */ /* 0x000fe20008000000 */
[----:B------:R-:W-:Y:S01]  /*1b70*/  IMAD.IADD R24, R24, 0x1, -R10 ;  /* 0x0000000118187824 */ /* 0x000fe200078e0a0a */
[----:B------:R-:W-:Y:S01]  /*1b80*/  UIADD3 UR6, -UR21, UR31, UR18 ;  /* 0x0000001f15067290 */ /* 0x000fe2000fffe112 */
[----:B------:R-:W-:Y:S01]  /*1b90*/  LEA.HI.X R231, R8, c[0x0][0x164], R11, 0x1, P2 ;  /* 0x0000590008e77a11 */ /* 0x000fe200010f0c0b */
[----:B------:R-:W-:Y:S01]  /*1ba0*/  IMAD R9, R25, c[0x0][0x370], RZ ;  /* 0x0000dc0019097a24 */ /* 0x000fe200078e02ff */
[----:B------:R-:W-:Y:S01]  /*1bb0*/  IADD3 R7, R7, UR14, RZ ;  /* 0x0000000e07077c10 */ /* 0x000fe2000fffe0ff */
[----:B------:R-:W-:Y:S01]  /*1bc0*/  UIADD3 UR6, UR6, -UR40, URZ ;  /* 0x8000002806067290 */ /* 0x000fe2000fffe03f */
[----:B------:R-:W-:Y:S01]  /*1bd0*/  IMAD R5, R5, UR48, R24 ;  /* 0x0000003005057c24 */ /* 0x000fe2000f8e0218 */
[----:B------:R-:W-:Y:S01]  /*1be0*/  UMOV UR9, UR7 ;  /* 0x0000000700097c82 */ /* 0x000fe20008000000 */
[C---:B------:R-:W-:Y:S01]  /*1bf0*/  IMAD R9, R240.reuse, c[0x0][0x374], R9 ;  /* 0x0000dd00f0097a24 */ /* 0x040fe200078e0209 */
[----:B------:R-:W-:Y:S01]  /*1c00*/  USHF.R.S32.HI UR12, URZ, 0x1f, UR6 ;  /* 0x0000001f3f0c7899 */ /* 0x000fe20008011406 */
[----:B------:R-:W-:Y:S01]  /*1c10*/  IMAD.WIDE.U32 R6, R240, c[0x0][0x370], R6 ;  /* 0x0000dc00f0067a25 */ /* 0x000fe200078e0006 */
[----:B------:R-:W-:-:S02]  /*1c20*/  IADD3 R10, P0, R5, UR20, RZ ;  /* 0x00000014050a7c10 */ /* 0x000fc4000ff1e0ff */
[----:B------:R-:W-:Y:S02]  /*1c30*/  ULEA.HI UR12, UR12, UR6, URZ, 0x6 ;  /* 0x000000060c0c7291 */ /* 0x000fe4000f8f303f */
[----:B------:R-:W-:Y:S01]  /*1c40*/  LEA.HI.X.SX32 R8, R5, UR17, 0x1, P0 ;  /* 0x0000001105087c11 */ /* 0x000fe200080f0eff */
[----:B------:R-:W-:Y:S01]  /*1c50*/  IMAD.IADD R5, R7, 0x1, R9 ;  /* 0x0000000107057824 */ /* 0x000fe200078e0209 */
[----:B------:R-:W-:Y:S01]  /*1c60*/  USHF.R.S32.HI UR12, URZ, 0x6, UR12 ;  /* 0x000000063f0c7899 */ /* 0x000fe2000801140c */
[----:B------:R-:W-:Y:S01]  /*1c70*/  LEA R224, P2, R10, c[0x0][0x350], 0x2 ;  /* 0x0000d4000ae07a11 */ /* 0x000fe200078410ff */
[----:B------:R-:W-:Y:S01]  /*1c80*/  UIMAD.WIDE UR6, UR13, UR24, UR22 ;  /* 0x000000180d0672a5 */ /* 0x000fe2000f8e0216 */
[----:B------:R-:W-:Y:S01]  /*1c90*/  LEA R228, P3, R6, c[0x0][0x330], 0x1 ;  /* 0x0000cc0006e47a11 */ /* 0x000fe200078608ff */
[----:B------:R-:W-:Y:S01]  /*1ca0*/  UISETP.LT.AND UP1, UPT, URZ, UR12, UPT ;  /* 0x0000000c3f00728c */ /* 0x000fe2000bf21270 */
[----:B------:R-:W-:Y:S02]  /*1cb0*/  LEA.HI.X R225, R10, c[0x0][0x354], R8, 0x2, P2 ;  /* 0x0000d5000ae17a11 */ /* 0x000fe400010f1408 */
[----:B------:R-:W-:Y:S01]  /*1cc0*/  LEA.HI.X R229, R6, c[0x0][0x334], R5, 0x1, P3 ;  /* 0x0000cd0006e57a11 */ /* 0x000fe200018f0c05 */
[----:B------:R-:W-:-:S04]  /*1cd0*/  USEL UR12, URZ, UR12, !UP1 ;  /* 0x0000000c3f0c7287 */ /* 0x000fc8000c800000 */
[----:B------:R-:W-:-:S06]  /*1ce0*/  UISETP.GT.AND UP1, UPT, UR29, UR12, UPT ;  /* 0x0000000c1d00728c */ /* 0x000fcc000bf24270 */
        /* <DEDUP_REMOVED lines=20> */
.L_x_557:
        /* <DEDUP_REMOVED lines=18> */
.L_x_558:
        /* <DEDUP_REMOVED lines=30> */
.L_x_560:
[----:B------:R-:W-:Y:S05]  /*2130*/  BSYNC B0 ;  /* 0x0000000000007941 */ /* 0x000fea0003800000 */
.L_x_559:
        /* <DEDUP_REMOVED lines=17> */
.L_x_562:
[----:B------:R-:W-:Y:S05]  /*2250*/  BSYNC B0 ;  /* 0x0000000000007941 */ /* 0x000fea0003800000 */
.L_x_561:
        /* <DEDUP_REMOVED lines=27> */
.L_x_564:
[----:B------:R-:W-:Y:S05]  /*2410*/  BSYNC B0 ;  /* 0x0000000000007941 */ /* 0x000fea0003800000 */
.L_x_563:
        /* <DEDUP_REMOVED lines=15> */
.L_x_556:
[----:B------:R-:W-:Y:S01]  /*2510*/  ULDC.64 UR14, c[0x0][0x1a0] ;  /* 0x00006800000e7ab9 */ /* 0x000fe20000000a00 */
[----:B------:R-:W-:Y:S01]  /*2520*/  IADD3 R5, R240, 0x20, RZ ;  /* 0x00000020f0057810 */ /* 0x000fe20007ffe0ff */
[----:B------:R-:W-:Y:S01]  /*2530*/  UIMAD UR11, UR19, UR14, URZ ;  /* 0x0000000e130b72a4 */ /* 0x000fe2000f8e023f */
[----:B------:R-:W-:Y:S01]  /*2540*/  MOV R12, 0x40 ;  /* 0x00000040000c7802 */ /* 0x000fe20000000f00 */
[----:B------:R-:W-:Y:S01]  /*2550*/  UIMAD UR13, UR32, -0x40, UR21 ;  /* 0xffffffc0200d78a4 */ /* 0x000fe2000f8e0215 */
[----:B------:R-:W-:Y:S01]  /*2560*/  IMAD.U32 R6, RZ, RZ, UR18 ;  /* 0x00000012ff067e24 */ /* 0x000fe2000f8e00ff */
[----:B------:R-:W-:-:S02]  /*2570*/  UIMAD UR15, UR18, UR15, UR11 ;  /* 0x0000000f120f72a4 */ /* 0x000fc4000f8e020b */
[----:B------:R-:W-:Y:S01]  /*2580*/  UIMAD UR11, UR8, -0x40, UR31 ;  /* 0xffffffc0080b78a4 */ /* 0x000fe2000f8e021f */
[C---:B------:R-:W-:Y:S01]  /*2590*/  IMAD.WIDE.U32 R16, R12.reuse, c[0x0][0x370], RZ ;  /* 0x0000dc000c107a25 */ /* 0x040fe200078e00ff */
[----:B------:R-:W-:Y:S01]  /*25a0*/  ULDC.64 UR16, c[0x0][0x198] ;  /* 0x0000660000107ab9 */ /* 0x000fe20000000a00 */
[C---:B------:R-:W-:Y:S01]  /*25b0*/  ISETP.GE.AND P0, PT, R5.reuse, UR13, PT ;  /* 0x0000000d05007c0c */ /* 0x040fe2000bf06270 */
[----:B------:R-:W-:Y:S01]  /*25c0*/  UIMAD UR16, UR19, UR16, URZ ;  /* 0x00000010131072a4 */ /* 0x000fe2000f8e023f */
[----:B------:R-:W-:Y:S01]  /*25d0*/  IMAD R20, R12, c[0x0][0x374], RZ ;  /* 0x0000dd000c147a24 */ /* 0x000fe200078e02ff */
[----:B------:R-:W-:Y:S01]  /*25e0*/  ISETP.GE.AND P2, PT, R5, UR11, PT ;  /* 0x0000000b05007c0c */ /* 0x000fe2000bf46270 */
[----:B------:R-:W-:Y:S01]  /*25f0*/  IMAD R5, R15, c[0x0][0x1b0], RZ ;  /* 0x00006c000f057a24 */ /* 0x000fe200078e02ff */
[----:B------:R-:W-:Y:S01]  /*2600*/  UIMAD UR17, UR18, UR17, UR16 ;  /* 0x00000011121172a4 */ /* 0x000fe2000f8e0210 */
[----:B------:R-:W-:-:S04]  /*2610*/  IMAD.WIDE.U32 R8, R6, c[0x0][0x198], R246 ;  /* 0x0000660006087a25 */ /* 0x000fc800078e00f6 */
[----:B------:R-:W-:Y:S01]  /*2620*/  IMAD R13, R4, c[0x0][0x1b4], R5 ;  /* 0x00006d00040d7a24 */ /* 0x000fe200078e0205 */
[----:B------:R-:W-:Y:S01]  /*2630*/  IADD3 R8, P3, R8, UR27, RZ ;  /* 0x0000001b08087c10 */ /* 0x000fe2000ff7e0ff */
[----:B------:R-:W-:Y:S02]  /*2640*/  IMAD R5, R15, c[0x0][0x1b8], RZ ;  /* 0x00006e000f057a24 */ /* 0x000fe400078e02ff */
[----:B------:R-:W-:Y:S02]  /*2650*/  IMAD.WIDE.U32 R6, R6, c[0x0][0x1a0], R246 ;  /* 0x0000680006067a25 */ /* 0x000fe400078e00f6 */
[----:B------:R-:W-:Y:S02]  /*2660*/  @!P2 IADD3 R14, P4, R228, R16, RZ ;  /* 0x00000010e40ea210 */ /* 0x000fe40007f9e0ff */
[----:B------:R-:W-:Y:S01]  /*2670*/  IMAD.U32 R11, RZ, RZ, UR17 ;  /* 0x00000011ff0b7e24 */ /* 0x000fe2000f8e00ff */
[----:B------:R-:W-:Y:S01]  /*2680*/  IADD3 R10, P1, R6, UR25, RZ ;  /* 0x00000019060a7c10 */ /* 0x000fe2000ff3e0ff */
[----:B------:R-:W-:Y:S01]  /*2690*/  IMAD.U32 R6, RZ, RZ, UR15 ;  /* 0x0000000fff067e24 */ /* 0x000fe2000f8e00ff */
[----:B------:R-:W-:Y:S01]  /*26a0*/  @!P2 IADD3.X R15, R229, R17, R20, P4, !PT ;  /* 0x00000011e50fa210 */ /* 0x000fe200027fe414 */
[----:B------:R-:W-:Y:S01]  /*26b0*/  IMAD.WIDE.U32 R18, R12, c[0x0][0x190], RZ ;  /* 0x000064000c127a25 */ /* 0x000fe200078e00ff */
[----:B------:R-:W-:-:S02]  /*26c0*/  PLOP3.LUT P4, PT, PT, PT, UP6, 0x80, 0x0 ;  /* 0x000000000000781c */ /* 0x000fc40003f8f068 */
[----:B------:R-:W-:Y:S02]  /*26d0*/  IADD3.X R9, R9, UR30, R11, P3, !PT ;  /* 0x0000001e09097c10 */ /* 0x000fe40009ffe40b */
[----:B------:R-:W-:Y:S02]  /*26e0*/  IADD3.X R11, R7, UR26, R6, P1, !PT ;  /* 0x0000001a070b7c10 */ /* 0x000fe40008ffe406 */
[----:B------:R-:W-:Y:S01]  /*26f0*/  ISETP.GE.AND P1, PT, R240, UR13, PT ;  /* 0x0000000df0007c0c */ /* 0x000fe2000bf26270 */
[----:B------:R-:W-:-:S04]  /*2700*/  IMAD.WIDE.U32 R6, R4, c[0x0][0x1b0], R8 ;  /* 0x00006c0004067a25 */ /* 0x000fc800078e0008 */
[----:B------:R-:W-:Y:S01]  /*2710*/  IMAD R8, R12, c[0x0][0x194], RZ ;  /* 0x000065000c087a24 */ /* 0x000fe200078e02ff */
[----:B------:R-:W-:Y:S01]  /*2720*/  @!P2 IADD3 R12, P3, R230, R18, RZ ;  /* 0x00000012e60ca210 */ /* 0x000fe20007f7e0ff */
[----:B------:R-:W-:Y:S01]  /*2730*/  @!P0 IMAD.MOV.U32 R16, RZ, RZ, R6 ;  /* 0x000000ffff108224 */ /* 0x000fe200078e0006 */
[----:B------:R-:W-:Y:S02]  /*2740*/  IADD3 R7, R7, R13, RZ ;  /* 0x0000000d07077210 */ /* 0x000fe40007ffe0ff */
[----:B------:R-:W-:Y:S01]  /*2750*/  @!P2 IADD3.X R13, R231, R19, R8, P3, !PT ;  /* 0x00000013e70da210 */ /* 0x000fe20001ffe408 */
[----:B------:R-:W-:Y:S01]  /*2760*/  IMAD R19, R4, c[0x0][0x1bc], R5 ;  /* 0x00006f0004137a24 */ /* 0x000fe200078e0205 */
[----:B------:R-:W-:Y:S01]  /*2770*/  @!P0 IADD3 R20, P3, R240, 0x20, RZ ;  /* 0x00000020f0148810 */ /* 0x000fe20007f7e0ff */
[----:B------:R-:W-:Y:S01]  /*2780*/  IMAD.WIDE.U32 R4, R4, c[0x0][0x1b8], R10 ;  /* 0x00006e0004047a25 */ /* 0x000fe200078e000a */
[C---:B------:R-:W-:Y:S02]  /*2790*/  @!P0 IADD3 R18, P5, R240.reuse, 0x20, RZ ;  /* 0x00000020f0128810 */ /* 0x040fe40007fbe0ff */
[----:B------:R-:W-:Y:S01]  /*27a0*/  @!P0 MOV R17, R7 ;  /* 0x0000000700118202 */ /* 0x000fe20000000f00 */
[--C-:B------:R-:W-:Y:S01]  /*27b0*/  @!P0 IMAD.X R8, RZ, RZ, R25.reuse, P3 ;  /* 0x000000ffff088224 */ /* 0x100fe200018e0619 */
[----:B------:R-:W-:Y:S01]  /*27c0*/  ISETP.GE.AND P3, PT, R240, UR11, PT ;  /* 0x0000000bf0007c0c */ /* 0x000fe2000bf66270 */
[----:B------:R-:W-:Y:S01]  /*27d0*/  @P4 BAR.SYNC.DEFER_BLOCKING 0x0 ;  /* 0x0000000000004b1d */ /* 0x000fe20000010000 */
[----:B------:R-:W-:Y:S01]  /*27e0*/  @!P1 IMAD R9, R25, c[0x0][0x198], RZ ;  /* 0x0000660019099a24 */ /* 0x000fe200078e02ff */
[----:B------:R-:W-:Y:S01]  /*27f0*/  IADD3 R5, R5, R19, RZ ;  /* 0x0000001305057210 */ /* 0x000fe20007ffe0ff */
[----:B------:R-:W-:-:S02]  /*2800*/  @!P0 IMAD.X R11, RZ, RZ, R25, P5 ;  /* 0x000000ffff0b8224 */ /* 0x000fc400028e0619 */
[----:B------:R-:W-:Y:S02]  /*2810*/  @!P1 IMAD R19, R240, c[0x0][0x19c], R9 ;  /* 0x00006700f0139a24 */ /* 0x000fe400078e0209 */
[----:B------:R-:W-:Y:S01]  /*2820*/  @!P0 IMAD R10, R8, c[0x0][0x198], RZ ;  /* 0x00006600080a8a24 */ /* 0x000fe200078e02ff */
[----:B------:R-:W-:Y:S01]  /*2830*/  @!P0 MOV R8, R4 ;  /* 0x0000000400088202 */ /* 0x000fe20000000f00 */
[----:B------:R-:W-:-:S04]  /*2840*/  @!P1 IMAD.WIDE.U32 R6, R240, c[0x0][0x198], R6 ;  /* 0x00006600f0069a25 */ /* 0x000fc800078e0006 */
[----:B------:R-:W-:Y:S01]  /*2850*/  @!P0 IMAD R11, R11, c[0x0][0x1a0], RZ ;  /* 0x000068000b0b8a24 */ /* 0x000fe200078e02ff */
[----:B------:R-:W-:Y:S01]  /*2860*/  @!P1 IADD3 R7, R7, R19, RZ ;  /* 0x0000001307079210 */ /* 0x000fe20007ffe0ff */
[----:B------:R-:W-:Y:S01]  /*2870*/  @!P0 IMAD R23, R20, c[0x0][0x19c], R10 ;  /* 0x0000670014178a24 */ /* 0x000fe200078e020a */
[----:B------:R-:W-:Y:S01]  /*2880*/  @!P1 LEA R10, P5, R6, c[0x0][0x168], 0x1 ;  /* 0x00005a00060a9a11 */ /* 0x000fe200078a08ff */
[----:B------:R-:W-:Y:S02]  /*2890*/  @!P0 IMAD R22, R18, c[0x0][0x1a4], R11 ;  /* 0x0000690012168a24 */ /* 0x000fe400078e020b */
[----:B------:R-:W-:Y:S01]  /*28a0*/  @!P0 IMAD.MOV.U32 R9, RZ, RZ, R5 ;  /* 0x000000ffff098224 */ /* 0x000fe200078e0005 */
[----:B------:R-:W-:Y:S01]  /*28b0*/  @!P1 LEA.HI.X R11, R6, c[0x0][0x16c], R7, 0x1, P5 ;  /* 0x00005b00060b9a11 */ /* 0x000fe200028f0c07 */
[----:B------:R-:W-:Y:S01]  /*28c0*/  @!P0 IMAD.WIDE.U32 R20, R20, c[0x0][0x198], R16 ;  /* 0x0000660014148a25 */ /* 0x000fe200078e0010 */
[----:B------:R1:W-:Y:S03]  /*28d0*/  @P3 STS.128 [R226+0x8000], RZ ;  /* 0x008000ffe2003388 */ /* 0x0003e60000000c00 */
[----:B------:R-:W-:-:S02]  /*28e0*/  @!P1 IMAD R6, R25, c[0x0][0x1a0], RZ ;  /* 0x0000680019069a24 */ /* 0x000fc400078e02ff */
[----:B------:R-:W-:Y:S01]  /*28f0*/  @!P0 IMAD.WIDE.U32 R18, R18, c[0x0][0x1a0], R8 ;  /* 0x0000680012128a25 */ /* 0x000fe200078e0008 */
[----:B------:R1:W-:Y:S01]  /*2900*/  @P3 STS.128 [R226+0xa000], RZ ;  /* 0x00a000ffe2003388 */ /* 0x0003e20000000c00 */
[----:B------:R-:W-:Y:S02]  /*2910*/  @!P0 LEA R8, P6, R20, c[0x0][0x168], 0x1 ;  /* 0x00005a0014088a11 */ /* 0x000fe400078c08ff */
[C---:B------:R-:W-:Y:S01]  /*2920*/  @!P1 IMAD R6, R240.reuse, c[0x0][0x1a4], R6 ;  /* 0x00006900f0069a24 */ /* 0x040fe200078e0206 */
[----:B------:R1:W-:Y:S01]  /*2930*/  @P3 STS.128 [R226+0xc000], RZ ;  /* 0x00c000ffe2003388 */ /* 0x0003e20000000c00 */
[----:B------:R-:W-:Y:S01]  /*2940*/  @!P1 IMAD.WIDE.U32 R16, R240, c[0x0][0x1a0], R4 ;  /* 0x00006800f0109a25 */ /* 0x000fe200078e0004 */
[----:B------:R-:W-:Y:S02]  /*2950*/  @!P0 LEA R4, P4, R18, c[0x0][0x170], 0x1 ;  /* 0x00005c0012048a11 */ /* 0x000fe400078808ff */
[----:B------:R1:W-:Y:S01]  /*2960*/  @P3 STS.128 [R226+0xe000], RZ ;  /* 0x00e000ffe2003388 */ /* 0x0003e20000000c00 */
[----:B------:R-:W-:Y:S01]  /*2970*/  @!P0 IMAD.IADD R7, R21, 0x1, R23 ;  /* 0x0000000115078824 */ /* 0x000fe200078e0217 */
[----:B------:R-:W-:Y:S01]  /*2980*/  @!P1 IADD3 R5, R17, R6, RZ ;  /* 0x0000000611059210 */ /* 0x000fe20007ffe0ff */
[----:B------:R-:W-:Y:S01]  /*2990*/  @!P0 IMAD.IADD R17, R19, 0x1, R22 ;  /* 0x0000000113118824 */ /* 0x000fe200078e0216 */
[----:B------:R-:W-:Y:S01]  /*29a0*/  @!PT LDS RZ, [RZ] ;  /* 0x00000000fffff984 */ /* 0x000fe20000000800 */
[----:B------:R-:W-:Y:S01]  /*29b0*/  @!PT LDS RZ, [RZ] ;  /* 0x00000000fffff984 */ /* 0x000fe20000000800 */
[----:B------:R-:W-:Y:S01]  /*29c0*/  @!PT LDS RZ, [RZ] ;  /* 0x00000000fffff984 */ /* 0x000fe20000000800 */
[----:B------:R1:W-:Y:S01]  /*29d0*/  @!P3 LDGSTS.E.BYPASS.LTC128B.128 [R226+0x8000], [R228.64] ;  /* 0x08000000e4e2bfae */ /* 0x0003e2000b901d44 */
[----:B------:R-:W-:-:S02]  /*29e0*/  @!P1 LEA R6, P5, R16, c[0x0][0x170], 0x1 ;  /* 0x00005c0010069a11 */ /* 0x000fc400078a08ff */
[----:B------:R-:W-:Y:S01]  /*29f0*/  @!P0 LEA.HI.X R9, R20, c[0x0][0x16c], R7, 0x1, P6 ;  /* 0x00005b0014098a11 */ /* 0x000fe200030f0c07 */
[----:B------:R1:W-:Y:S01]  /*2a00*/  @!P3 LDGSTS.E.BYPASS.LTC128B.128 [R226+0xa000], [R228.64+0x80] ;  /* 0x0a000080e4e2bfae */ /* 0x0003e2000b901d44 */
[----:B------:R-:W-:Y:S02]  /*2a10*/  @!P1 LEA.HI.X R7, R16, c[0x0][0x174], R5, 0x1, P5 ;  /* 0x00005d0010079a11 */ /* 0x000fe400028f0c05 */
[----:B------:R-:W-:Y:S01]  /*2a20*/  @!P0 LEA.HI.X R5, R18, c[0x0][0x174], R17, 0x1, P4 ;  /* 0x00005d0012058a11 */ /* 0x000fe200020f0c11 */
        /* <DEDUP_REMOVED lines=66> */
[----:B--2---:R-:W-:Y:S01]  /*2e50*/  MOV R8, c[0x0][0x308] ;  /* 0x0000c20000087a02 */ /* 0x004fe20000000f00 */
[----:B------:R-:W-:-:S02]  /*2e60*/  IMAD.MOV.U32 R9, RZ, RZ, c[0x0][0x30c] ;  /* 0x0000c300ff097624 */ /* 0x000fc400078e00ff */
        /* <DEDUP_REMOVED lines=14> */
[----:B------:R-:W0:Y:S04]  /*2f50*/  LDGDEPBAR ;  /* 0x00000000000079af */ /* 0x000e280000000000 */
[----:B---3--:R3:W4:Y:S04]  /*2f60*/  LDG.E.64 R6, [R8.64+0x8] ;  /* 0x0000080408067981 */ /* 0x008728000c1e1b00 */
[----:B---3--:R-:W3:Y:S01]  /*2f70*/  LDG.E.64 R8, [R8.64] ;  /* 0x0000000408087981 */ /* 0x008ee2000c1e1b00 */
[----:B--2---:R-:W-:Y:S01]  /*2f80*/  IADD3 R4, R227, 0x8, RZ ;  /* 0x00000008e3047810 */ /* 0x004fe20007ffe0ff */
[----:B------:R-:W-:Y:S01]  /*2f90*/  IMAD.MOV.U32 R236, RZ, RZ, 0x7f800000 ;  /* 0x7f800000ffec7424 */ /* 0x000fe200078e00ff */
[----:B------:R-:W-:-:S02]  /*2fa0*/  MOV R237, 0x7f800000 ;  /* 0x7f80000000ed7802 */ /* 0x000fc40000000f00 */
[----:B------:R-:W-:Y:S02]  /*2fb0*/  ISETP.GE.AND P0, PT, R4, UR11, PT ;  /* 0x0000000b04007c0c */ /* 0x000fe4000bf06270 */
[----:B------:R-:W-:Y:S01]  /*2fc0*/  MOV R4, 0x4 ;  /* 0x0000000400047802 */ /* 0x000fe20000000f00 */
[----:B------:R-:W-:-:S04]  /*2fd0*/  IMAD.MOV.U32 R248, RZ, RZ, c[0x0][0x22c] ;  /* 0x00008b00fff87624 */ /* 0x000fc800078e00ff */
[----:B------:R-:W-:-:S04]  /*2fe0*/  IMAD.WIDE R4, R227, R4, UR6 ;  /* 0x00000006e3047e25 */ /* 0x000fc8000f8e0204 */
[----:B------:R-:W-:Y:S01]  /*2ff0*/  IMAD R248, R248, c[0x0][0x1c0], RZ ;  /* 0x00007000f8f87a24 */ /* 0x000fe200078e02ff */
[----:B------:R2:W5:Y:S04]  /*3000*/  @!P1 LDG.E R236, [R4.64] ;  /* 0x0000000404ec9981 */ /* 0x000568000c1e1900 */
[----:B------:R2:W5:Y:S01]  /*3010*/  @!P0 LDG.E R237, [R4.64+0x20] ;  /* 0x0000200404ed8981 */ /* 0x000562000c1e1900 */
        /* <DEDUP_REMOVED lines=24> */
[----:B--2---:R-:W-:Y:S01]  /*31a0*/  SHF.R.S32.HI R4, RZ, 0x1f, R24 ;  /* 0x0000001fff047819 */ /* 0x004fe20000011418 */
        /* <DEDUP_REMOVED lines=42> */
[----:B------:R-:W-:Y:S01]  /*3450*/  UIADD3 UR17, UR17, -UR21, URZ ;  /* 0x8000001511117290 */ /* 0x000fe2000fffe03f */
[----:B----4-:R-:W-:Y:S02]  /*3460*/  IADD3 R238, P1, P0, R6, UR46, R24 ;  /* 0x0000002e06ee7c10 */ /* 0x010fe4000f83e018 */
[----:B------:R-:W-:Y:S02]  /*3470*/  CS2R R24, SRZ ;  /* 0x0000000000187805 */ /* 0x000fe4000001ff00 */
[----:B------:R-:W-:Y:S01]  /*3480*/  IADD3.X R243, R7, UR50, R4, P1, P0 ;  /* 0x0000003207f37c10 */ /* 0x000fe20008fe0404 */
[----:B------:R-:W-:Y:S01]  /*3490*/  IMAD.WIDE.U32 R238, R238, -0x2daee0ad, RZ ;  /* 0xd2511f53eeee7825 */ /* 0x000fe200078e00ff */
[----:B---3--:R-:W2:Y:S08]  /*34a0*/  R2UR UR14, R9 ;  /* 0x00000000090e73c2 */ /* 0x008eb000000e0000 */
[----:B------:R-:W3:Y:S01]  /*34b0*/  R2UR UR15, R8 ;  /* 0x00000000080f73c2 */ /* 0x000ee200000e0000 */
[----:B--2---:R-:W-:-:S02]  /*34c0*/  UIADD3 UR29, UR14, -0x4498517b, URZ ;  /* 0xbb67ae850e1d7890 */ /* 0x004fc4000fffe03f */
[----:B------:R-:W-:Y:S02]  /*34d0*/  UIADD3 UR27, UR14, 0x76cf5d0a, URZ ;  /* 0x76cf5d0a0e1b7890 */ /* 0x000fe4000fffe03f */
[----:B------:R-:W-:Y:S02]  /*34e0*/  UIADD3 UR25, UR14, 0x32370b8f, URZ ;  /* 0x32370b8f0e197890 */ /* 0x000fe4000fffe03f */
[----:B------:R-:W-:Y:S02]  /*34f0*/  UIADD3 UR23, UR14, -0x126145ec, URZ ;  /* 0xed9eba140e177890 */ /* 0x000fe4000fffe03f */
[----:B---3--:R-:W-:Y:S02]  /*3500*/  UIADD3 UR30, UR15, -0x61c88647, URZ ;  /* 0x9e3779b90f1e7890 */ /* 0x008fe4000fffe03f */
[----:B------:R-:W-:Y:S02]  /*3510*/  UIADD3 UR28, UR15, 0x3c6ef372, URZ ;  /* 0x3c6ef3720f1c7890 */ /* 0x000fe4000fffe03f */
[----:B------:R-:W-:-:S02]  /*3520*/  UIADD3 UR26, UR15, -0x255992d5, URZ ;  /* 0xdaa66d2b0f1a7890 */ /* 0x000fc4000fffe03f */
[----:B------:R-:W-:Y:S02]  /*3530*/  UIADD3 UR24, UR15, 0x78dde6e4, URZ ;  /* 0x78dde6e40f187890 */ /* 0x000fe4000fffe03f */
[----:B------:R-:W-:Y:S02]  /*3540*/  UIADD3 UR22, UR15, 0x1715609d, URZ ;  /* 0x1715609d0f167890 */ /* 0x000fe4000fffe03f */
[----:B------:R-:W-:Y:S02]  /*3550*/  UIADD3 UR20, UR14, -0x56f99767, URZ ;  /* 0xa90668990e147890 */ /* 0x000fe4000fffe03f */
[----:B------:R-:W-:Y:S02]  /*3560*/  UIADD3 UR19, UR15, -0x4ab325aa, URZ ;  /* 0xb54cda560f137890 */ /* 0x000fe4000fffe03f */
[----:B-1----:R-:W-:Y:S02]  /*3570*/  UIADD3 UR18, UR14, 0x646e171e, URZ ;  /* 0x646e171e0e127890 */ /* 0x002fe4000fffe03f */
.L_x_568:
[----:B------:R-:W0:Y:S01]  /*3580*/  LDGDEPBAR ;  /* 0x00000000000079af */ /* 0x000e220000000000 */
[----:B------:R-:W-:Y:S01]  /*3590*/  USHF.L.U32 UR11, UR8, 0x6, URZ ;  /* 0x00000006080b7899 */ /* 0x000fe2000800063f */
[C---:B-----5:R-:W-:Y:S01]  /*35a0*/  FSETP.NEU.FTZ.AND P0, PT, R236.reuse, -INF , PT ;  /* 0xff800000ec00780b */ /* 0x060fe20003f1d000 */
[----:B------:R-:W-:Y:S02]  /*35b0*/  UISETP.GT.AND UP1, UPT, UR8, UR12, UPT ;  /* 0x0000000c0800728c */ /* 0x000fe4000bf24270 */
[----:B------:R-:W-:Y:S02]  /*35c0*/  UISETP.GE.AND UP0, UPT, UR11, UR17, UPT ;  /* 0x000000110b00728c */ /* 0x000fe4000bf06270 */
[----:B------:R-:W-:Y:S02]  /*35d0*/  IMAD.U32 R112, RZ, RZ, UR11 ;  /* 0x0000000bff707e24 */ /* 0x000fe4000f8e00ff */
        /* <DEDUP_REMOVED lines=13> */
[----:B------:R-:W-:Y:S03]  /*36b0*/  LDSM.16.M88.4 R108, [R3+0x10000] ;  /* 0x01000000036c783b */ /* 0x000fe60000000200 */
[C---:B------:R-:W-:Y:S08]  /*36c0*/  HMMA.16816.F32 R8, R16.reuse, R10, RZ ;  /* 0x0000000a1008723c */ /* 0x040ff000000018ff */
[C---:B--2---:R-:W-:Y:S08]  /*36d0*/  HMMA.16816.F32 R12, R16.reuse, R84, RZ ;  /* 0x00000054100c723c */ /* 0x044ff000000018ff */
[----:B------:R-:W-:Y:S01]  /*36e0*/  HMMA.16816.F32 R16, R16, R86, RZ ;  /* 0x000000561010723c */ /* 0x000fe200000018ff */
[----:B------:R-:W1:Y:S07]  /*36f0*/  LDSM.16.M88.4 R84, [R212+0x10800] ;  /* 0x01080000d454783b */ /* 0x000e6e0000000200 */
[C---:B---3--:R-:W-:Y:S08]  /*3700*/  HMMA.16816.F32 R4, R88.reuse, R92, R4 ;  /* 0x0000005c5804723c */ /* 0x048ff00000001804 */
[C---:B------:R-:W-:Y:S01]  /*3710*/  HMMA.16816.F32 R8, R88.reuse, R94, R8 ;  /* 0x0000005e5808723c */ /* 0x040fe20000001808 */
[----:B------:R-:W2:Y:S07]  /*3720*/  LDSM.16.M88.4 R92, [R218] ;  /* 0x00000000da5c783b */ /* 0x000eae0000000200 */
[C---:B----4-:R-:W-:Y:S08]  /*3730*/  HMMA.16816.F32 R12, R88.reuse, R96, R12 ;  /* 0x00000060580c723c */ /* 0x050ff0000000180c */
        /* <DEDUP_REMOVED lines=10> */
[C---:B--2---:R-:W-:Y:S08]  /*37e0*/  HMMA.16816.F32 R4, R92.reuse, R108, R4 ;  /* 0x0000006c5c04723c */ /* 0x044ff00000001804 */
[C---:B------:R-:W-:Y:S01]  /*37f0*/  HMMA.16816.F32 R8, R92.reuse, R110, R8 ;  /* 0x0000006e5c08723c */ /* 0x040fe20000001808 */
[----:B------:R-:W2:Y:S07]  /*3800*/  LDSM.16.M88.4 R108, [R2+0x12000] ;  /* 0x01200000026c783b */ /* 0x000eae0000000200 */
[C---:B---3--:R-:W-:Y:S08]  /*3810*/  HMMA.16816.F32 R12, R92.reuse, R88, R12 ;  /* 0x000000585c0c723c */ /* 0x048ff0000000180c */
[----:B------:R-:W-:Y:S01]  /*3820*/  HMMA.16816.F32 R16, R92, R90, R16 ;  /* 0x0000005a5c10723c */ /* 0x000fe20000001810 */
[----:B------:R-:W3:Y:S06]  /*3830*/  LDSM.16.M88.4 R88, [R2+0x12800] ;  /* 0x012800000258783b */ /* 0x000eec0000000200 */
        /* <DEDUP_REMOVED lines=67> */
[C---:B---3--:R-:W-:Y:S01]  /*3c70*/  HMMA.16816.F32 R12, R96.reuse, R88, R12 ;  /* 0x00000058600c723c */ /* 0x048fe2000000180c */
[----:B------:R-:W3:Y:S07]  /*3c80*/  @!P4 S2R R88, SR_TID.X ;  /* 0x000000000058c919 */ /* 0x000eee0000002100 */
        /* <DEDUP_REMOVED lines=8> */
[----:B------:R-:W-:Y:S04]  /*3d10*/  IMAD R97, R97, 0x2, R244 ;  /* 0x0000000261617824 */ /* 0x000fe800078e02f4 */
[C---:B-1----:R-:W-:Y:S07]  /*3d20*/  HMMA.16816.F32 R12, R100.reuse, R84, R12 ;  /* 0x00000054640c723c */ /* 0x042fee000000180c */
[----:B---3--:R-:W-:Y:S01]  /*3d30*/  @!P4 IMAD.SHL.U32 R85, R88, 0x2, RZ ;  /* 0x000000025855c824 */ /* 0x008fe200078e00ff */
[----:B------:R-:W-:Y:S01]  /*3d40*/  HMMA.16816.F32 R16, R100, R86, R16 ;  /* 0x000000566410723c */ /* 0x000fe20000001810 */
[----:B------:R-:W-:Y:S03]  /*3d50*/  IMAD.U32 R84, RZ, RZ, UR31 ;  /* 0x0000001fff547e24 */ /* 0x000fe6000f8e00ff */
[----:B------:R-:W-:Y:S01]  /*3d60*/  @!P4 LOP3.LUT R85, R250, 0x6, R85, 0xf8, !PT ;  /* 0x00000006fa55c812 */ /* 0x000fe200078ef855 */
[----:B------:R-:W-:Y:S01]  /*3d70*/  IMAD.U32 R88, RZ, RZ, UR32 ;  /* 0x00000020ff587e24 */ /* 0x000fe2000f8e00ff */
[----:B------:R-:W-:Y:S01]  /*3d80*/  @!P4 IADD3 R84, -R84, 0x1, R227 ;  /* 0x000000015454c810 */ /* 0x000fe20007ffe1e3 */
[----:B------:R-:W-:Y:S01]  /*3d90*/  IMAD.U32 R86, RZ, RZ, UR8 ;  /* 0x00000008ff567e24 */ /* 0x000fe2000f8e00ff */
[C---:B--2---:R-:W-:Y:S05]  /*3da0*/  HMMA.16816.F32 R4, R92.reuse, R108, R4 ;  /* 0x0000006c5c04723c */ /* 0x044fea0000001804 */
[----:B------:R-:W-:Y:S01]  /*3db0*/  @!P4 IADD3 R84, R112, UR21, R84 ;  /* 0x000000157054cc10 */ /* 0x000fe2000fffe054 */
[----:B------:R-:W-:Y:S02]  /*3dc0*/  @!P4 IMAD R88, R88, 0x40, R85 ;  /* 0x000000405858c824 */ /* 0x000fe400078e0255 */
[C---:B------:R-:W-:Y:S04]  /*3dd0*/  HMMA.16816.F32 R8, R92.reuse, R110, R8 ;  /* 0x0000006e5c08723c */ /* 0x040fe80000001808 */
[----:B------:R-:W-:Y:S01]  /*3de0*/  @!P4 IMNMX R89, R84, UR21, PT ;  /* 0x000000155459cc17 */ /* 0x000fe2000b800200 */
[----:B------:R-:W-:Y:S01]  /*3df0*/  IMAD R100, R86, 0x4, R245 ;  /* 0x0000000456647824 */ /* 0x000fe200078e02f5 */
[C---:B------:R-:W-:Y:S02]  /*3e00*/  @!P4 IADD3 R91, R88.reuse, 0x1, RZ ;  /* 0x00000001585bc810 */ /* 0x040fe40007ffe0ff */
[-C--:B------:R-:W-:Y:S01]  /*3e10*/  @!P4 ISETP.GE.AND P1, PT, R88, R89.reuse, PT ;  /* 0x000000595800c20c */ /* 0x080fe20003f26270 */
[----:B------:R-:W-:Y:S07]  /*3e20*/  IMAD.WIDE.U32 R100, R100, -0x326172a9, RZ ;  /* 0xcd9e8d5764647825 */ /* 0x000fee00078e00ff */
[----:B------:R-:W-:Y:S02]  /*3e30*/  @!P4 FSEL R4, R4, -INF , !P1 ;  /* 0xff8000000404c808 */ /* 0x000fe40004800000 */
[-C--:B------:R-:W-:Y:S03]  /*3e40*/  @!P4 ISETP.GE.AND P1, PT, R91, R89.reuse, PT ;  /* 0x000000595b00c20c */ /* 0x080fe60003f26270 */
[--C-:B------:R-:W-:Y:S01]  /*3e50*/  FFMA.FTZ R85, R4, c[0x0][0x23c], -R90.reuse ;  /* 0x00008f0004557a23 */ /* 0x100fe2000001085a */
[----:B------:R-:W-:Y:S02]  /*3e60*/  @!P4 IADD3 R4, R84, 0x8, RZ ;  /* 0x000000085404c810 */ /* 0x000fe40007ffe0ff */
[----:B------:R-:W-:Y:S01]  /*3e70*/  @!P4 FSEL R5, R5, -INF , !P1 ;  /* 0xff8000000505c808 */ /* 0x000fe20004800000 */
[----:B------:R1:W-:Y:S01]  /*3e80*/  MUFU.EX2 R131, R85 ;  /* 0x0000005500837308 */ /* 0x0003e20000000800 */
[----:B------:R-:W-:Y:S03]  /*3e90*/  @!P4 IMNMX R4, R4, UR21, PT ;  /* 0x000000150404cc17 */ /* 0x000fe6000b800200 */
[--C-:B------:R-:W-:Y:S01]  /*3ea0*/  FFMA.FTZ R96, R5, c[0x0][0x23c], -R90.reuse ;  /* 0x00008f0005607a23 */ /* 0x100fe2000001085a */
[-C--:B------:R-:W-:Y:S02]  /*3eb0*/  @!P4 ISETP.GE.AND P1, PT, R88, R4.reuse, PT ;  /* 0x000000045800c20c */ /* 0x080fe40003f26270 */
[----:B------:R-:W-:Y:S02]  /*3ec0*/  FSEL R5, R98, RZ, P0 ;  /* 0x000000ff62057208 */ /* 0x000fe40000000000 */
[----:B------:R-:W-:Y:S01]  /*3ed0*/  @!P4 FSEL R6, R6, -INF , !P1 ;  /* 0xff8000000606c808 */ /* 0x000fe20004800000 */
[----:B------:R2:W3:Y:S01]  /*3ee0*/  MUFU.EX2 R130, R96 ;  /* 0x0000006000827308 */ /* 0x0004e20000000800 */
[-C--:B------:R-:W-:Y:S02]  /*3ef0*/  @!P4 ISETP.GE.AND P0, PT, R91, R4.reuse, PT ;  /* 0x000000045b00c20c */ /* 0x080fe40003f06270 */
[----:B------:R-:W-:Y:S01]  /*3f00*/  @!P4 IADD3 R91, R88, 0x8, RZ ;  /* 0x00000008585bc810 */ /* 0x000fe20007ffe0ff */
[----:B------:R-:W-:Y:S01]  /*3f10*/  FFMA.FTZ R6, R6, c[0x0][0x23c], -R5 ;  /* 0x00008f0006067a23 */ /* 0x000fe20000010805 */
        /* <DEDUP_REMOVED lines=473> */
.L_x_566:
[----:B------:R-:W-:Y:S01]  /*5cb0*/  LDSM.16.M88.4 R128, [R220] ;  /* 0x00000000dc80783b */ /* 0x000fe20000000200 */
[----:B------:R-:W-:Y:S04]  /*5cc0*/  @UP1 UIADD3 UR13, UP0, UR6, -0x100, URZ ;  /* 0xffffff00060d1890 */ /* 0x000fe8000ff1e03f */
        /* <DEDUP_REMOVED lines=11> */
[----:B------:R-:W1:Y:S05]  /*5d80*/  LDSM.16.MT88.4 R204, [R0+0x10800] ;  /* 0x0108000000cc783b */ /* 0x000e6a0000004200 */
[----:B------:R-:W1:Y:S02]  /*5d90*/  LDSM.16.M88.4 R208, [R223+0x1000] ;  /* 0x00100000dfd0783b */ /* 0x000e640000000200 */
        /* <DEDUP_REMOVED lines=35> */
[----:B------:R-:W-:Y:S07]  /*5fd0*/  LDSM.16.MT88.4 R208, [R0+0x13000] ;  /* 0x0130000000d0783b */ /* 0x000fee0000004200 */
        /* <DEDUP_REMOVED lines=37> */
[----:B------:R-:W-:Y:S01]  /*6230*/  IMAD.MOV.U32 R200, RZ, RZ, 0x4 ;  /* 0x00000004ffc87424 */ /* 0x000fe200078e00ff */
[-C--:B------:R-:W-:Y:S04]  /*6240*/  HMMA.16816.F32 R108, R204, R202.reuse, R108 ;  /* 0x000000cacc6c723c */ /* 0x080fe8000000186c */
[----:B------:R-:W-:Y:S04]  /*6250*/  @P3 IMAD.WIDE R200, R227, R200, UR6 ;  /* 0x00000006e3c83e25 */ /* 0x000fe8000f8e02c8 */
[C---:B------:R-:W-:Y:S01]  /*6260*/  HMMA.16816.F32 R112, R196.reuse, R202, R112 ;  /* 0x000000cac470723c */ /* 0x040fe20000001870 */
[----:B------:R1:W5:Y:S05]  /*6270*/  @P3 LDG.E R236, [R200.64] ;  /* 0x00000004c8ec3981 */ /* 0x00036a000c1e1900 */
[----:B------:R1:W5:Y:S01]  /*6280*/  @P3 LDG.E R237, [R200.64+0x20] ;  /* 0x00002004c8ed3981 */ /* 0x000362000c1e1900 */
[C---:B------:R-:W-:Y:S01]  /*6290*/  IMAD.SHL.U32 R202, R248.reuse, 0x8, RZ ;  /* 0x00000008f8ca7824 */ /* 0x040fe200078e00ff */
[-C--:B--2---:R-:W-:Y:S03]  /*62a0*/  HMMA.16816.F32 R116, R196, R208.reuse, R116 ;  /* 0x000000d0c474723c */ /* 0x084fe60000001874 */
[----:B------:R2:W-:Y:S01]  /*62b0*/  RED.E.ADD.F32.FTZ.RN.STRONG.GPU [R224.64], R4 ;  /* 0x00000004e000798e */ /* 0x0005e2000c10e784 */
[----:B------:R-:W-:Y:S04]  /*62c0*/  IMAD.SHL.U32 R203, R248, 0x10, RZ ;  /* 0x00000010f8cb7824 */ /* 0x000fe800078e00ff */
[C---:B------:R-:W-:Y:S08]  /*62d0*/  HMMA.16816.F32 R120, R204.reuse, R208, R120 ;  /* 0x000000d0cc78723c */ /* 0x040ff00000001878 */
[-C--:B------:R-:W-:Y:S04]  /*62e0*/  HMMA.16816.F32 R124, R204, R210.reuse, R124 ;  /* 0x000000d2cc7c723c */ /* 0x080fe8000000187c */
[CC--:B-1----:R-:W-:Y:S04]  /*62f0*/  LEA R200, P0, R202.reuse, R224.reuse, 0x2 ;  /* 0x000000e0cac87211 */ /* 0x0c2fe800078010ff */
[----:B------:R-:W-:Y:S04]  /*6300*/  HMMA.16816.F32 R128, R196, R210, R128 ;  /* 0x000000d2c480723c */ /* 0x000fe80000001880 */
[-C--:B------:R-:W-:Y:S01]  /*6310*/  LEA.HI.X.SX32 R201, R202, R225.reuse, 0x2, P0 ;  /* 0x000000e1cac97211 */ /* 0x080fe200000f16ff */
[C---:B------:R-:W-:Y:S02]  /*6320*/  IMAD.SHL.U32 R205, R248.reuse, 0x20, RZ ;  /* 0x00000020f8cd7824 */ /* 0x040fe400078e00ff */
[CC--:B------:R-:W-:Y:S01]  /*6330*/  LEA R196, P1, R203.reuse, R224.reuse, 0x2 ;  /* 0x000000e0cbc47211 */ /* 0x0c0fe200078210ff */
[C---:B------:R-:W-:Y:S01]  /*6340*/  IMAD R199, R248.reuse, 0x18, RZ ;  /* 0x00000018f8c77824 */ /* 0x040fe200078e02ff */
[----:B------:R1:W-:Y:S03]  /*6350*/  RED.E.ADD.F32.FTZ.RN.STRONG.GPU [R200.64], R5 ;  /* 0x00000005c800798e */ /* 0x0003e6000c10e784 */
[-C--:B------:R-:W-:Y:S01]  /*6360*/  LEA.HI.X.SX32 R197, R203, R225.reuse, 0x2, P1 ;  /* 0x000000e1cbc57211 */ /* 0x080fe200008f16ff */
[C---:B------:R-:W-:Y:S01]  /*6370*/  IMAD R206, R248.reuse, 0x28, RZ ;  /* 0x00000028f8ce7824 */ /* 0x040fe200078e02ff */
[-C--:B--2---:R-:W-:Y:S01]  /*6380*/  LEA R4, P0, R199, R224.reuse, 0x2 ;  /* 0x000000e0c7047211 */ /* 0x084fe200078010ff */
[----:B------:R-:W-:Y:S01]  /*6390*/  IMAD R204, R248, 0x30, RZ ;  /* 0x00000030f8cc7824 */ /* 0x000fe200078e02ff */
[-C--:B------:R-:W-:Y:S01]  /*63a0*/  LEA R198, P1, R205, R224.reuse, 0x2 ;  /* 0x000000e0cdc67211 */ /* 0x080fe200078210ff */
        /* <DEDUP_REMOVED lines=308> */
.L_x_567:
        /* <DEDUP_REMOVED lines=9> */
[----:B------:R-:W-:Y:S01]  /*7780*/  FMUL.FTZ R12, R63, c[0x0][0x2dc] ;  /* 0x0000b7003f0c7a20 */ /* 0x000fe20000410000 */
        /* <DEDUP_REMOVED lines=226> */
[----:B-1----:R-:W-:Y:S01]  /*85b0*/  FMUL.FTZ R5, R77, c[0x0][0x2dc] ;  /* 0x0000b7004d057a20 */ /* 0x002fe20000410000 */
        /* <DEDUP_REMOVED lines=46> */
.L_x_569:
        /* <DEDUP_REMOVED lines=19> */
.L_x_570:
        /* <DEDUP_REMOVED lines=52> */
.L_x_572:
[----:B--23--:R-:W-:Y:S05]  /*8d10*/  BSYNC B0 ;  /* 0x0000000000007941 */ /* 0x00cfea0003800000 */
.L_x_571:
        /* <DEDUP_REMOVED lines=17> */
.L_x_574:
[----:B------:R-:W-:Y:S05]  /*8e30*/  BSYNC B0 ;  /* 0x0000000000007941 */ /* 0x000fea0003800000 */
.L_x_573:
        /* <DEDUP_REMOVED lines=27> */
.L_x_576:
[----:B------:R-:W-:Y:S05]  /*8ff0*/  BSYNC B0 ;  /* 0x0000000000007941 */ /* 0x000fea0003800000 */
.L_x_575:
        /* <DEDUP_REMOVED lines=14> */
.L_x_565:
[----:B------:R-:W-:Y:S05]  /*90e0*/  BSYNC B1 ;  /* 0x0000000000017941 */ /* 0x000fea0003800000 */
.L_x_551:
        /* <DEDUP_REMOVED lines=11> */
.L_x_577:
[----:B------:R-:W-:Y:S05]  /*91a0*/  EXIT ;  /* 0x000000000000794d */ /* 0x000fea0003800000 */
.L_x_579:
        /* <DEDUP_REMOVED lines=13> */
.L_x_1033:


//--------------------- .text._ZN5flash44flash_bwd_dq_dk_dv_loop_seqk_parallel_kernelI23Flash_bwd_kernel_traitsILi256ELi64ELi64ELi8ELi4ELi2ELi2ELb0ELb1EN7cutlass6half_tE19Flash_kernel_traitsILi256ELi64ELi64ELi8ES3_EELb0ELb1ELb0ELb0ELb0ELb1ELb1EEEvNS_16Flash_bwd_paramsE --------------------------
	.section	.text._ZN5flash44flash_bwd_dq_dk_dv_loop_seqk_parallel_kernelI23Flash_bwd_kernel_traitsILi256ELi64ELi64ELi8ELi4ELi2ELi2ELb0ELb1EN7cutlass6half_tE19Flash_kernel_traitsILi256ELi64ELi64ELi8ES3_EELb0ELb1ELb0ELb0ELb0ELb1ELb1EEEvNS_16Flash_bwd_paramsE,"ax",@progbits
	.sectioninfo	@"SHI_REGISTERS=255"
	.align	128
        .global         _ZN5flash44flash_bwd_dq_dk_dv_loop_seqk_parallel_kernelI23Flash_bwd_kernel_traitsILi256ELi64ELi64ELi8ELi4ELi2ELi2ELb0ELb1EN7cutlass6half_tE19Flash_kernel_traitsILi256ELi64ELi64ELi8ES3_EELb0ELb1ELb0ELb0ELb0ELb1ELb1EEEvNS_16Flash_bwd_paramsE
        .type           _ZN5flash44flash_bwd_dq_dk_dv_loop_seqk_parallel_kernelI23Flash_bwd_kernel_traitsILi256ELi64ELi64ELi8ELi4ELi2ELi2ELb0ELb1EN7cutlass6half_tE19Flash_kernel_traitsILi256ELi64ELi64ELi8ES3_EELb0ELb1ELb0ELb0ELb0ELb1ELb1EEEvNS_16Flash_bwd_paramsE,@function
        .size           _ZN5flash44flash_bwd_dq_dk_dv_loop_seqk_parallel_kernelI23Flash_bwd_kernel_traitsILi256ELi64ELi64ELi8ELi4ELi2ELi2ELb0ELb1EN7cutlass6half_tE19Flash_kernel_traitsILi256ELi64ELi64ELi8ES3_EELb0ELb1ELb0ELb0ELb0ELb1ELb1EEEvNS_16Flash_bwd_paramsE,(.L_x_1034 - _ZN5flash44flash_bwd_dq_dk_dv_loop_seqk_parallel_kernelI23Flash_bwd_kernel_traitsILi256ELi64ELi64ELi8ELi4ELi2ELi2ELb0ELb1EN7cutlass6half_tE19Flash_kernel_traitsILi256ELi64ELi64ELi8ES3_EELb0ELb1ELb0ELb0ELb0ELb1ELb1EEEvNS_16Flash_bwd_paramsE)
        .other          _ZN5flash44flash_bwd_dq_dk_dv_loop_seqk_parallel_kernelI23Flash_bwd_kernel_traitsILi256ELi64ELi64ELi8ELi4ELi2ELi2ELb0ELb1EN7cutlass6half_tE19Flash_kernel_traitsILi256ELi64ELi64ELi8ES3_EELb0ELb1ELb0ELb0ELb0ELb1ELb1EEEvNS_16Flash_bwd_paramsE,@"STO_CUDA_ENTRY STV_DEFAULT"
_ZN5flash44flash_bwd_dq_dk_dv_loop_seqk_parallel_kernelI23Flash_bwd_kernel_traitsILi256ELi64ELi64ELi8ELi4ELi2ELi2ELb0ELb1EN7cutlass6half_tE19Flash_kernel_traitsILi256ELi64ELi64ELi8ES3_EELb0ELb1ELb0ELb0ELb0ELb1ELb1EEEvNS_16Flash_bwd_paramsE:
.text._ZN5flash44flash_bwd_dq_dk_dv_loop_seqk_parallel_kernelI23Flash_bwd_kernel_traitsILi256ELi64ELi64ELi8ELi4ELi2ELi2ELb0ELb1EN7cutlass6half_tE19Flash_kernel_traitsILi256ELi64ELi64ELi8ES3_EELb0ELb1ELb0ELb0ELb0ELb1ELb1EEEvNS_16Flash_bwd_paramsE:
        /* <DEDUP_REMOVED lines=187> */
.L_x_608:
        /* <DEDUP_REMOVED lines=53> */
.L_x_580:
        /* <DEDUP_REMOVED lines=59> */
.L_x_582:
        /* <DEDUP_REMOVED lines=18> */
.L_x_583:
        /* <DEDUP_REMOVED lines=68> */
.L_x_584:
[----:B------:R-:W-:Y:S02]  /*1810*/  UMOV UR8, UR48 ;  /* 0x0000003000087c82 */ /* 0x000fe40008000000 */
.L_x_585:
        /* <DEDUP_REMOVED lines=95> */
.L_x_587:
        /* <DEDUP_REMOVED lines=18> */
.L_x_588:
        /* <DEDUP_REMOVED lines=30> */
.L_x_590:
[----:B------:R-:W-:Y:S05]  /*2110*/  BSYNC B0 ;  /* 0x0000000000007941 */ /* 0x000fea0003800000 */
.L_x_589:
        /* <DEDUP_REMOVED lines=17> */
.L_x_592:
[----:B------:R-:W-:Y:S05]  /*2230*/  BSYNC B0 ;  /* 0x0000000000007941 */ /* 0x000fea0003800000 */
.L_x_591:
        /* <DEDUP_REMOVED lines=27> */
.L_x_594:
[----:B------:R-:W-:Y:S05]  /*23f0*/  BSYNC B0 ;  /* 0x0000000000007941 */ /* 0x000fea0003800000 */
.L_x_593:
        /* <DEDUP_REMOVED lines=15> */
.L_x_586:
        /* <DEDUP_REMOVED lines=249> */
.L_x_598:
[----:B------:R-:W0:Y:S01]  /*3480*/  LDGDEPBAR ;  /* 0x00000000000079af */ /* 0x000e220000000000 */
[----:B------:R-:W-:Y:S01]  /*3490*/  USHF.L.U32 UR11, UR6, 0x6, URZ ;  /* 0x00000006060b7899 */ /* 0x000fe2000800063f */
[----:B-----5:R-:W-:Y:S03]  /*34a0*/  FSETP.NEU.FTZ.AND P1, PT, R239, -INF , PT ;  /* 0xff800000ef00780b */ /* 0x020fe60003f3d000 */
[----:B------:R-:W-:Y:S04]  /*34b0*/  UISETP.GE.AND UP0, UPT, UR11, UR15, UPT ;  /* 0x0000000f0b00728c */ /* 0x000fe8000bf06270 */
[----:B------:R-:W-:Y:S06]  /*34c0*/  UISETP.LT.AND UP0, UPT, UR14, UR16, UP0 ;  /* 0x000000100e00728c */ /* 0x000fec0008701270 */
[----:B------:R-:W-:Y:S01]  /*34d0*/  PLOP3.LUT P0, PT, PT, PT, UP0, 0x80, 0x0 ;  /* 0x000000000000781c */ /* 0x000fe20003f0f008 */
[----:B------:R-:W-:Y:S06]  /*34e0*/  UISETP.GT.AND UP0, UPT, UR6, UR12, UPT ;  /* 0x0000000c0600728c */ /* 0x000fec000bf04270 */
        /* <DEDUP_REMOVED lines=104> */
[C---:B--2---:R-:W-:Y:S08]  /*3b70*/  HMMA.16816.F32 R12, R92.reuse, R88, R12 ;  /* 0x000000585c0c723c */ /* 0x044ff0000000180c */
[----:B------:R-:W-:Y:S08]  /*3b80*/  HMMA.16816.F32 R16, R92, R90, R16 ;  /* 0x0000005a5c10723c */ /* 0x000ff00000001810 */
[C---:B----4-:R-:W-:Y:S08]  /*3b90*/  HMMA.16816.F32 R4, R100.reuse, R104, R4 ;  /* 0x000000686404723c */ /* 0x050ff00000001804 */
[C---:B------:R-:W-:Y:S08]  /*3ba0*/  HMMA.16816.F32 R8, R100.reuse, R106, R8 ;  /* 0x0000006a6408723c */ /* 0x040ff00000001808 */
[C---:B-1----:R-:W-:Y:S08]  /*3bb0*/  HMMA.16816.F32 R12, R100.reuse, R84, R12 ;  /* 0x00000054640c723c */ /* 0x042ff0000000180c */
[----:B------:R-:W-:Y:S01]  /*3bc0*/  HMMA.16816.F32 R16, R100, R86, R16 ;  /* 0x000000566410723c */ /* 0x000fe20000001810 */
[----:B------:R-:W1:Y:S07]  /*3bd0*/  LDSM.16.M88.4 R84, [R216+0x16800] ;  /* 0x01680000d854783b */ /* 0x000e6e0000000200 */
[C---:B------:R-:W-:Y:S08]  /*3be0*/  HMMA.16816.F32 R4, R108.reuse, R112, R4 ;  /* 0x000000706c04723c */ /* 0x040ff00000001804 */
[C---:B------:R-:W-:Y:S11]  /*3bf0*/  HMMA.16816.F32 R8, R108.reuse, R114, R8 ;  /* 0x000000726c08723c */ /* 0x040ff60000001808 */
[----:B------:R-:W-:Y:S05]  /*3c00*/  @!UPT UIADD3 URZ, URZ, URZ, URZ ;  /* 0x0000003f3f3ff290 */ /* 0x000fea000fffe03f */
[----:B------:R-:W-:Y:S02]  /*3c10*/  FMUL.FTZ R7, R7, c[0x0][0x2ec] ;  /* 0x0000bb0007077a20 */ /* 0x000fe40000410000 */
[----:B------:R-:W-:Y:S02]  /*3c20*/  FMUL.FTZ R4, R4, c[0x0][0x2ec] ;  /* 0x0000bb0004047a20 */ /* 0x000fe40000410000 */
[----:B------:R2:W-:Y:S01]  /*3c30*/  MUFU.TANH R130, R7 ;  /* 0x0000000700827308 */ /* 0x0005e20000002400 */
[----:B------:R-:W-:Y:S02]  /*3c40*/  FMUL.FTZ R6, R6, c[0x0][0x2ec] ;  /* 0x0000bb0006067a20 */ /* 0x000fe40000410000 */
[----:B------:R-:W-:Y:S01]  /*3c50*/  FMUL.FTZ R5, R5, c[0x0][0x2ec] ;  /* 0x0000bb0005057a20 */ /* 0x000fe20000410000 */
[C---:B-1----:R-:W-:Y:S03]  /*3c60*/  HMMA.16816.F32 R12, R108.reuse, R84, R12 ;  /* 0x000000546c0c723c */ /* 0x042fe6000000180c */
[----:B------:R-:W-:Y:S03]  /*3c70*/  FMUL.FTZ R8, R8, c[0x0][0x2ec] ;  /* 0x0000bb0008087a20 */ /* 0x000fe60000410000 */
[----:B------:R1:W3:Y:S01]  /*3c80*/  MUFU.TANH R123, R4 ;  /* 0x00000004007b7308 */ /* 0x0002e20000002400 */
[----:B------:R-:W-:Y:S01]  /*3c90*/  FMUL.FTZ R10, R10, c[0x0][0x2ec] ;  /* 0x0000bb000a0a7a20 */ /* 0x000fe20000410000 */
[----:B------:R-:W-:Y:S04]  /*3ca0*/  HMMA.16816.F32 R16, R108, R86, R16 ;  /* 0x000000566c10723c */ /* 0x000fe80000001810 */
[----:B------:R-:W-:Y:S02]  /*3cb0*/  FMUL.FTZ R9, R9, c[0x0][0x2ec] ;  /* 0x0000bb0009097a20 */ /* 0x000fe40000410000 */
[----:B------:R-:W-:Y:S02]  /*3cc0*/  FMUL.FTZ R11, R11, c[0x0][0x2ec] ;  /* 0x0000bb000b0b7a20 */ /* 0x000fe40000410000 */
[----:B------:R4:W-:Y:S01]  /*3cd0*/  MUFU.TANH R120, R8 ;  /* 0x0000000800787308 */ /* 0x0009e20000002400 */
[----:B--2---:R-:W-:Y:S07]  /*3ce0*/  @!P0 IADD3 R7, R246, UR11, RZ ;  /* 0x0000000bf6078c10 */ /* 0x004fee000fffe0ff */
[----:B------:R-:W-:Y:S02]  /*3cf0*/  FMUL.FTZ R12, R12, c[0x0][0x2ec] ;  /* 0x0000bb000c0c7a20 */ /* 0x000fe40000410000 */
[----:B------:R2:W-:Y:S01]  /*3d00*/  MUFU.TANH R131, R6 ;  /* 0x0000000600837308 */ /* 0x0005e20000002400 */
[----:B------:R-:W-:Y:S02]  /*3d10*/  FMUL.FTZ R13, R13, c[0x0][0x2ec] ;  /* 0x0000bb000d0d7a20 */ /* 0x000fe40000410000 */
[----:B------:R-:W-:Y:S01]  /*3d20*/  FMUL.FTZ R14, R14, c[0x0][0x2ec] ;  /* 0x0000bb000e0e7a20 */ /* 0x000fe20000410000 */
[----:B-1----:R-:W-:Y:S01]  /*3d30*/  MOV R4, UR21 ;  /* 0x0000001500047c02 */ /* 0x002fe20008000f00 */
[----:B------:R-:W-:Y:S02]  /*3d40*/  FMUL.FTZ R15, R15, c[0x0][0x2ec] ;  /* 0x0000bb000f0f7a20 */ /* 0x000fe40000410000 */
[----:B------:R-:W-:Y:S01]  /*3d50*/  FMUL.FTZ R16, R16, c[0x0][0x2ec] ;  /* 0x0000bb0010107a20 */ /* 0x000fe20000410000 */
[----:B------:R-:W-:Y:S01]  /*3d60*/  @!P0 LEA R4, R4, R247, 0x6 ;  /* 0x000000f704048211 */ /* 0x000fe200078e30ff */
[----:B------:R-:W-:Y:S01]  /*3d70*/  FMUL.FTZ R17, R17, c[0x0][0x2ec] ;  /* 0x0000bb0011117a20 */ /* 0x000fe20000410000 */
[----:B------:R3:W1:Y:S01]  /*3d80*/  MUFU.TANH R121, R5 ;  /* 0x0000000500797308 */ /* 0x0006620000002400 */
[----:B------:R-:W-:Y:S02]  /*3d90*/  FMUL.FTZ R18, R18, c[0x0][0x2ec] ;  /* 0x0000bb0012127a20 */ /* 0x000fe40000410000 */
[----:B------:R-:W-:Y:S01]  /*3da0*/  FMUL.FTZ R19, R19, c[0x0][0x2ec] ;  /* 0x0000bb0013137a20 */ /* 0x000fe20000410000 */
[C---:B----4-:R-:W-:Y:S02]  /*3db0*/  @!P0 IMNMX R8, R7.reuse, UR16, PT ;  /* 0x0000001007088c17 */ /* 0x050fe4000b800200 */
[----:B------:R-:W-:Y:S02]  /*3dc0*/  @!P0 IADD3 R7, R7, 0x8, RZ ;  /* 0x0000000807078810 */ /* 0x000fe40007ffe0ff */
[-C--:B------:R-:W-:Y:S02]  /*3dd0*/  @!P0 ISETP.GE.AND P2, PT, R4, R8.reuse, PT ;  /* 0x000000080400820c */ /* 0x080fe40003f46270 */
[----:B------:R4:W-:Y:S01]  /*3de0*/  MUFU.TANH R129, R10 ;  /* 0x0000000a00817308 */ /* 0x0009e20000002400 */
[----:B------:R-:W-:Y:S01]  /*3df0*/  @!P0 IMNMX R7, R7, UR16, PT ;  /* 0x0000001007078c17 */ /* 0x000fe2000b800200 */
[----:B--2---:R-:W-:Y:S05]  /*3e00*/  FMUL.FTZ R6, R239, 1.4426950216293334961 ;  /* 0x3fb8aa3bef067820 */ /* 0x004fea0000410000 */
[----:B------:R-:W-:Y:S03]  /*3e10*/  FSEL R6, R6, RZ, P1 ;  /* 0x000000ff06067208 */ /* 0x000fe60000800000 */
[----:B------:R2:W1:Y:S01]  /*3e20*/  MUFU.TANH R119, R9 ;  /* 0x0000000900777308 */ /* 0x0004620000002400 */
[----:B---3--:R-:W-:Y:S02]  /*3e30*/  MOV R5, R123 ;  /* 0x0000007b00057202 */ /* 0x008fe40000000f00 */
[----:B------:R-:W-:Y:S02]  /*3e40*/  @!P0 FSEL R5, R123, -INF , !P2 ;  /* 0xff8000007b058808 */ /* 0x000fe40005000000 */
[C---:B------:R-:W-:Y:S05]  /*3e50*/  @!P0 ISETP.GE.AND P2, PT, R4.reuse, R7, PT ;  /* 0x000000070400820c */ /* 0x040fea0003f46270 */
[----:B------:R3:W-:Y:S01]  /*3e60*/  MUFU.TANH R122, R12 ;  /* 0x0000000c007a7308 */ /* 0x0007e20000002400 */
[----:B----4-:R-:W-:Y:S04]  /*3e70*/  @!P0 IADD3 R10, R4, 0x1, RZ ;  /* 0x00000001040a8810 */ /* 0x010fe80007ffe0ff */
[----:B------:R-:W-:Y:S05]  /*3e80*/  @!P0 ISETP.GE.AND P1, PT, R10, R8, PT ;  /* 0x000000080a00820c */ /* 0x000fea0003f26270 */
[----:B------:R4:W4:Y:S01]  /*3e90*/  MUFU.TANH R128, R11 ;  /* 0x0000000b00807308 */ /* 0x0009220000002400 */
[--C-:B--2---:R-:W-:Y:S01]  /*3ea0*/  FFMA.FTZ R9, R5, c[0x0][0x23c], -R6.reuse ;  /* 0x00008f0005097a23 */ /* 0x104fe20000010806 */
[----:B-1----:R-:W-:Y:S02]  /*3eb0*/  MOV R5, R121 ;  /* 0x0000007900057202 */ /* 0x002fe40000000f00 */
[----:B------:R-:W-:Y:S02]  /*3ec0*/  @!P0 FSEL R5, R121, -INF , !P1 ;  /* 0xff80000079058808 */ /* 0x000fe40004800000 */
[C---:B------:R-:W-:Y:S04]  /*3ed0*/  FSETP.NEU.FTZ.AND P1, PT, R240.reuse, -INF , PT ;  /* 0xff800000f000780b */ /* 0x040fe80003f3d000 */
[----:B------:R1:W-:Y:S01]  /*3ee0*/  MUFU.EX2 R203, R9 ;  /* 0x0000000900cb7308 */ /* 0x0003e20000000800 */
[--C-:B---3--:R-:W-:Y:S09]  /*3ef0*/  FFMA.FTZ R12, R5, c[0x0][0x23c], -R6.reuse ;  /* 0x00008f00050c7a23 */ /* 0x108ff20000010806 */
[----:B------:R2:W-:Y:S01]  /*3f00*/  MUFU.EX2 R201, R12 ;  /* 0x0000000c00c97308 */ /* 0x0005e20000000800 */
[----:B----4-:R-:W-:Y:S05]  /*3f10*/  FMUL.FTZ R11, R240, 1.4426950216293334961 ;  /* 0x3fb8aa3bf00b7820 */ /* 0x010fea0000410000 */
[----:B------:R-:W-:Y:S04]  /*3f20*/  FSEL R5, R11, RZ, P1 ;  /* 0x000000ff0b057208 */ /* 0x000fe80000800000 */
[----:B------:R-:W3:Y:S01]  /*3f30*/  MUFU.TANH R118, R13 ;  /* 0x0000000d00767308 */ /* 0x000ee20000002400 */
[----:B------:R-:W-:Y:S02]  /*3f40*/  @!P0 ISETP.GE.AND P1, PT, R10, R7, PT ;  /* 0x000000070a00820c */ /* 0x000fe40003f26270 */
[----:B------:R-:W-:Y:S02]  /*3f50*/  @!P0 IADD3 R11, R4, 0x8, RZ ;  /* 0x00000008040b8810 */ /* 0x000fe40007ffe0ff */
[----:B-1----:R-:W-:Y:S02]  /*3f60*/  MOV R9, R131 ;  /* 0x0000008300097202 */ /* 0x002fe40000000f00 */
[----:B------:R-:W-:Y:S03]  /*3f70*/  @!P0 FSEL R9, R131, -INF , !P2 ;  /* 0xff80000083098808 */ /* 0x000fe60005000000 */
[----:B------:R-:W1:Y:S02]  /*3f80*/  MUFU.TANH R127, R14 ;  /* 0x0000000e007f7308 */ /* 0x000e640000002400 */
[--C-:B------:R-:W-:Y:S01]  /*3f90*/  FFMA.FTZ R10, R9, c[0x0][0x23c], -R5.reuse ;  /* 0x00008f00090a7a23 */ /* 0x100fe20000010805 */
[----:B------:R-:W-:Y:S02]  /*3fa0*/  MOV R9, R130 ;  /* 0x0000008200097202 */ /* 0x000fe40000000f00 */
[----:B------:R-:W-:Y:S02]  /*3fb0*/  @!P0 FSEL R9, R130, -INF , !P1 ;  /* 0xff80000082098808 */ /* 0x000fe40004800000 */
[----:B------:R-:W-:Y:S03]  /*3fc0*/  @!P0 ISETP.GE.AND P1, PT, R11, R8, PT ;  /* 0x000000080b00820c */ /* 0x000fe60003f26270 */
[--C-:B--2---:R-:W-:Y:S01]  /*3fd0*/  FFMA.FTZ R12, R9, c[0x0][0x23c], -R5.reuse ;  /* 0x00008f00090c7a23 */ /* 0x104fe20000010805 */
[----:B------:R2:W-:Y:S01]  /*3fe0*/  MUFU.EX2 R211, R10 ;  /* 0x0000000a00d37308 */ /* 0x0005e20000000800 */
[----:B------:R-:W-:Y:S02]  /*3ff0*/  MOV R9, R120 ;  /* 0x0000007800097202 */ /* 0x000fe40000000f00 */
[----:B------:R-:W-:Y:S07]  /*4000*/  @!P0 FSEL R9, R120, -INF , !P1 ;  /* 0xff80000078098808 */ /* 0x000fee0004800000 */
[----:B------:R4:W-:Y:S10]  /*4010*/  MUFU.EX2 R209, R12 ;  /* 0x0000000c00d17308 */ /* 0x0009f40000000800 */
[----:B------:R-:W1:Y:S01]  /*4020*/  MUFU.TANH R126, R15 ;  /* 0x0000000f007e7308 */ /* 0x000e620000002400 */
[----:B--2---:R-:W-:Y:S04]  /*4030*/  @!P0 IADD3 R10, R4, 0x9, RZ ;  /* 0x00000009040a8810 */ /* 0x004fe80007ffe0ff */
[C---:B------:R-:W-:Y:S05]  /*4040*/  @!P0 ISETP.GE.AND P1, PT, R10.reuse, R8, PT ;  /* 0x000000080a00820c */ /* 0x040fea0003f26270 */
[----:B------:R-:W2:Y:S01]  /*4050*/  MUFU.TANH R117, R16 ;  /* 0x0000001000757308 */ /* 0x000ea20000002400 */
[--C-:B----4-:R-:W-:Y:S01]  /*4060*/  FFMA.FTZ R12, R9, c[0x0][0x23c], -R6.reuse ;  /* 0x00008f00090c7a23 */ /* 0x110fe20000010806 */
[----:B------:R-:W-:Y:S02]  /*4070*/  MOV R9, R119 ;  /* 0x0000007700097202 */ /* 0x000fe40000000f00 */
[----:B------:R-:W-:Y:S02]  /*4080*/  @!P0 FSEL R9, R119, -INF , !P1 ;  /* 0xff80000077098808 */ /* 0x000fe40004800000 */
[----:B------:R-:W-:Y:S04]  /*4090*/  @!P0 ISETP.GE.AND P1, PT, R11, R7, PT ;  /* 0x000000070b00820c */ /* 0x000fe80003f26270 */
[----:B------:R4:W-:Y:S01]  /*40a0*/  MUFU.EX2 R200, R12 ;  /* 0x0000000c00c87308 */ /* 0x0009e20000000800 */
[--C-:B------:R-:W-:Y:S01]  /*40b0*/  FFMA.FTZ R11, R9, c[0x0][0x23c], -R6.reuse ;  /* 0x00008f00090b7a23 */ /* 0x100fe20000010806 */
[----:B------:R-:W-:Y:S02]  /*40c0*/  MOV R9, R129 ;  /* 0x0000008100097202 */ /* 0x000fe40000000f00 */
[----:B------:R-:W-:Y:S02]  /*40d0*/  @!P0 FSEL R9, R129, -INF , !P1 ;  /* 0xff80000081098808 */ /* 0x000fe40004800000 */
[-C--:B------:R-:W-:Y:S04]  /*40e0*/  @!P0 ISETP.GE.AND P1, PT, R10, R7.reuse, PT ;  /* 0x000000070a00820c */ /* 0x080fe80003f26270 */
[----:B------:R1:W-:Y:S01]  /*40f0*/  MUFU.EX2 R198, R11 ;  /* 0x0000000b00c67308 */ /* 0x0003e20000000800 */
[--C-:B------:R-:W-:Y:S01]  /*4100*/  FFMA.FTZ R10, R9, c[0x0][0x23c], -R5.reuse ;  /* 0x00008f00090a7a23 */ /* 0x100fe20000010805 */
[----:B------:R-:W-:Y:S02]  /*4110*/  MOV R9, R128 ;  /* 0x0000008000097202 */ /* 0x000fe40000000f00 */
[----:B------:R-:W-:Y:S06]  /*4120*/  @!P0 FSEL R9, R128, -INF , !P1 ;  /* 0xff80000080098808 */ /* 0x000fec0004800000 */
[----:B------:R2:W-:Y:S01]  /*4130*/  MUFU.EX2 R208, R10 ;  /* 0x0000000a00d07308 */ /* 0x0005e20000000800 */
[--C-:B----4-:R-:W-:Y:S01]  /*4140*/  FFMA.FTZ R12, R9, c[0x0][0x23c], -R5.reuse ;  /* 0x00008f00090c7a23 */ /* 0x110fe20000010805 */
[----:B------:R-:W-:Y:S08]  /*4150*/  MOV R9, R122 ;  /* 0x0000007a00097202 */ /* 0x000ff00000000f00 */
[----:B------:R4:W-:Y:S01]  /*4160*/  MUFU.EX2 R206, R12 ;  /* 0x0000000c00ce7308 */ /* 0x0009e20000000800 */
[----:B-1----:R-:W-:Y:S04]  /*4170*/  @!P0 IADD3 R11, R4, 0x10, RZ ;  /* 0x00000010040b8810 */ /* 0x002fe80007ffe0ff */
[-C--:B------:R-:W-:Y:S05]  /*4180*/  @!P0 ISETP.GE.AND P1, PT, R11, R8.reuse, PT ;  /* 0x000000080b00820c */ /* 0x080fea0003f26270 */
[----:B------:R-:W1:Y:S01]  /*4190*/  MUFU.TANH R116, R17 ;  /* 0x0000001100747308 */ /* 0x000e620000002400 */
[----:B------:R-:W-:Y:S02]  /*41a0*/  @!P0 FSEL R9, R122, -INF , !P1 ;  /* 0xff8000007a098808 */ /* 0x000fe40004800000 */
[----:B--2---:R-:W-:Y:S04]  /*41b0*/  @!P0 IADD3 R10, R4, 0x11, RZ ;  /* 0x00000011040a8810 */ /* 0x004fe80007ffe0ff */
[----:B------:R-:W-:Y:S03]  /*41c0*/  @!P0 ISETP.GE.AND P1, PT, R10, R8, PT ;  /* 0x000000080a00820c */ /* 0x000fe60003f26270 */
[----:B------:R-:W2:Y:S01]  /*41d0*/  MUFU.TANH R125, R18 ;  /* 0x00000012007d7308 */ /* 0x000ea20000002400 */
[--C-:B----4-:R-:W-:Y:S01]  /*41e0*/  FFMA.FTZ R12, R9, c[0x0][0x23c], -R6.reuse ;  /* 0x00008f00090c7a23 */ /* 0x110fe20000010806 */
[----:B---3--:R-:W-:Y:S02]  /*41f0*/  MOV R9, R118 ;  /* 0x0000007600097202 */ /* 0x008fe40000000f00 */
[----:B------:R-:W-:Y:S02]  /*4200*/  @!P0 FSEL R9, R118, -INF , !P1 ;  /* 0xff80000076098808 */ /* 0x000fe40004800000 */
[----:B------:R-:W-:Y:S04]  /*4210*/  @!P0 ISETP.GE.AND P1, PT, R11, R7, PT ;  /* 0x000000070b00820c */ /* 0x000fe80003f26270 */
[----:B------:R3:W-:Y:S01]  /*4220*/  MUFU.EX2 R202, R12 ;  /* 0x0000000c00ca7308 */ /* 0x0007e20000000800 */
[--C-:B------:R-:W-:Y:S01]  /*4230*/  FFMA.FTZ R11, R9, c[0x0][0x23c], -R6.reuse ;  /* 0x00008f00090b7a23 */ /* 0x100fe20000010806 */
[----:B------:R-:W-:Y:S02]  /*4240*/  MOV R9, R127 ;  /* 0x0000007f00097202 */ /* 0x000fe40000000f00 */
[----:B------:R-:W-:Y:S02]  /*4250*/  @!P0 FSEL R9, R127, -INF , !P1 ;  /* 0xff8000007f098808 */ /* 0x000fe40004800000 */
[----:B------:R-:W-:Y:S04]  /*4260*/  @!P0 ISETP.GE.AND P1, PT, R10, R7, PT ;  /* 0x000000070a00820c */ /* 0x000fe80003f26270 */
[----:B------:R4:W1:Y:S01]  /*4270*/  MUFU.EX2 R199, R11 ;  /* 0x0000000b00c77308 */ /* 0x0008620000000800 */
[--C-:B------:R-:W-:Y:S01]  /*4280*/  FFMA.FTZ R10, R9, c[0x0][0x23c], -R5.reuse ;  /* 0x00008f00090a7a23 */ /* 0x100fe20000010805 */
[----:B------:R-:W-:Y:S02]  /*4290*/  MOV R9, R126 ;  /* 0x0000007e00097202 */ /* 0x000fe40000000f00 */
[----:B------:R-:W-:Y:S06]  /*42a0*/  @!P0 FSEL R9, R126, -INF , !P1 ;  /* 0xff8000007e098808 */ /* 0x000fec0004800000 */
[----:B------:R1:W-:Y:S01]  /*42b0*/  MUFU.EX2 R210, R10 ;  /* 0x0000000a00d27308 */ /* 0x0003e20000000800 */
[--C-:B---3--:R-:W-:Y:S01]  /*42c0*/  FFMA.FTZ R12, R9, c[0x0][0x23c], -R5.reuse ;  /* 0x00008f00090c7a23 */ /* 0x108fe20000010805 */
[----:B------:R-:W-:Y:S08]  /*42d0*/  MOV R9, R117 ;  /* 0x0000007500097202 */ /* 0x000ff00000000f00 */
[----:B------:R-:W3:Y:S01]  /*42e0*/  MUFU.TANH R124, R19 ;  /* 0x00000013007c7308 */ /* 0x000ee20000002400 */
[C---:B----4-:R-:W-:Y:S04]  /*42f0*/  @!P0 IADD3 R11, R4.reuse, 0x18, RZ ;  /* 0x00000018040b8810 */ /* 0x050fe80007ffe0ff */
[----:B------:R-:W-:Y:S05]  /*4300*/  @!P0 ISETP.GE.AND P1, PT, R11, R8, PT ;  /* 0x000000080b00820c */ /* 0x000fea0003f26270 */
[----:B------:R-:W4:Y:S01]  /*4310*/  MUFU.EX2 R207, R12 ;  /* 0x0000000c00cf7308 */ /* 0x000f220000000800 */
[----:B------:R-:W-:Y:S02]  /*4320*/  @!P0 FSEL R9, R117, -INF , !P1 ;  /* 0xff80000075098808 */ /* 0x000fe40004800000 */
[----:B-1----:R-:W-:Y:S02]  /*4330*/  @!P0 IADD3 R10, R4, 0x19, RZ ;  /* 0x00000019040a8810 */ /* 0x002fe40007ffe0ff */
[----:B------:R-:W-:Y:S02]  /*4340*/  MOV R4, R116 ;  /* 0x0000007400047202 */ /* 0x000fe40000000f00 */
[----:B------:R-:W-:Y:S01]  /*4350*/  @!P0 ISETP.GE.AND P1, PT, R10, R8, PT ;  /* 0x000000080a00820c */ /* 0x000fe20003f26270 */
[--C-:B------:R-:W-:Y:S03]  /*4360*/  FFMA.FTZ R8, R9, c[0x0][0x23c], -R6.reuse ;  /* 0x00008f0009087a23 */ /* 0x100fe60000010806 */
[----:B------:R-:W-:Y:S01]  /*4370*/  @!P0 FSEL R4, R116, -INF , !P1 ;  /* 0xff80000074048808 */ /* 0x000fe20004800000 */
[----:B------:R1:W-:Y:S01]  /*4380*/  MUFU.EX2 R197, R8 ;  /* 0x0000000800c57308 */ /* 0x0003e20000000800 */
[----:B------:R-:W-:Y:S03]  /*4390*/  @!P0 ISETP.GE.AND P1, PT, R11, R7, PT ;  /* 0x000000070b00820c */ /* 0x000fe60003f26270 */
[----:B------:R-:W-:Y:S01]  /*43a0*/  FFMA.FTZ R6, R4, c[0x0][0x23c], -R6 ;  /* 0x00008f0004067a23 */ /* 0x000fe20000010806 */
[----:B--2---:R-:W-:Y:S02]  /*43b0*/  MOV R4, R125 ;  /* 0x0000007d00047202 */ /* 0x004fe40000000f00 */
[----:B------:R-:W-:Y:S02]  /*43c0*/  @!P0 FSEL R4, R125, -INF , !P1 ;  /* 0xff8000007d048808 */ /* 0x000fe40004800000 */
[----:B------:R-:W-:Y:S01]  /*43d0*/  @!P0 ISETP.GE.AND P1, PT, R10, R7, PT ;  /* 0x000000070a00820c */ /* 0x000fe20003f26270 */
[----:B------:R2:W2:Y:S01]  /*43e0*/  MUFU.EX2 R196, R6 ;  /* 0x0000000600c47308 */ /* 0x0004a20000000800 */
[----:B------:R-:W-:Y:S02]  /*43f0*/  F2FP.PACK_AB R7, R199, R202 ;  /* 0x000000cac707723e */ /* 0x000fe400000000ff */
[----:B-1----:R-:W-:Y:S01]  /*4400*/  F2FP.PACK_AB R8, R206, R208 ;  /* 0x000000d0ce08723e */ /* 0x002fe200000000ff */
[--C-:B--2---:R-:W-:Y:S01]  /*4410*/  FFMA.FTZ R6, R4, c[0x0][0x23c], -R5.reuse ;  /* 0x00008f0004067a23 */ /* 0x104fe20000010805 */
[----:B---3--:R-:W-:Y:S02]  /*4420*/  MOV R4, R124 ;  /* 0x0000007c00047202 */ /* 0x008fe40000000f00 */
[----:B------:R-:W-:Y:S03]  /*4430*/  @!P0 FSEL R4, R124, -INF , !P1 ;  /* 0xff8000007c048808 */ /* 0x000fe60004800000 */
[----:B------:R1:W-:Y:S01]  /*4440*/  MUFU.EX2 R205, R6 ;  /* 0x0000000600cd7308 */ /* 0x0003e20000000800 */
[----:B------:R-:W-:Y:S01]  /*4450*/  IADD3 R114, P0, R242, UR10, RZ ;  /* 0x0000000af2727c10 */ /* 0x000fe2000ff1e0ff */
[----:B------:R-:W-:Y:S01]  /*4460*/  FFMA.FTZ R5, R4, c[0x0][0x23c], -R5 ;  /* 0x00008f0004057a23 */ /* 0x000fe20000010805 */
[----:B------:R-:W-:Y:S02]  /*4470*/  F2FP.PACK_AB R4, R198, R200 ;  /* 0x000000c8c604723e */ /* 0x000fe400000000ff */
[----:B------:R-:W-:Y:S02]  /*4480*/  IADD3.X R115, R241, UR9, RZ, P0, !PT ;  /* 0x00000009f1737c10 */ /* 0x000fe400087fe4ff */
[C---:B------:R-:W-:Y:S03]  /*4490*/  LEA R228, P0, R252.reuse, R228, 0x2 ;  /* 0x000000e4fce47211 */ /* 0x040fe600078010ff */
[----:B------:R2:W2:Y:S01]  /*44a0*/  MUFU.EX2 R204, R5 ;  /* 0x0000000500cc7308 */ /* 0x0004a20000000800 */
[----:B------:R-:W3:Y:S01]  /*44b0*/  LDG.E R113, [R114.64] ;  /* 0x0000000472717981 */ /* 0x000ee2000c1e1900 */
[----:B------:R-:W-:Y:S05]  /*44c0*/  LEA.HI.X.SX32 R229, R252, R229, 0x2, P0 ;  /* 0x000000e5fce57211 */ /* 0x000fea00000f16ff */
[----:B------:R-:W3:Y:S01]  /*44d0*/  LDG.E R112, [R114.64+0x20] ;  /* 0x0000200472707981 */ /* 0x000ee2000c1e1900 */
[----:B-1----:R-:W-:Y:S05]  /*44e0*/  F2FP.PACK_AB R6, R201, R203 ;  /* 0x000000cbc906723e */ /* 0x002fea00000000ff */
[----:B------:R4:W-:Y:S01]  /*44f0*/  STS [R231+0x22000], R6 ;  /* 0x02200006e7007388 */ /* 0x0009e20000000800 */
[----:B--2---:R-:W-:Y:S05]  /*4500*/  F2FP.PACK_AB R5, R209, R211 ;  /* 0x000000d3d105723e */ /* 0x004fea00000000ff */
[----:B------:R1:W-:Y:S06]  /*4510*/  STS [R231+0x22400], R5 ;  /* 0x02240005e7007388 */ /* 0x0003ec0000000800 */
[----:B------:R2:W-:Y:S06]  /*4520*/  STS [R238+0x22000], R4 ;  /* 0x02200004ee007388 */ /* 0x0005ec0000000800 */
[----:B------:R-:W-:Y:S01]  /*4530*/  STS [R238+0x22400], R8 ;  /* 0x02240008ee007388 */ /* 0x000fe20000000800 */
[----:B----4-:R-:W-:Y:S05]  /*4540*/  F2FP.PACK_AB R6, R207, R210 ;  /* 0x000000d2cf06723e */ /* 0x010fea00000000ff */
[----:B------:R-:W-:Y:S06]  /*4550*/  STS [R236+0x22000], R7 ;  /* 0x02200007ec007388 */ /* 0x000fec0000000800 */
[----:B------:R-:W-:Y:S01]  /*4560*/  STS [R236+0x22400], R6 ;  /* 0x02240006ec007388 */ /* 0x000fe20000000800 */
[----:B-1----:R-:W-:Y:S05]  /*4570*/  F2FP.PACK_AB R5, R196, R197 ;  /* 0x000000c5c405723e */ /* 0x002fea00000000ff */
[----:B------:R-:W-:Y:S01]  /*4580*/  STS [R237+0x22000], R5 ;  /* 0x02200005ed007388 */ /* 0x000fe20000000800 */
[----:B--2---:R-:W-:Y:S05]  /*4590*/  F2FP.PACK_AB R4, R204, R205 ;  /* 0x000000cdcc04723e */ /* 0x004fea00000000ff */
[----:B------:R-:W-:Y:S06]  /*45a0*/  STS [R237+0x22400], R4 ;  /* 0x02240004ed007388 */ /* 0x000fec0000000800 */
[----:B------:R-:W-:Y:S06]  /*45b0*/  LDSM.16.M88.4 R16, [R218+0x8000] ;  /* 0x00800000da10783b */ /* 0x000fec0000000200 */
[----:B------:R-:W1:Y:S06]  /*45c0*/  LDSM.16.M88.4 R8, [R2+0x18000] ;  /* 0x018000000208783b */ /* 0x000e6c0000000200 */
[----:B------:R-:W2:Y:S06]  /*45d0*/  LDSM.16.M88.4 R84, [R2+0x18800] ;  /* 0x018800000254783b */ /* 0x000eac0000000200 */
[----:B------:R-:W-:Y:S06]  /*45e0*/  LDSM.16.M88.4 R88, [R219+0x8000] ;  /* 0x00800000db58783b */ /* 0x000fec0000000200 */
[----:B------:R-:W4:Y:S06]  /*45f0*/  LDSM.16.M88.4 R92, [R3+0x18000] ;  /* 0x01800000035c783b */ /* 0x000f2c0000000200 */
[----:B------:R-:W4:Y:S06]  /*4600*/  LDSM.16.M88.4 R96, [R3+0x18800] ;  /* 0x018800000360783b */ /* 0x000f2c0000000200 */
[----:B------:R-:W-:Y:S06]  /*4610*/  LDSM.16.M88.4 R100, [R223+0x8000] ;  /* 0x00800000df64783b */ /* 0x000fec0000000200 */
[----:B------:R-:W4:Y:S01]  /*4620*/  LDSM.16.M88.4 R104, [R217+0x18000] ;  /* 0x01800000d968783b */ /* 0x000f220000000200 */
[C---:B-1----:R-:W-:Y:S05]  /*4630*/  HMMA.16816.F32 R4, R16.reuse, R8, RZ ;  /* 0x000000081004723c */ /* 0x042fea00000018ff */
[----:B------:R-:W-:Y:S03]  /*4640*/  LDSM.16.M88.4 R108, [R216+0x18000] ;  /* 0x01800000d86c783b */ /* 0x000fe60000000200 */
[C---:B------:R-:W-:Y:S08]  /*4650*/  HMMA.16816.F32 R8, R16.reuse, R10, RZ ;  /* 0x0000000a1008723c */ /* 0x040ff000000018ff */
[C---:B--2---:R-:W-:Y:S08]  /*4660*/  HMMA.16816.F32 R12, R16.reuse, R84, RZ ;  /* 0x00000054100c723c */ /* 0x044ff000000018ff */
[----:B------:R-:W-:Y:S01]  /*4670*/  HMMA.16816.F32 R16, R16, R86, RZ ;  /* 0x000000561010723c */ /* 0x000fe200000018ff */
[----:B------:R-:W1:Y:S07]  /*4680*/  LDSM.16.M88.4 R84, [R217+0x18800] ;  /* 0x01880000d954783b */ /* 0x000e6e0000000200 */
[C---:B----4-:R-:W-:Y:S08]  /*4690*/  HMMA.16816.F32 R4, R88.reuse, R92, R4 ;  /* 0x0000005c5804723c */ /* 0x050ff00000001804 */
[C---:B------:R-:W-:Y:S01]  /*46a0*/  HMMA.16816.F32 R8, R88.reuse, R94, R8 ;  /* 0x0000005e5808723c */ /* 0x040fe20000001808 */
[----:B------:R-:W2:Y:S07]  /*46b0*/  LDSM.16.M88.4 R92, [R222+0x8000] ;  /* 0x00800000de5c783b */ /* 0x000eae0000000200 */
        /* <DEDUP_REMOVED lines=14> */
[C---:B----4-:R-:W-:Y:S08]  /*47a0*/  HMMA.16816.F32 R12, R92.reuse, R88, R12 ;  /* 0x000000585c0c723c */ /* 0x050ff0000000180c */
[----:B------:R-:W-:Y:S01]  /*47b0*/  HMMA.16816.F32 R16, R92, R90, R16 ;  /* 0x0000005a5c10723c */ /* 0x000fe20000001810 */
[----:B------:R-:W4:Y:S06]  /*47c0*/  LDSM.16.M88.4 R88, [R3+0x1a800] ;  /* 0x01a800000358783b */ /* 0x000f2c0000000200 */
        /* <DEDUP_REMOVED lines=15> */
[C---:B---3--:R-:W-:Y:S08]  /*48c0*/  HMMA.16816.F32 R4, R92.reuse, R104, R4 ;  /* 0x000000685c04723c */ /* 0x048ff00000001804 */
        /* <DEDUP_REMOVED lines=53> */
[----:B------:R-:W4:Y:S07]  /*4c20*/  LDSM.16.M88.4 R88, [R216+0x1e800] ;  /* 0x01e80000d858783b */ /* 0x000f2e0000000200 */
[C---:B---3--:R-:W-:Y:S08]  /*4c30*/  HMMA.16816.F32 R4, R100.reuse, R104, R4 ;  /* 0x000000686404723c */ /* 0x048ff00000001804 */
[C---:B------:R-:W-:Y:S08]  /*4c40*/  HMMA.16816.F32 R8, R100.reuse, R106, R8 ;  /* 0x0000006a6408723c */ /* 0x040ff00000001808 */
[C---:B-1----:R-:W-:Y:S08]  /*4c50*/  HMMA.16816.F32 R12, R100.reuse, R84, R12 ;  /* 0x00000054640c723c */ /* 0x042ff0000000180c */
[----:B------:R-:W-:Y:S08]  /*4c60*/  HMMA.16816.F32 R16, R100, R86, R16 ;  /* 0x000000566410723c */ /* 0x000ff00000001810 */
[C---:B--2---:R-:W-:Y:S08]  /*4c70*/  HMMA.16816.F32 R4, R92.reuse, R108, R4 ;  /* 0x0000006c5c04723c */ /* 0x044ff00000001804 */
[C---:B------:R-:W-:Y:S08]  /*4c80*/  HMMA.16816.F32 R8, R92.reuse, R110, R8 ;  /* 0x0000006e5c08723c */ /* 0x040ff00000001808 */
[C---:B----4-:R-:W-:Y:S08]  /*4c90*/  HMMA.16816.F32 R12, R92.reuse, R88, R12 ;  /* 0x000000585c0c723c */ /* 0x050ff0000000180c */
[----:B------:R-:W-:Y:S04]  /*4ca0*/  HMMA.16816.F32 R16, R92, R90, R16 ;  /* 0x0000005a5c10723c */ /* 0x000fe80000001810 */
[C---:B------:R-:W-:Y:S02]  /*4cb0*/  FADD.FTZ R4, -R113.reuse, R4 ;  /* 0x0000000471047221 */ /* 0x040fe40000010100 */
[----:B------:R-:W-:Y:S02]  /*4cc0*/  FADD.FTZ R5, -R113, R5 ;  /* 0x0000000571057221 */ /* 0x000fe40000010100 */
[----:B------:R-:W-:Y:S04]  /*4cd0*/  FMUL.FTZ R84, R203, R4 ;  /* 0x00000004cb547220 */ /* 0x000fe80000410000 */
[----:B------:R-:W-:Y:S02]  /*4ce0*/  FMUL.FTZ R85, R201, R5 ;  /* 0x00000005c9557220 */ /* 0x000fe40000410000 */
[----:B------:R-:W-:Y:S02]  /*4cf0*/  FFMA.FTZ R4, -R123, R123, 1 ;  /* 0x3f8000007b047423 */ /* 0x000fe4000001017b */
[----:B------:R-:W-:Y:S02]  /*4d00*/  FFMA.FTZ R5, -R121, R121, 1 ;  /* 0x3f80000079057423 */ /* 0x000fe40000010179 */
[----:B------:R-:W-:Y:S02]  /*4d10*/  FADD.FTZ R86, -R113, R8 ;  /* 0x0000000871567221 */ /* 0x000fe40000010100 */
[----:B------:R-:W-:Y:S02]  /*4d20*/  FMUL.FTZ R8, R4, c[0x0][0x2ec] ;  /* 0x0000bb0004087a20 */ /* 0x000fe40000410000 */
[----:B------:R-:W-:Y:S02]  /*4d30*/  FMUL.FTZ R4, R5, c[0x0][0x2ec] ;  /* 0x0000bb0005047a20 */ /* 0x000fe40000410000 */
[----:B------:R-:W-:Y:S02]  /*4d40*/  FMUL.FTZ R8, R84, R8 ;  /* 0x0000000854087220 */ /* 0x000fe40000410000 */
[----:B------:R-:W-:Y:S02]  /*4d50*/  FMUL.FTZ R4, R85, R4 ;  /* 0x0000000455047220 */ /* 0x000fe40000410000 */
[----:B------:R-:W-:Y:S02]  /*4d60*/  FADD.FTZ R9, -R113, R9 ;  /* 0x0000000971097221 */ /* 0x000fe40000010100 */
[----:B------:R-:W-:Y:S01]  /*4d70*/  FFMA.FTZ R5, -R120, R120, 1 ;  /* 0x3f80000078057423 */ /* 0x000fe20000010178 */
[----:B------:R-:W-:Y:S01]  /*4d80*/  F2FP.PACK_AB R4, R4, R8 ;  /* 0x000000080404723e */ /* 0x000fe200000000ff */
[----:B------:R-:W-:Y:S02]  /*4d90*/  FMUL.FTZ R87, R198, R9 ;  /* 0x00000009c6577220 */ /* 0x000fe40000410000 */
[----:B------:R-:W-:Y:S02]  /*4da0*/  FFMA.FTZ R9, -R119, R119, 1 ;  /* 0x3f80000077097423 */ /* 0x000fe40000010177 */
[----:B------:R1:W-:Y:S01]  /*4db0*/  STS [R231+0x20000], R4 ;  /* 0x02000004e7007388 */ /* 0x0003e20000000800 */
[C---:B------:R-:W-:Y:S02]  /*4dc0*/  FADD.FTZ R16, -R113.reuse, R16 ;  /* 0x0000001071107221 */ /* 0x040fe40000010100 */
[----:B------:R-:W-:Y:S02]  /*4dd0*/  FADD.FTZ R12, -R113, R12 ;  /* 0x0000000c710c7221 */ /* 0x000fe40000010100 */
[----:B------:R-:W-:Y:S02]  /*4de0*/  FMUL.FTZ R86, R200, R86 ;  /* 0x00000056c8567220 */ /* 0x000fe40000410000 */
[----:B------:R-:W-:Y:S02]  /*4df0*/  FMUL.FTZ R5, R5, c[0x0][0x2ec] ;  /* 0x0000bb0005057a20 */ /* 0x000fe40000410000 */
[----:B------:R-:W-:Y:S02]  /*4e00*/  FMUL.FTZ R9, R9, c[0x0][0x2ec] ;  /* 0x0000bb0009097a20 */ /* 0x000fe40000410000 */
[----:B------:R-:W-:Y:S02]  /*4e10*/  FMUL.FTZ R84, R197, R16 ;  /* 0x00000010c5547220 */ /* 0x000fe40000410000 */
[----:B------:R-:W-:Y:S02]  /*4e20*/  FADD.FTZ R85, -R113, R17 ;  /* 0x0000001171557221 */ /* 0x000fe40000010100 */
[----:B------:R-:W-:Y:S02]  /*4e30*/  FMUL.FTZ R17, R202, R12 ;  /* 0x0000000cca117220 */ /* 0x000fe40000410000 */
[----:B------:R-:W-:Y:S02]  /*4e40*/  FFMA.FTZ R12, -R117, R117, 1 ;  /* 0x3f800000750c7423 */ /* 0x000fe40000010175 */
[----:B------:R-:W-:Y:S02]  /*4e50*/  FFMA.FTZ R16, -R116, R116, 1 ;  /* 0x3f80000074107423 */ /* 0x000fe40000010174 */
[----:B------:R-:W-:Y:S02]  /*4e60*/  FMUL.FTZ R5, R86, R5 ;  /* 0x0000000556057220 */ /* 0x000fe40000410000 */
[----:B------:R-:W-:Y:S02]  /*4e70*/  FMUL.FTZ R9, R87, R9 ;  /* 0x0000000957097220 */ /* 0x000fe40000410000 */
[----:B------:R-:W-:Y:S02]  /*4e80*/  FMUL.FTZ R85, R196, R85 ;  /* 0x00000055c4557220 */ /* 0x000fe40000410000 */
[----:B------:R-:W-:Y:S01]  /*4e90*/  FMUL.FTZ R12, R12, c[0x0][0x2ec] ;  /* 0x0000bb000c0c7a20 */ /* 0x000fe20000410000 */
[----:B------:R-:W-:Y:S01]  /*4ea0*/  F2FP.PACK_AB R9, R9, R5 ;  /* 0x000000050909723e */ /* 0x000fe200000000ff */
[----:B------:R-:W-:Y:S02]  /*4eb0*/  FMUL.FTZ R16, R16, c[0x0][0x2ec] ;  /* 0x0000bb0010107a20 */ /* 0x000fe40000410000 */
[----:B------:R-:W-:Y:S02]  /*4ec0*/  FMUL.FTZ R12, R84, R12 ;  /* 0x0000000c540c7220 */ /* 0x000fe40000410000 */
[----:B------:R-:W-:Y:S02]  /*4ed0*/  FMUL.FTZ R5, R85, R16 ;  /* 0x0000001055057220 */ /* 0x000fe40000410000 */
[C---:B-1----:R-:W-:Y:S02]  /*4ee0*/  FADD.FTZ R4, -R112.reuse, R7 ;  /* 0x0000000770047221 */ /* 0x042fe40000010100 */
[----:B------:R-:W-:Y:S01]  /*4ef0*/  FADD.FTZ R6, -R112, R6 ;  /* 0x0000000670067221 */ /* 0x000fe20000010100 */
[----:B------:R-:W-:Y:S01]  /*4f00*/  F2FP.PACK_AB R7, R5, R12 ;  /* 0x0000000c0507723e */ /* 0x000fe200000000ff */
[----:B------:R-:W-:Y:S02]  /*4f10*/  FMUL.FTZ R12, R209, R4 ;  /* 0x00000004d10c7220 */ /* 0x000fe40000410000 */
[----:B------:R-:W-:Y:S02]  /*4f20*/  FFMA.FTZ R4, -R131, R131, 1 ;  /* 0x3f80000083047423 */ /* 0x000fe40000010183 */
[----:B------:R-:W-:Y:S02]  /*4f30*/  FFMA.FTZ R5, -R130, R130, 1 ;  /* 0x3f80000082057423 */ /* 0x000fe40000010182 */
[----:B------:R-:W-:Y:S02]  /*4f40*/  FADD.FTZ R13, -R113, R13 ;  /* 0x0000000d710d7221 */ /* 0x000fe40000010100 */
[----:B------:R-:W-:Y:S02]  /*4f50*/  FADD.FTZ R16, -R112, R10 ;  /* 0x0000000a70107221 */ /* 0x000fe40000010100 */
[----:B------:R-:W-:Y:S02]  /*4f60*/  FMUL.FTZ R6, R211, R6 ;  /* 0x00000006d3067220 */ /* 0x000fe40000410000 */
[----:B------:R-:W-:Y:S02]  /*4f70*/  FMUL.FTZ R10, R4, c[0x0][0x2ec] ;  /* 0x0000bb00040a7a20 */ /* 0x000fe40000410000 */
[----:B------:R-:W-:Y:S02]  /*4f80*/  FMUL.FTZ R4, R5, c[0x0][0x2ec] ;  /* 0x0000bb0005047a20 */ /* 0x000fe40000410000 */
[----:B------:R-:W-:Y:S02]  /*4f90*/  FMUL.FTZ R88, R199, R13 ;  /* 0x0000000dc7587220 */ /* 0x000fe40000410000 */
[----:B------:R-:W-:Y:S02]  /*4fa0*/  FFMA.FTZ R8, -R118, R118, 1 ;  /* 0x3f80000076087423 */ /* 0x000fe40000010176 */
[----:B------:R-:W-:Y:S02]  /*4fb0*/  FFMA.FTZ R13, -R122, R122, 1 ;  /* 0x3f8000007a0d7423 */ /* 0x000fe4000001017a */
[----:B------:R-:W-:Y:S02]  /*4fc0*/  FMUL.FTZ R10, R6, R10 ;  /* 0x0000000a060a7220 */ /* 0x000fe40000410000 */
[----:B------:R-:W-:Y:S02]  /*4fd0*/  FMUL.FTZ R4, R12, R4 ;  /* 0x000000040c047220 */ /* 0x000fe40000410000 */
[----:B------:R-:W-:Y:S02]  /*4fe0*/  FMUL.FTZ R8, R8, c[0x0][0x2ec] ;  /* 0x0000bb0008087a20 */ /* 0x000fe40000410000 */
[----:B------:R-:W-:Y:S01]  /*4ff0*/  FMUL.FTZ R13, R13, c[0x0][0x2ec] ;  /* 0x0000bb000d0d7a20 */ /* 0x000fe20000410000 */
[----:B------:R-:W-:Y:S01]  /*5000*/  F2FP.PACK_AB R4, R4, R10 ;  /* 0x0000000a0404723e */ /* 0x000fe200000000ff */
[----:B------:R-:W-:Y:S02]  /*5010*/  FMUL.FTZ R8, R88, R8 ;  /* 0x0000000858087220 */ /* 0x000fe40000410000 */
[----:B------:R-:W-:Y:S02]  /*5020*/  FMUL.FTZ R13, R17, R13 ;  /* 0x0000000d110d7220 */ /* 0x000fe40000410000 */
[----:B------:R-:W-:Y:S01]  /*5030*/  FFMA.FTZ R5, -R129, R129, 1 ;  /* 0x3f80000081057423 */ /* 0x000fe20000010181 */
[----:B------:R1:W-:Y:S01]  /*5040*/  STS [R231+0x20400], R4 ;  /* 0x02040004e7007388 */ /* 0x0003e20000000800 */
[----:B------:R-:W-:Y:S01]  /*5050*/  FFMA.FTZ R6, -R128, R128, 1 ;  /* 0x3f80000080067423 */ /* 0x000fe20000010180 */
[----:B------:R-:W-:Y:S01]  /*5060*/  F2FP.PACK_AB R8, R8, R13 ;  /* 0x0000000d0808723e */ /* 0x000fe200000000ff */
[----:B------:R-:W-:Y:S02]  /*5070*/  FADD.FTZ R13, -R112, R11 ;  /* 0x0000000b700d7221 */ /* 0x000fe40000010100 */
[----:B------:R-:W-:Y:S01]  /*5080*/  FMUL.FTZ R11, R208, R16 ;  /* 0x00000010d00b7220 */ /* 0x000fe20000410000 */
[----:B------:R-:W-:Y:S01]  /*5090*/  STS [R238+0x20000], R9 ;  /* 0x02000009ee007388 */ /* 0x000fe20000000800 */
[----:B------:R-:W-:Y:S02]  /*50a0*/  FMUL.FTZ R5, R5, c[0x0][0x2ec] ;  /* 0x0000bb0005057a20 */ /* 0x000fe40000410000 */
[----:B------:R-:W-:Y:S02]  /*50b0*/  FMUL.FTZ R13, R206, R13 ;  /* 0x0000000dce0d7220 */ /* 0x000fe40000410000 */
[----:B------:R-:W-:Y:S02]  /*50c0*/  FMUL.FTZ R6, R6, c[0x0][0x2ec] ;  /* 0x0000bb0006067a20 */ /* 0x000fe40000410000 */
[C---:B------:R-:W-:Y:S02]  /*50d0*/  FADD.FTZ R14, -R112.reuse, R14 ;  /* 0x0000000e700e7221 */ /* 0x040fe40000010100 */
[----:B------:R-:W-:Y:S02]  /*50e0*/  FADD.FTZ R15, -R112, R15 ;  /* 0x0000000f700f7221 */ /* 0x000fe40000010100 */
[----:B------:R-:W-:Y:S02]  /*50f0*/  FMUL.FTZ R5, R11, R5 ;  /* 0x000000050b057220 */ /* 0x000fe40000410000 */
[----:B------:R-:W-:Y:S02]  /*5100*/  FFMA.FTZ R11, -R127, R127, 1 ;  /* 0x3f8000007f0b7423 */ /* 0x000fe4000001017f */
[----:B------:R-:W-:Y:S02]  /*5110*/  FFMA.FTZ R10, -R126, R126, 1 ;  /* 0x3f8000007e0a7423 */ /* 0x000fe4000001017e */
[----:B------:R-:W-:Y:S02]  /*5120*/  FMUL.FTZ R6, R13, R6 ;  /* 0x000000060d067220 */ /* 0x000fe40000410000 */
[----:B------:R-:W-:Y:S02]  /*5130*/  FMUL.FTZ R16, R210, R14 ;  /* 0x0000000ed2107220 */ /* 0x000fe40000410000 */
[----:B------:R-:W-:Y:S01]  /*5140*/  FMUL.FTZ R17, R207, R15 ;  /* 0x0000000fcf117220 */ /* 0x000fe20000410000 */
[----:B------:R-:W-:Y:S01]  /*5150*/  F2FP.PACK_AB R6, R6, R5 ;  /* 0x000000050606723e */ /* 0x000fe200000000ff */
[----:B------:R-:W-:Y:S02]  /*5160*/  FMUL.FTZ R11, R11, c[0x0][0x2ec] ;  /* 0x0000bb000b0b7a20 */ /* 0x000fe40000410000 */
[----:B------:R-:W-:Y:S02]  /*5170*/  FMUL.FTZ R10, R10, c[0x0][0x2ec] ;  /* 0x0000bb000a0a7a20 */ /* 0x000fe40000410000 */
[C---:B------:R-:W-:Y:S01]  /*5180*/  FADD.FTZ R18, -R112.reuse, R18 ;  /* 0x0000001270127221 */ /* 0x040fe20000010100 */
[----:B------:R-:W-:Y:S01]  /*5190*/  STS [R238+0x20400], R6 ;  /* 0x02040006ee007388 */ /* 0x000fe20000000800 */
[----:B------:R-:W-:Y:S02]  /*51a0*/  FADD.FTZ R19, -R112, R19 ;  /* 0x0000001370137221 */ /* 0x000fe40000010100 */
[----:B------:R-:W-:Y:S02]  /*51b0*/  FFMA.FTZ R13, -R125, R125, 1 ;  /* 0x3f8000007d0d7423 */ /* 0x000fe4000001017d */
[----:B------:R-:W-:Y:S01]  /*51c0*/  FFMA.FTZ R12, -R124, R124, 1 ;  /* 0x3f8000007c0c7423 */ /* 0x000fe2000001017c */
[----:B------:R-:W-:Y:S01]  /*51d0*/  STS [R236+0x20000], R8 ;  /* 0x02000008ec007388 */ /* 0x000fe20000000800 */
[----:B------:R-:W-:Y:S02]  /*51e0*/  FMUL.FTZ R11, R16, R11 ;  /* 0x0000000b100b7220 */ /* 0x000fe40000410000 */
[----:B------:R-:W-:Y:S02]  /*51f0*/  FMUL.FTZ R10, R17, R10 ;  /* 0x0000000a110a7220 */ /* 0x000fe40000410000 */
[----:B------:R-:W-:Y:S02]  /*5200*/  FMUL.FTZ R14, R205, R18 ;  /* 0x00000012cd0e7220 */ /* 0x000fe40000410000 */
[----:B------:R-:W-:Y:S01]  /*5210*/  FMUL.FTZ R15, R204, R19 ;  /* 0x00000013cc0f7220 */ /* 0x000fe20000410000 */
[----:B------:R-:W-:Y:S01]  /*5220*/  F2FP.PACK_AB R5, R10, R11 ;  /* 0x0000000b0a05723e */ /* 0x000fe200000000ff */
[----:B------:R-:W-:Y:S02]  /*5230*/  FMUL.FTZ R13, R13, c[0x0][0x2ec] ;  /* 0x0000bb000d0d7a20 */ /* 0x000fe40000410000 */
[----:B------:R-:W-:Y:S02]  /*5240*/  FMUL.FTZ R12, R12, c[0x0][0x2ec] ;  /* 0x0000bb000c0c7a20 */ /* 0x000fe40000410000 */
[----:B------:R-:W-:Y:S01]  /*5250*/  FMUL.FTZ R13, R14, R13 ;  /* 0x0000000d0e0d7220 */ /* 0x000fe20000410000 */
[----:B------:R-:W-:Y:S01]  /*5260*/  STS [R236+0x20400], R5 ;  /* 0x02040005ec007388 */ /* 0x000fe20000000800 */
[----:B------:R-:W-:Y:S05]  /*5270*/  FMUL.FTZ R12, R15, R12 ;  /* 0x0000000c0f0c7220 */ /* 0x000fea0000410000 */
[----:B-1----:R-:W-:Y:S01]  /*5280*/  F2FP.PACK_AB R4, R12, R13 ;  /* 0x0000000d0c04723e */ /* 0x002fe200000000ff */
        /* <DEDUP_REMOVED lines=114> */
.L_x_596:
        /* <DEDUP_REMOVED lines=420> */
.L_x_597:
        /* <DEDUP_REMOVED lines=218> */
.L_x_599:
        /* <DEDUP_REMOVED lines=18> */
.L_x_600:
        /* <DEDUP_REMOVED lines=52> */
.L_x_602:
[----:B--23--:R-:W-:Y:S05]  /*85f0*/  BSYNC B0 ;  /* 0x0000000000007941 */ /* 0x00cfea0003800000 */
.L_x_601:
        /* <DEDUP_REMOVED lines=17> */
.L_x_604:
[----:B------:R-:W-:Y:S05]  /*8710*/  BSYNC B0 ;  /* 0x0000000000007941 */ /* 0x000fea0003800000 */
.L_x_603:
        /* <DEDUP_REMOVED lines=27> */
.L_x_606:
[----:B------:R-:W-:Y:S05]  /*88d0*/  BSYNC B0 ;  /* 0x0000000000007941 */ /* 0x000fea0003800000 */
.L_x_605:
        /* <DEDUP_REMOVED lines=14> */
.L_x_595:
[----:B------:R-:W-:Y:S05]  /*89c0*/  BSYNC B1 ;  /* 0x0000000000017941 */ /* 0x000fea0003800000 */
.L_x_581:
        /* <DEDUP_REMOVED lines=11> */
.L_x_607:
[----:B------:R-:W-:Y:S05]  /*8a80*/  EXIT ;  /* 0x000000000000794d */ /* 0x000fea0003800000 */
.L_x_609:
        /* <DEDUP_REMOVED lines=15> */
.L_x_1034:


//--------------------- .text._ZN5flash44flash_bwd_dq_dk_dv_loop_seqk_parallel_kernelI23Flash_bwd_kernel_traitsILi256ELi64ELi64ELi8ELi4ELi2ELi2ELb0ELb1EN7cutlass6half_tE19Flash_kernel_traitsILi256ELi64ELi64ELi8ES3_EELb1ELb1ELb0ELb1ELb0ELb0ELb0EEEvNS_16Flash_bwd_paramsE --------------------------
	.section	.text._ZN5flash44flash_bwd_dq_dk_dv_loop_seqk_parallel_kernelI23Flash_bwd_kernel_traitsILi256ELi64ELi64ELi8ELi4ELi2ELi2ELb0ELb1EN7cutlass6half_tE19Flash_kernel_traitsILi256ELi64ELi64ELi8ES3_EELb1ELb1ELb0ELb1ELb0ELb0ELb0EEEvNS_16Flash_bwd_paramsE,"ax",@progbits
	.sectioninfo	@"SHI_REGISTERS=255"
	.align	128
        .global         _ZN5flash44flash_bwd_dq_dk_dv_loop_seqk_parallel_kernelI23Flash_bwd_kernel_traitsILi256ELi64ELi64ELi8ELi4ELi2ELi2ELb0ELb1EN7cutlass6half_tE19Flash_kernel_traitsILi256ELi64ELi64ELi8ES3_EELb1ELb1ELb0ELb1ELb0ELb0ELb0EEEvNS_16Flash_bwd_paramsE
        .type           _ZN5flash44flash_bwd_dq_dk_dv_loop_seqk_parallel_kernelI23Flash_bwd_kernel_traitsILi256ELi64ELi64ELi8ELi4ELi2ELi2ELb0ELb1EN7cutlass6half_tE19Flash_kernel_traitsILi256ELi64ELi64ELi8ES3_EELb1ELb1ELb0ELb1ELb0ELb0ELb0EEEvNS_16Flash_bwd_paramsE,@function
        .size           _ZN5flash44flash_bwd_dq_dk_dv_loop_seqk_parallel_kernelI23Flash_bwd_kernel_traitsILi256ELi64ELi64ELi8ELi4ELi2ELi2ELb0ELb1EN7cutlass6half_tE19Flash_kernel_traitsILi256ELi64ELi64ELi8ES3_EELb1ELb1ELb0ELb1ELb0ELb0ELb0EEEvNS_16Flash_bwd_paramsE,(.L_x_1035 - _ZN5flash44flash_bwd_dq_dk_dv_loop_seqk_parallel_kernelI23Flash_bwd_kernel_traitsILi256ELi64ELi64ELi8ELi4ELi2ELi2ELb0ELb1EN7cutlass6half_tE19Flash_kernel_traitsILi256ELi64ELi64ELi8ES3_EELb1ELb1ELb0ELb1ELb0ELb0ELb0EEEvNS_16Flash_bwd_paramsE)
        .other          _ZN5flash44flash_bwd_dq_dk_dv_loop_seqk_parallel_kernelI23Flash_bwd_kernel_traitsILi256ELi64ELi64ELi8ELi4ELi2ELi2ELb0ELb1EN7cutlass6half_tE19Flash_kernel_traitsILi256ELi64ELi64ELi8ES3_EELb1ELb1ELb0ELb1ELb0ELb0ELb0EEEvNS_16Flash_bwd_paramsE,@"STO_CUDA_ENTRY STV_DEFAULT"
_ZN5flash44flash_bwd_dq_dk_dv_loop_seqk_parallel_kernelI23Flash_bwd_kernel_traitsILi256ELi64ELi64ELi8ELi4ELi2ELi2ELb0ELb1EN7cutlass6half_tE19Flash_kernel_traitsILi256ELi64ELi64ELi8ES3_EELb1ELb1ELb0ELb1ELb0ELb0ELb0EEEvNS_16Flash_bwd_paramsE:
.text._ZN5flash44flash_bwd_dq_dk_dv_loop_seqk_parallel_kernelI23Flash_bwd_kernel_traitsILi256ELi64ELi64ELi8ELi4ELi2ELi2ELb0ELb1EN7cutlass6half_tE19Flash_kernel_traitsILi256ELi64ELi64ELi8ES3_EELb1ELb1ELb0ELb1ELb0ELb0ELb0EEEvNS_16Flash_bwd_paramsE:
        /* <DEDUP_REMOVED lines=29> */
[----:B--2---:R-:W-:-:S02]  /*01d0*/  UIMAD.WIDE.U32 UR44, UR34, UR15, URZ ;  /* 0x0000000f222c72a5 */ /* 0x004fc4000f8e003f */
[----:B------:R-:W-:Y:S01]  /*01e0*/  USHF.L.U32 UR15, UR34, 0x7, URZ ;  /* 0x00000007220f7899 */ /* 0x000fe2000800063f */
[CC--:B------:R-:W-:Y:S01]  /*01f0*/  LEA.HI R0, R5.reuse, R6.reuse, RZ, 0x5 ;  /* 0x0000000605007211 */ /* 0x0c0fe200078f28ff */
[----:B------:R-:W-:Y:S01]  /*0200*/  UIMAD.WIDE UR38, UR47, UR38, URZ ;  /* 0x000000262f2672a5 */ /* 0x000fe2000f8e023f */
[CC--:B------:R-:W-:Y:S01]  /*0210*/  LEA.HI R10, R5.reuse, R6.reuse, RZ, 0x3 ;  /* 0x00000006050a7211 */ /* 0x0c0fe200078f18ff */
[----:B------:R-:W-:Y:S01]  /*0220*/  UIMAD UR57, UR7, UR6, UR57 ;  /* 0x00000006073972a4 */ /* 0x000fe2000f8e0239 */
[CC--:B------:R-:W-:Y:S01]  /*0230*/  LEA.HI R3, R5.reuse, R6.reuse, RZ, 0x4 ;  /* 0x0000000605037211 */ /* 0x0c0fe200078f20ff */
[----:B---3--:R-:W-:Y:S01]  /*0240*/  UIMAD UR48, UR35, UR47, URZ ;  /* 0x0000002f233072a4 */ /* 0x008fe2000f8e023f */
[CC--:B------:R-:W-:Y:S01]  /*0250*/  LEA.HI R13, R5.reuse, R6.reuse, RZ, 0x7 ;  /* 0x00000006050d7211 */ /* 0x0c0fe200078f38ff */
[----:B------:R-:W-:Y:S01]  /*0260*/  UIMAD UR47, UR47, UR12, URZ ;  /* 0x0000000c2f2f72a4 */ /* 0x000fe2000f8e023f */
[CC--:B------:R-:W-:Y:S01]  /*0270*/  LEA.HI R14, R5.reuse, R6.reuse, RZ, 0x6 ;  /* 0x00000006050e7211 */ /* 0x0c0fe200078f30ff */
[----:B------:R-:W-:Y:S01]  /*0280*/  UIMAD UR6, UR34, UR13, UR35 ;  /* 0x0000000d220672a4 */ /* 0x000fe2000f8e0223 */
[----:B------:R-:W-:Y:S01]  /*0290*/  LEA.HI R5, R5, R6, RZ, 0x2 ;  /* 0x0000000605057211 */ /* 0x000fe200078f10ff */
[----:B------:R-:W-:Y:S01]  /*02a0*/  ULDC UR14, c[0x0][0x1c0] ;  /* 0x00007000000e7ab9 */ /* 0x000fe20000000800 */
[----:B------:R-:W-:Y:S01]  /*02b0*/  LOP3.LUT R2, R0, 0xffffffe0, RZ, 0xc0, !PT ;  /* 0xffffffe000027812 */ /* 0x000fe200078ec0ff */
[----:B------:R-:W-:Y:S01]  /*02c0*/  ULDC UR11, c[0x0][0x1c0] ;  /* 0x00007000000b7ab9 */ /* 0x000fe20000000800 */
[----:B------:R-:W-:Y:S01]  /*02d0*/  LOP3.LUT R4, R5, 0x7ffffffc, RZ, 0xc0, !PT ;  /* 0x7ffffffc05047812 */ /* 0x000fe200078ec0ff */
[----:B------:R-:W-:Y:S01]  /*02e0*/  UIMAD UR54, UR8, UR34, URZ ;  /* 0x00000022083672a4 */ /* 0x000fe2000f8e023f */
        /* <DEDUP_REMOVED lines=11> */
[----:B------:R-:W-:Y:S01]  /*03a0*/  UIMAD UR7, UR34, UR11, UR35 ;  /* 0x0000000b220772a4 */ /* 0x000fe2000f8e0223 */
[----:B------:R-:W-:Y:S01]  /*03b0*/  LEA.HI R3, R3, R4, RZ, 0x1 ;  /* 0x0000000403037211 */ /* 0x000fe200078f08ff */
[----:B------:R-:W-:Y:S01]  /*03c0*/  @!UP5 UIMAD UR8, UR34, UR14, UR35 ;  /* 0x0000000e2208d2a4 */ /* 0x000fe2000f8e0223 */
[----:B------:R-:W-:Y:S01]  /*03d0*/  LOP3.LUT R0, R0, 0xfffffffe, RZ, 0xc0, !PT ;  /* 0xfffffffe00007812 */ /* 0x000fe200078ec0ff */
[----:B------:R-:W-:Y:S01]  /*03e0*/  USHF.L.U32 UR46, UR47, 0x6, URZ ;  /* 0x000000062f2e7899 */ /* 0x000fe2000800063f */
[----:B------:R-:W-:Y:S01]  /*03f0*/  LOP3.LUT R3, R3, 0xfffffffe, RZ, 0xc0, !PT ;  /* 0xfffffffe03037812 */ /* 0x000fe200078ec0ff */
[----:B------:R-:W-:Y:S01]  /*0400*/  USHF.L.U32 UR41, UR6, 0x5, URZ ;  /* 0x0000000506297899 */ /* 0x000fe2000800063f */
[----:B------:R-:W-:Y:S01]  /*0410*/  LEA.HI R6, R6, R2, RZ, 0x2 ;  /* 0x0000000206067211 */ /* 0x000fe200078f10ff */
[----:B------:R-:W-:Y:S01]  /*0420*/  IMAD.IADD R224, R2, 0x1, -R0 ;  /* 0x0000000102e07824 */ /* 0x000fe200078e0a00 */
[----:B------:R-:W-:Y:S01]  /*0430*/  SHF.R.S32.HI R0, RZ, 0x1f, R5 ;  /* 0x0000001fff007819 */ /* 0x000fe20000011405 */
[----:B------:R-:W-:Y:S01]  /*0440*/  IMAD.IADD R11, R4, 0x1, -R3 ;  /* 0x00000001040b7824 */ /* 0x000fe200078e0a03 */
[----:B------:R-:W-:Y:S01]  /*0450*/  SHF.R.S32.HI R3, RZ, 0x2, R5 ;  /* 0x00000002ff037819 */ /* 0x000fe20000011405 */
[----:B------:R-:W-:Y:S01]  /*0460*/  ULDC UR51, c[0x0][0x214] ;  /* 0x0000850000337ab9 */ /* 0x000fe20000000800 */
[----:B------:R-:W-:Y:S01]  /*0470*/  LOP3.LUT R6, R6, 0xfffffffc, RZ, 0xc0, !PT ;  /* 0xfffffffc06067812 */ /* 0x000fe200078ec0ff */
[----:B------:R-:W-:Y:S01]  /*0480*/  IMAD.SHL.U32 R221, R11, 0x200, RZ ;  /* 0x000002000bdd7824 */ /* 0x000fe200078e00ff */
[----:B------:R-:W-:Y:S01]  /*0490*/  LEA.HI R0, R0, R3, RZ, 0x3 ;  /* 0x0000000300007211 */ /* 0x000fe200078f18ff */
[----:B------:R-:W-:Y:S01]  /*04a0*/  ULDC UR58, c[0x0][0x1c8] ;  /* 0x00007200003a7ab9 */ /* 0x000fe20000000800 */
[----:B------:R-:W-:Y:S01]  /*04b0*/  SHF.R.S32.HI R12, RZ, 0x3, R10 ;  /* 0x00000003ff0c7819 */ /* 0x000fe2000001140a */
[----:B------:R-:W-:Y:S01]  /*04c0*/  IMAD.IADD R16, R2, 0x1, -R6 ;  /* 0x0000000102107824 */ /* 0x000fe200078e0a06 */
[----:B------:R-:W-:Y:S01]  /*04d0*/  LOP3.LUT R0, R0, 0xfffffff8, RZ, 0xc0, !PT ;  /* 0xfffffff800007812 */ /* 0x000fe200078ec0ff */
[----:B------:R-:W-:Y:S01]  /*04e0*/  ULDC.U8 UR10, c[0x0][0x3d0] ;  /* 0x0000f400000a7ab9 */ /* 0x000fe20000000000 */
[----:B------:R-:W-:Y:S01]  /*04f0*/  SHF.R.S32.HI R5, RZ, 0x1f, R8 ;  /* 0x0000001fff057819 */ /* 0x000fe20000011408 */
[----:B------:R-:W-:Y:S01]  /*0500*/  IMAD.SHL.U32 R2, R12, 0x40, RZ ;  /* 0x000000400c027824 */ /* 0x000fe200078e00ff */
[----:B------:R-:W-:Y:S01]  /*0510*/  SHF.R.S32.HI R6, RZ, 0x7, R13 ;  /* 0x00000007ff067819 */ /* 0x000fe2000001140d */
[----:B------:R-:W-:Y:S01]  /*0520*/  IMAD.IADD R4, R3, 0x1, -R0 ;  /* 0x0000000103047824 */ /* 0x000fe200078e0a00 */
[----:B------:R-:W-:Y:S01]  /*0530*/  SHF.R.S32.HI R3, RZ, 0x1f, R9 ;  /* 0x0000001fff037819 */ /* 0x000fe20000011409 */
[----:B------:R1:W-:Y:S01]  /*0540*/  STL [R1+0x48], R16 ;  /* 0x0000481001007387 */ /* 0x0003e20000100800 */
[----:B------:R-:W-:Y:S01]  /*0550*/  LOP3.LUT R0, R2, 0x1c0, RZ, 0xc0, !PT ;  /* 0x000001c002007812 */ /* 0x000fe200078ec0ff */
[----:B------:R-:W-:Y:S01]  /*0560*/  ULDC UR52, c[0x0][0x224] ;  /* 0x0000890000347ab9 */ /* 0x000fe20000000800 */
[----:B------:R-:W-:Y:S01]  /*0570*/  LEA.HI R12, R5, R8, RZ, 0x3 ;  /* 0x00000008050c7211 */ /* 0x000fe200078f18ff */
[----:B------:R-:W-:Y:S01]  /*0580*/  @UP5 UIMAD UR56, UR34, UR51, URZ ;  /* 0x00000033223852a4 */ /* 0x000fe2000f8e023f */
[----:B------:R-:W-:Y:S01]  /*0590*/  LOP3.LUT R2, R0, 0x38, R236, 0xf8, !PT ;  /* 0x0000003800027812 */ /* 0x000fe200078ef8ec */
[----:B------:R-:W-:Y:S01]  /*05a0*/  UMOV UR40, URZ ;  /* 0x0000003f00287c82 */ /* 0x000fe20008000000 */
[----:B------:R-:W-:Y:S01]  /*05b0*/  SHF.R.U32.HI R0, RZ, 0x3, R0 ;  /* 0x00000003ff007819 */ /* 0x000fe20000011600 */
[----:B------:R-:W-:Y:S01]  /*05c0*/  ULDC.64 UR4, c[0x0][0x118] ;  /* 0x0000460000047ab9 */ /* 0x000fe20000000a00 */
[----:B------:R-:W-:Y:S01]  /*05d0*/  LEA.HI R235, R3, R9, RZ, 0x2 ;  /* 0x0000000903eb7211 */ /* 0x000fe200078f10ff */
[----:B------:R-:W-:Y:S01]  /*05e0*/  IMAD.U32 R3, RZ, RZ, UR15 ;  /* 0x0000000fff037e24 */ /* 0x000fe2000f8e00ff */
[----:B------:R-:W-:Y:S01]  /*05f0*/  LOP3.LUT R9, R2, R0, RZ, 0x3c, !PT ;  /* 0x0000000002097212 */ /* 0x000fe200078e3cff */
[----:B------:R-:W-:Y:S01]  /*0600*/  IMAD.SHL.U32 R0, R7, 0x40, RZ ;  /* 0x0000004007007824 */ /* 0x000fe200078e00ff */
[----:B------:R-:W-:Y:S01]  /*0610*/  LOP3.LUT R2, R12, 0xfffffff8, RZ, 0xc0, !PT ;  /* 0xfffffff80c027812 */ /* 0x000fe200078ec0ff */
[----:B------:R-:W-:Y:S01]  /*0620*/  ULOP3.LUT UR58, UR35, UR58, URZ, 0x3c, !UPT ;  /* 0x0000003a233a7292 */ /* 0x000fe2000f8e3c3f */
[----:B------:R-:W-:Y:S01]  /*0630*/  LOP3.LUT R3, R4, 0x1, RZ, 0xc0, !PT ;  /* 0x0000000104037812 */ /* 0x000fe200078ec0ff */
[----:B------:R-:W-:Y:S01]  /*0640*/  UISETP.NE.AND UP6, UPT, UR10, URZ, UPT ;  /* 0x0000003f0a00728c */ /* 0x000fe2000bfc5270 */
[----:B------:R-:W-:Y:S01]  /*0650*/  LOP3.LUT R0, R0, 0x1c0, RZ, 0xc0, !PT ;  /* 0x000001c000007812 */ /* 0x000fe200078ec0ff */
[----:B------:R-:W-:Y:S01]  /*0660*/  IMAD.IADD R8, R8, 0x1, -R2 ;  /* 0x0000000108087824 */ /* 0x000fe200078e0a02 */
[----:B------:R-:W-:Y:S01]  /*0670*/  ISETP.NE.U32.AND P0, PT, R3, 0x1, PT ;  /* 0x000000010300780c */ /* 0x000fe20003f05070 */
[----:B------:R-:W-:Y:S01]  /*0680*/  IMAD.SHL.U32 R2, R224, 0x10, RZ ;  /* 0x00000010e0027824 */ /* 0x000fe200078e00ff */
[----:B------:R-:W-:Y:S01]  /*0690*/  LOP3.LUT R216, R0, 0x8, R10, 0xf8, !PT ;  /* 0x0000000800d87812 */ /* 0x000fe200078ef80a */
[----:B------:R-:W-:Y:S01]  /*06a0*/  IMAD.SHL.U32 R3, R4, 0x40, RZ ;  /* 0x0000004004037824 */ /* 0x000fe200078e00ff */
[----:B------:R-:W-:Y:S01]  /*06b0*/  LOP3.LUT P4, RZ, R7, 0x4, RZ, 0xc0, !PT ;  /* 0x0000000407ff7812 */ /* 0x000fe2000788c0ff */
[----:B------:R-:W-:Y:S01]  /*06c0*/  USHF.R.S32.HI UR59, URZ, 0x1f, UR35 ;  /* 0x0000001f3f3b7899 */ /* 0x000fe20008011423 */
[----:B------:R-:W-:Y:S01]  /*06d0*/  LOP3.LUT R5, R0, 0x10, R2, 0xf8, !PT ;  /* 0x0000001000057812 */ /* 0x000fe200078ef802 */
[----:B------:R-:W-:Y:S01]  /*06e0*/  IMAD R2, R6, 0x800, R221 ;  /* 0x0000080006027824 */ /* 0x000fe200078e02dd */
[----:B------:R-:W-:Y:S01]  /*06f0*/  SHF.R.U32.HI R0, RZ, 0x3, R0 ;  /* 0x00000003ff007819 */ /* 0x000fe20000011600 */
[----:B------:R-:W-:Y:S01]  /*0700*/  USHF.R.S32.HI UR61, URZ, 0x1f, UR34 ;  /* 0x0000001f3f3d7899 */ /* 0x000fe20008011422 */
[----:B------:R-:W-:Y:S01]  /*0710*/  LOP3.LUT R5, R5, 0x8, R10, 0xf8, !PT ;  /* 0x0000000805057812 */ /* 0x000fe200078ef80a */
[----:B------:R-:W-:Y:S01]  /*0720*/  USHF.R.S32.HI UR60, URZ, 0x1f, UR35 ;  /* 0x0000001f3f3c7899 */ /* 0x000fe20008011423 */
[----:B------:R-:W-:Y:S01]  /*0730*/  LOP3.LUT R216, R216, R0, RZ, 0x3c, !PT ;  /* 0x00000000d8d87212 */ /* 0x000fe200078e3cff */
[----:B------:R-:W-:Y:S01]  /*0740*/  UIMAD.WIDE.U32 UR42, UR38, UR44, URZ ;  /* 0x0000002c262a72a5 */ /* 0x000fe2000f8e003f */
[----:B------:R-:W-:Y:S01]  /*0750*/  LOP3.LUT P3, RZ, R7, 0x2, RZ, 0xc0, !PT ;  /* 0x0000000207ff7812 */ /* 0x000fe2000786c0ff */
[----:B------:R-:W-:Y:S01]  /*0760*/  UIMAD UR53, UR39, UR44, URZ ;  /* 0x0000002c273572a4 */ /* 0x000fe2000f8e023f */
        /* <DEDUP_REMOVED lines=15> */
[----:B------:R-:W-:Y:S01]  /*0860*/  USHF.R.S32.HI UR55, URZ, 0x1f, UR48 ;  /* 0x0000001f3f377899 */ /* 0x000fe20008011430 */
[----:B------:R-:W-:Y:S01]  /*0870*/  SEL R220, R222, 0xffffffc0, !P4 ;  /* 0xffffffc0dedc7807 */ /* 0x000fe20006000000 */
[----:B------:R-:W-:Y:S01]  /*0880*/  UIMAD UR52, UR7, UR52, URZ ;  /* 0x00000034073472a4 */ /* 0x000fe2000f8e023f */
[----:B------:R-:W-:Y:S01]  /*0890*/  LOP3.LUT R7, R2, 0x20, R4, 0xf8, !PT ;  /* 0x0000002002077812 */ /* 0x000fe200078ef804 */
[----:B------:R-:W-:Y:S01]  /*08a0*/  @!UP5 UIMAD UR51, UR8, UR51, URZ ;  /* 0x000000330833d2a4 */ /* 0x000fe2000f8e023f */
[----:B------:R-:W-:Y:S01]  /*08b0*/  LOP3.LUT R4, R0, 0x20, R5, 0xf8, !PT ;  /* 0x0000002000047812 */ /* 0x000fe200078ef805 */
[----:B------:R-:W-:Y:S01]  /*08c0*/  IMAD.SHL.U32 R5, R8, 0x40, RZ ;  /* 0x0000004008057824 */ /* 0x000fe200078e00ff */
[----:B------:R-:W-:Y:S01]  /*08d0*/  LOP3.LUT R6, R3, R0, R2, 0x1e, !PT ;  /* 0x0000000003067212 */ /* 0x000fe200078e1e02 */
[----:B------:R-:W-:Y:S01]  /*08e0*/  IMAD.SHL.U32 R0, R15, 0x2, RZ ;  /* 0x000000020f007824 */ /* 0x000fe200078e00ff */
[----:B------:R-:W-:Y:S01]  /*08f0*/  LOP3.LUT R3, R4, R3, RZ, 0x3c, !PT ;  /* 0x0000000304037212 */ /* 0x000fe200078e3cff */
[----:B------:R-:W-:Y:S01]  /*0900*/  USHF.R.S32.HI UR50, URZ, 0x1f, UR46 ;  /* 0x0000001f3f327899 */ /* 0x000fe2000801142e */
        /* <DEDUP_REMOVED lines=22> */
[----:B------:R-:W-:Y:S01]  /*0a70*/  @P1 IADD3 R239, R238, -0x20, RZ ;  /* 0xffffffe0eeef1810 */ /* 0x000fe20007ffe0ff */
[----:B------:R-:W-:Y:S01]  /*0a80*/  IMAD R224, R224, 0x400, R0 ;  /* 0x00000400e0e07824 */ /* 0x000fe200078e0200 */
[----:B------:R-:W-:Y:S01]  /*0a90*/  LOP3.LUT R0, R5, R0, RZ, 0xfc, !PT ;  /* 0x0000000005007212 */ /* 0x000fe200078efcff */
[----:B------:R-:W-:Y:S01]  /*0aa0*/  IMAD.IADD R218, R218, 0x1, R2 ;  /* 0x00000001dada7824 */ /* 0x000fe200078e0202 */
[----:B------:R-:W-:Y:S01]  /*0ab0*/  LEA R5, R6, 0x10000, 0x1 ;  /* 0x0001000006057811 */ /* 0x000fe200078e08ff */
[----:B------:R-:W-:Y:S01]  /*0ac0*/  IMAD.IADD R224, R2, 0x1, R224 ;  /* 0x0000000102e07824 */ /* 0x000fe200078e02e0 */
[----:B------:R-:W-:Y:S01]  /*0ad0*/  SEL R2, R226, 0xffffffe0, !P3 ;  /* 0xffffffe0e2027807 */ /* 0x000fe20005800000 */
[----:B------:R-:W-:Y:S01]  /*0ae0*/  IMAD.SHL.U32 R218, R218, 0x2, RZ ;  /* 0x00000002dada7824 */ /* 0x000fe200078e00ff */
[C---:B------:R-:W-:Y:S01]  /*0af0*/  IADD3 R4, R5.reuse, 0x40, RZ ;  /* 0x0000004005047810 */ /* 0x040fe20007ffe0ff */
[----:B------:R1:W-:Y:S01]  /*0b00*/  STL [R1+0x34], R5 ;  /* 0x0000340501007387 */ /* 0x0003e20000100800 */
[----:B------:R-:W-:Y:S01]  /*0b10*/  @P2 IADD3 R4, R5, -0x40, RZ ;  /* 0xffffffc005042810 */ /* 0x000fe20007ffe0ff */
[----:B------:R-:W-:Y:S01]  /*0b20*/  IMAD R2, R216, 0x2, R2 ;  /* 0x00000002d8027824 */ /* 0x000fe200078e0202 */
[----:B------:R-:W-:Y:S01]  /*0b30*/  SEL R226, R226, 0xffffffe0, !P5 ;  /* 0xffffffe0e2e27807 */ /* 0x000fe20006800000 */
[----:B------:R-:W-:Y:S01]  /*0b40*/  IMAD R216, R216, 0x2, R220 ;  /* 0x00000002d8d87824 */ /* 0x000fe200078e02dc */
[----:B------:R-:W-:Y:S01]  /*0b50*/  LEA R224, R224, 0x20000, 0x1 ;  /* 0x00020000e0e07811 */ /* 0x000fe200078e08ff */
[----:B------:R1:W-:Y:S01]  /*0b60*/  STL [R1+0x38], R4 ;  /* 0x0000380401007387 */ /* 0x0003e20000100800 */
[----:B------:R-:W-:Y:S01]  /*0b70*/  IMAD.IADD R3, R220, 0x1, R2 ;  /* 0x00000001dc037824 */ /* 0x000fe200078e0202 */
[----:B------:R-:W-:Y:S01]  /*0b80*/  IADD3 R244, R236, 0x80, RZ ;  /* 0x00000080ecf47810 */ /* 0x000fe20007ffe0ff */
[----:B------:R-:W-:Y:S01]  /*0b90*/  IMAD.IADD R219, R218, 0x1, R226 ;  /* 0x00000001dadb7824 */ /* 0x000fe200078e02e2 */
[----:B------:R-:W-:Y:S01]  /*0ba0*/  IADD3 R246, R236, 0xc0, RZ ;  /* 0x000000c0ecf67810 */ /* 0x000fe20007ffe0ff */
[----:B------:R-:W-:-:S02]  /*0bb0*/  IMAD.IADD R225, R222, 0x1, R224 ;  /* 0x00000001dee17824 */ /* 0x000fc400078e02e0 */
[C---:B------:R-:W-:Y:S02]  /*0bc0*/  IMAD R220, R221.reuse, 0x2, R220 ;  /* 0x00000002dddc7824 */ /* 0x040fe400078e02dc */
[----:B------:R-:W-:Y:S02]  /*0bd0*/  IMAD.IADD R223, R218, 0x1, R222 ;  /* 0x00000001dadf7824 */ /* 0x000fe400078e02de */
[----:B------:R-:W-:Y:S02]  /*0be0*/  IMAD.IADD R227, R226, 0x1, R224 ;  /* 0x00000001e2e37824 */ /* 0x000fe400078e02e0 */
[----:B------:R-:W-:Y:S02]  /*0bf0*/  IMAD.SHL.U32 R221, R221, 0x2, RZ ;  /* 0x00000002dddd7824 */ /* 0x000fe400078e00ff */
[----:B------:R-:W-:Y:S02]  /*0c00*/  IMAD.SHL.U32 R0, R0, 0x2, RZ ;  /* 0x0000000200007824 */ /* 0x000fe400078e00ff */
[----:B------:R-:W-:-:S02]  /*0c10*/  IMAD.IADD R240, R240, 0x1, R239 ;  /* 0x00000001f0f07824 */ /* 0x000fc400078e02ef */
[----:B------:R-:W-:Y:S02]  /*0c20*/  IMAD.IADD R222, R219, 0x1, R222 ;  /* 0x00000001dbde7824 */ /* 0x000fe400078e02de */
[----:B------:R-:W-:Y:S02]  /*0c30*/  IMAD.IADD R226, R226, 0x1, R225 ;  /* 0x00000001e2e27824 */ /* 0x000fe400078e02e1 */
.L_x_654:
[----:B------:R-:W-:Y:S02]  /*0c40*/  ULDC.64 UR6, c[0x0][0x240] ;  /* 0x0000900000067ab9 */ /* 0x000fe40000000a00 */
[----:B------:R-:W-:Y:S02]  /*0c50*/  ULDC.64 UR10, c[0x0][0x250] ;  /* 0x00009400000a7ab9 */ /* 0x000fe40000000a00 */
[----:B------:R-:W-:Y:S02]  /*0c60*/  UISETP.NE.U32.AND UP1, UPT, URZ, UR6, UPT ;  /* 0x000000063f00728c */ /* 0x000fe4000bf25070 */
[----:B------:R-:W-:Y:S02]  /*0c70*/  UISETP.NE.U32.AND UP3, UPT, URZ, UR10, UPT ;  /* 0x0000000a3f00728c */ /* 0x000fe4000bf65070 */
[----:B------:R-:W-:-:S02]  /*0c80*/  USHF.R.S32.HI UR37, URZ, 0x1f, UR34 ;  /* 0x0000001f3f257899 */ /* 0x000fc40008011422 */
[----:B------:R-:W-:Y:S02]  /*0c90*/  USHF.L.U32 UR13, UR34, 0x2, URZ ;  /* 0x00000002220d7899 */ /* 0x000fe4000800063f */
[----:B------:R-:W-:Y:S02]  /*0ca0*/  UISETP.NE.AND.EX UP1, UPT, URZ, UR7, UPT, UP1 ;  /* 0x000000073f00728c */ /* 0x000fe4000bf25310 */
[----:B------:R-:W-:Y:S02]  /*0cb0*/  UISETP.NE.AND.EX UP3, UPT, URZ, UR11, UPT, UP3 ;  /* 0x0000000b3f00728c */ /* 0x000fe4000bf65330 */
[----:B------:R-:W-:Y:S02]  /*0cc0*/  USHF.L.U64.HI UR12, UR34, 0x2, UR37 ;  /* 0x00000002220c7899 */ /* 0x000fe40008010225 */
[----:B------:R-:W-:Y:S01]  /*0cd0*/  UIADD3 UR6, UP0, UR13, UR6, URZ ;  /* 0x000000060d067290 */ /* 0x000fe2000ff1e03f */
[----:B------:R-:W-:Y:S01]  /*0ce0*/  PLOP3.LUT P2, PT, PT, PT, UP1, 0x80, 0x0 ;  /* 0x000000000000781c */ /* 0x000fe20003f4f018 */
[----:B------:R-:W-:-:S02]  /*0cf0*/  ULDC.U8 UR14, c[0x0][0x312] ;  /* 0x0000c480000e7ab9 */ /* 0x000fc40000000000 */
[----:B------:R-:W-:Y:S02]  /*0d00*/  UIADD3.X UR7, UR12, UR7, URZ, UP0, !UPT ;  /* 0x000000070c077290 */ /* 0x000fe400087fe43f */
[----:B------:R-:W-:Y:S01]  /*0d10*/  ULDC.64 UR8, c[0x0][0x248] ;  /* 0x0000920000087ab9 */ /* 0x000fe20000000a00 */
[----:B-12---:R-:W-:Y:S01]  /*0d20*/  IMAD.U32 R4, RZ, RZ, UR6 ;  /* 0x00000006ff047e24 */ /* 0x006fe2000f8e00ff */
[----:B------:R-:W-:Y:S02]  /*0d30*/  UISETP.NE.AND UP4, UPT, UR14, URZ, UPT ;  /* 0x0000003f0e00728c */ /* 0x000fe4000bf85270 */
[----:B------:R-:W-:Y:S01]  /*0d40*/  UISETP.EQ.U32.AND UP2, UPT, URZ, UR8, UPT ;  /* 0x000000083f00728c */ /* 0x000fe2000bf42070 */
[----:B------:R-:W-:Y:S01]  /*0d50*/  IMAD.U32 R5, RZ, RZ, UR7 ;  /* 0x00000007ff057e24 */ /* 0x000fe2000f8e00ff */
[----:B------:R-:W-:Y:S02]  /*0d60*/  @UP3 UIADD3 UR6, UP0, UR13, UR10, URZ ;  /* 0x0000000a0d063290 */ /* 0x000fe4000ff1e03f */
[----:B------:R-:W-:-:S02]  /*0d70*/  UISETP.EQ.OR.EX UP2, UPT, URZ, UR9, !UP4, UP2 ;  /* 0x000000093f00728c */ /* 0x000fc4000e742720 */
[----:B------:R-:W-:Y:S01]  /*0d80*/  @UP3 UIADD3.X UR7, UR12, UR11, URZ, UP0, !UPT ;  /* 0x0000000b0c073290 */ /* 0x000fe200087fe43f */
[----:B------:R1:W2:Y:S01]  /*0d90*/  @P2 LDG.E R9, [R4.64] ;  /* 0x0000000404092981 */ /* 0x0002a2000c1e1900 */
[----:B------:R-:W-:Y:S01]  /*0da0*/  UIADD3 UR8, UP0, UR13, UR8, URZ ;  /* 0x000000080d087290 */ /* 0x000fe2000ff1e03f */
[----:B------:R-:W-:Y:S02]  /*0db0*/  PLOP3.LUT P0, PT, PT, PT, UP3, 0x80, 0x0 ;  /* 0x000000000000781c */ /* 0x000fe40003f0f038 */
[----:B------:R1:W3:Y:S01]  /*0dc0*/  @P2 LDG.E R8, [R4.64+0x4] ;  /* 0x0000040404082981 */ /* 0x0002e2000c1e1900 */
[----:B------:R-:W-:Y:S01]  /*0dd0*/  PLOP3.LUT P1, PT, PT, PT, UP2, 0x80, 0x0 ;  /* 0x000000000000781c */ /* 0x000fe20003f2f028 */
[----:B------:R-:W-:Y:S01]  /*0de0*/  UIADD3.X UR9, UR12, UR9, URZ, UP0, !UPT ;  /* 0x000000090c097290 */ /* 0x000fe200087fe43f */
[----:B------:R-:W-:Y:S02]  /*0df0*/  IMAD.U32 R6, RZ, RZ, UR6 ;  /* 0x00000006ff067e24 */ /* 0x000fe4000f8e00ff */
        /* <DEDUP_REMOVED lines=39> */
.L_x_610:
        /* <DEDUP_REMOVED lines=22> */
[----:B------:R-:W-:Y:S02]  /*11d0*/  UIMAD UR9, UR37, UR10, URZ ;  /* 0x0000000a250972a4 */ /* 0x000fe4000f8e023f */
[----:B------:R-:W-:Y:S02]  /*11e0*/  UISETP.NE.AND UP0, UPT, UR29, -0x1, UPT ;  /* 0xffffffff1d00788c */ /* 0x000fe4000bf05270 */
        /* <DEDUP_REMOVED lines=35> */
.L_x_612:
        /* <DEDUP_REMOVED lines=33> */
[----:B------:R-:W-:-:S04]  /*1630*/  UIMAD UR8, UR8, UR6, URZ ;  /* 0x00000006080872a4 */ /* 0x000fc8000f8e023f */
[----:B------:R-:W-:-:S03]  /*1640*/  UIMAD UR10, UR22, UR7, UR8 ;  /* 0x00000007160a72a4 */ /* 0x000fc6000f8e0208 */
[----:B------:R-:W-:Y:S02]  /*1650*/  ULDC.64 UR8, c[0x0][0x188] ;  /* 0x0000620000087ab9 */ /* 0x000fe40000000a00 */
[----:B------:R-:W-:-:S04]  /*1660*/  UIMAD UR7, UR37, UR8, URZ ;  /* 0x00000008250772a4 */ /* 0x000fc8000f8e023f */
[----:B------:R-:W-:Y:S02]  /*1670*/  UIMAD UR9, UR34, UR9, UR7 ;  /* 0x00000009220972a4 */ /* 0x000fe4000f8e0207 */
[----:B------:R-:W-:-:S04]  /*1680*/  UIMAD.WIDE.U32 UR6, UR22, UR6, URZ ;  /* 0x00000006160672a5 */ /* 0x000fc8000f8e003f */
[----:B------:R-:W-:-:S04]  /*1690*/  UIADD3 UR7, UR7, UR10, URZ ;  /* 0x0000000a07077290 */ /* 0x000fc8000fffe03f */
[----:B------:R-:W-:-:S04]  /*16a0*/  UIMAD.WIDE.U32 UR6, UR34, UR8, UR6 ;  /* 0x00000008220672a5 */ /* 0x000fc8000f8e0006 */
[----:B------:R-:W-:-:S03]  /*16b0*/  UIADD3 UR27, UR7, UR9, URZ ;  /* 0x00000009071b7290 */ /* 0x000fc6000fffe03f */
[----:B------:R-:W-:Y:S02]  /*16c0*/  UMOV UR25, UR6 ;  /* 0x0000000600197c82 */ /* 0x000fe40008000000 */
.L_x_613:
        /* <DEDUP_REMOVED lines=45> */
.L_x_614:
[----:B------:R-:W-:-:S04]  /*19a0*/  UMOV UR11, UR52 ;  /* 0x00000034000b7c82 */ /* 0x000fc80008000000 */
.L_x_615:
        /* <DEDUP_REMOVED lines=12> */
[----:B------:R-:W-:Y:S01]  /*1a70*/  UIADD3 UR14, UR15, UR13, URZ ;  /* 0x0000000d0f0e7290 */ /* 0x000fe2000fffe03f */
[----:B------:R-:W-:Y:S01]  /*1a80*/  BSSY B1, `(.L_x_611) ;  /* 0x0000958000017945 */ /* 0x000fe20003800000 */
[----:B------:R-:W-:Y:S01]  /*1a90*/  ULDC.64 UR6, c[0x0][0x1a8] ;  /* 0x00006a0000067ab9 */ /* 0x000fe20000000a00 */
[----:B------:R-:W-:Y:S01]  /*1aa0*/  IMAD R8, R16, c[0x0][0x190], RZ ;  /* 0x0000640010087a24 */ /* 0x000fe200078e02ff */
[----:B------:R-:W-:-:S03]  /*1ab0*/  UIMAD UR6, UR59, UR6, URZ ;  /* 0x000000063b0672a4 */ /* 0x000fc6000f8e023f */
        /* <DEDUP_REMOVED lines=13> */
[----:B------:R-:W-:Y:S01]  /*1b90*/  IMAD.IADD R21, R25, 0x1, -R4 ;  /* 0x0000000119157824 */ /* 0x000fe200078e0a04 */
[----:B------:R-:W-:Y:S01]  /*1ba0*/  IADD3 R4, P2, R236, UR20, RZ ;  /* 0x00000014ec047c10 */ /* 0x000fe2000ff5e0ff */
[----:B------:R-:W-:-:S02]  /*1bb0*/  UMOV UR11, 0x4 ;  /* 0x00000004000b7882 */ /* 0x000fc40000000000 */
[----:B------:R-:W-:Y:S01]  /*1bc0*/  UIMAD.WIDE UR6, UR6, UR11, UR16 ;  /* 0x0000000b060672a5 */ /* 0x000fe2000f8e0210 */
[----:B------:R-:W-:Y:S01]  /*1bd0*/  IMAD R6, R6, UR47, R21 ;  /* 0x0000002f06067c24 */ /* 0x000fe2000f8e0215 */
[----:B------:R-:W-:Y:S01]  /*1be0*/  IADD3.X R5, R237, UR24, RZ, P2, !PT ;  /* 0x00000018ed057c10 */ /* 0x000fe200097fe4ff */
[----:B------:R-:W-:-:S03]  /*1bf0*/  ULDC UR17, c[0x0][0x2e8] ;  /* 0x0000ba0000117ab9 */ /* 0x000fc60000000800 */
[C---:B------:R-:W-:Y:S01]  /*1c00*/  IADD3 R10, P0, R6.reuse, UR31, RZ ;  /* 0x0000001f060a7c10 */ /* 0x040fe2000ff1e0ff */
[----:B------:R-:W-:Y:S01]  /*1c10*/  UMOV UR16, UR6 ;  /* 0x0000000600107c82 */ /* 0x000fe20008000000 */
[----:B------:R-:W-:Y:S01]  /*1c20*/  IMAD.WIDE.U32 R4, R7, c[0x0][0x370], R4 ;  /* 0x0000dc0007047a25 */ /* 0x000fe200078e0004 */
[----:B------:R-:W-:Y:S01]  /*1c30*/  UIADD3 UR6, -UR18, UR19, UR21 ;  /* 0x0000001312067290 */ /* 0x000fe2000fffe115 */
[----:B------:R-:W-:Y:S01]  /*1c40*/  LEA.HI.X.SX32 R11, R6, UR12, 0x1, P0 ;  /* 0x0000000c060b7c11 */ /* 0x000fe200080f0eff */
[----:B------:R-:W-:Y:S01]  /*1c50*/  UMOV UR13, UR7 ;  /* 0x00000007000d7c82 */ /* 0x000fe20008000000 */
[----:B------:R-:W-:Y:S01]  /*1c60*/  IMAD.WIDE.U32 R6, R14, c[0x0][0x190], R236 ;  /* 0x000064000e067a25 */ /* 0x000fe200078e00ec */
[----:B------:R-:W-:Y:S01]  /*1c70*/  UIADD3 UR6, UR6, -UR17, URZ ;  /* 0x8000001106067290 */ /* 0x000fe2000fffe03f */
[----:B------:R-:W-:Y:S01]  /*1c80*/  IADD3 R5, R5, UR9, RZ ;  /* 0x0000000905057c10 */ /* 0x000fe2000fffe0ff */
[----:B------:R-:W-:Y:S02]  /*1c90*/  UIADD3 UR9, UR36, -0x1, URZ ;  /* 0xffffffff24097890 */ /* 0x000fe4000fffe03f */
[----:B------:R-:W-:Y:S01]  /*1ca0*/  USHF.R.S32.HI UR17, URZ, 0x1f, UR6 ;  /* 0x0000001f3f117899 */ /* 0x000fe20008011406 */
[----:B------:R-:W-:Y:S01]  /*1cb0*/  IADD3 R8, P0, R6, UR32, RZ ;  /* 0x0000002006087c10 */ /* 0x000fe2000ff1e0ff */
[----:B------:R-:W-:-:S02]  /*1cc0*/  IMAD.WIDE.U32 R4, R9, c[0x0][0x378], R4 ;  /* 0x0000de0009047a25 */ /* 0x000fc400078e0004 */
[----:B------:R-:W-:Y:S01]  /*1cd0*/  ULEA.HI UR17, UR17, UR6, URZ, 0x6 ;  /* 0x0000000611117291 */ /* 0x000fe2000f8f303f */
[----:B------:R-:W-:Y:S01]  /*1ce0*/  IADD3.X R9, R7, UR30, R17, P0, !PT ;  /* 0x0000001e07097c10 */ /* 0x000fe200087fe411 */
[----:B------:R-:W-:Y:S01]  /*1cf0*/  IMAD.MOV.U32 R6, RZ, RZ, R4 ;  /* 0x000000ffff067224 */ /* 0x000fe200078e0004 */
[----:B------:R-:W-:Y:S01]  /*1d00*/  LEA R228, P0, R10, c[0x0][0x350], 0x2 ;  /* 0x0000d4000ae47a11 */ /* 0x000fe200078010ff */
[----:B------:R-:W-:Y:S01]  /*1d10*/  USHF.R.S32.HI UR17, URZ, 0x6, UR17 ;  /* 0x000000063f117899 */ /* 0x000fe20008011411 */
[----:B------:R-:W-:Y:S01]  /*1d20*/  IADD3 R7, R5, UR8, RZ ;  /* 0x0000000805077c10 */ /* 0x000fe2000fffe0ff */
[----:B------:R-:W-:Y:S01]  /*1d30*/  IMAD R5, R24, c[0x0][0x370], RZ ;  /* 0x0000dc0018057a24 */ /* 0x000fe200078e02ff */
[----:B------:R-:W-:Y:S01]  /*1d40*/  LEA.HI.X R229, R10, c[0x0][0x354], R11, 0x2, P0 ;  /* 0x0000d5000ae57a11 */ /* 0x000fe200000f140b */
[----:B------:R-:W-:Y:S01]  /*1d50*/  UISETP.LT.AND UP1, UPT, URZ, UR17, UPT ;  /* 0x000000113f00728c */ /* 0x000fe2000bf21270 */
[----:B------:R-:W-:Y:S01]  /*1d60*/  IMAD.WIDE.U32 R12, R12, c[0x0][0x1a8], R8 ;  /* 0x00006a000c0c7a25 */ /* 0x000fe200078e0008 */
[----:B------:R-:W-:-:S02]  /*1d70*/  ULDC.64 UR6, c[0x0][0x200] ;  /* 0x0000800000067ab9 */ /* 0x000fc40000000a00 */
[----:B------:R-:W-:Y:S01]  /*1d80*/  USEL UR17, URZ, UR17, !UP1 ;  /* 0x000000113f117287 */ /* 0x000fe2000c800000 */
[----:B------:R-:W-:Y:S01]  /*1d90*/  IMAD R4, R27, c[0x0][0x374], R5 ;  /* 0x0000dd001b047a24 */ /* 0x000fe200078e0205 */
[----:B------:R-:W-:Y:S01]  /*1da0*/  IADD3 R18, R13, UR10, RZ ;  /* 0x0000000a0d127c10 */ /* 0x000fe2000fffe0ff */
[----:B------:R-:W-:Y:S01]  /*1db0*/  IMAD.WIDE.U32 R6, R27, c[0x0][0x370], R6 ;  /* 0x0000dc001b067a25 */ /* 0x000fe200078e0006 */
[----:B------:R-:W-:Y:S01]  /*1dc0*/  UISETP.GT.AND UP1, UPT, UR36, UR17, UPT ;  /* 0x000000112400728c */ /* 0x000fe2000bf24270 */
[----:B------:R-:W-:Y:S01]  /*1dd0*/  LEA R232, P3, R12, c[0x0][0x160], 0x1 ;  /* 0x000058000ce87a11 */ /* 0x000fe200078608ff */
[----:B------:R-:W-:Y:S01]  /*1de0*/  UIMAD.WIDE UR14, UR14, UR11, UR6 ;  /* 0x0000000b0e0e72a5 */ /* 0x000fe2000f8e0206 */
[----:B------:R-:W-:Y:S01]  /*1df0*/  IMAD.IADD R11, R7, 0x1, R4 ;  /* 0x00000001070b7824 */ /* 0x000fe200078e0204 */
[----:B------:R-:W-:Y:S02]  /*1e00*/  LEA R231, P2, R6, c[0x0][0x330], 0x1 ;  /* 0x0000cc0006e77a11 */ /* 0x000fe400078408ff */
[----:B------:R-:W-:-:S02]  /*1e10*/  PLOP3.LUT P0, PT, PT, PT, UP1, 0x80, 0x0 ;  /* 0x000000000000781c */ /* 0x000fc40003f0f018 */
[----:B------:R-:W-:Y:S02]  /*1e20*/  LEA.HI.X R233, R12, c[0x0][0x164], R18, 0x1, P3 ;  /* 0x000059000ce97a11 */ /* 0x000fe400018f0c12 */
[----:B------:R-:W-:-:S09]  /*1e30*/  LEA.HI.X R234, R6, c[0x0][0x334], R11, 0x1, P2 ;  /* 0x0000cd0006ea7a11 */ /* 0x000fd200010f0c0b */
        /* <DEDUP_REMOVED lines=19> */
.L_x_617:
        /* <DEDUP_REMOVED lines=18> */
.L_x_618:
        /* <DEDUP_REMOVED lines=35> */
.L_x_620:
[----:B------:R-:W-:Y:S05]  /*22c0*/  BSYNC B0 ;  /* 0x0000000000007941 */ /* 0x000fea0003800000 */
.L_x_619:
        /* <DEDUP_REMOVED lines=21> */
.L_x_622:
[----:B------:R-:W-:Y:S05]  /*2420*/  BSYNC B0 ;  /* 0x0000000000007941 */ /* 0x000fea0003800000 */
.L_x_621:
        /* <DEDUP_REMOVED lines=31> */
.L_x_624:
[----:B------:R-:W-:Y:S05]  /*2620*/  BSYNC B0 ;  /* 0x0000000000007941 */ /* 0x000fea0003800000 */
.L_x_623:
        /* <DEDUP_REMOVED lines=20> */
.L_x_616:
        /* <DEDUP_REMOVED lines=50> */
.L_x_627:
[----:B------:R-:W-:Y:S05]  /*2a90*/  BSYNC B0 ;  /* 0x0000000000007941 */ /* 0x000fea0003800000 */
.L_x_626:
        /* <DEDUP_REMOVED lines=48> */
.L_x_629:
[----:B------:R-:W-:Y:S05]  /*2da0*/  BSYNC B0 ;  /* 0x0000000000007941 */ /* 0x000fea0003800000 */
.L_x_628:
        /* <DEDUP_REMOVED lines=44> */
.L_x_631:
[----:B------:R-:W-:Y:S05]  /*3070*/  BSYNC B0 ;  /* 0x0000000000007941 */ /* 0x000fea0003800000 */
.L_x_630:
        /* <DEDUP_REMOVED lines=45> */
.L_x_633:
[----:B------:R-:W-:Y:S05]  /*3350*/  BSYNC B0 ;  /* 0x0000000000007941 */ /* 0x000fea0003800000 */
.L_x_632:
        /* <DEDUP_REMOVED lines=75> */
.L_x_635:
[----:B---3--:R-:W-:Y:S05]  /*3810*/  BSYNC B0 ;  /* 0x0000000000007941 */ /* 0x008fea0003800000 */
.L_x_634:
        /* <DEDUP_REMOVED lines=55> */
.L_x_637:
[----:B------:R-:W-:Y:S05]  /*3b90*/  BSYNC B0 ;  /* 0x0000000000007941 */ /* 0x000fea0003800000 */
.L_x_636:
        /* <DEDUP_REMOVED lines=62> */
.L_x_639:
[----:B------:R-:W-:Y:S05]  /*3f80*/  BSYNC B0 ;  /* 0x0000000000007941 */ /* 0x000fea0003800000 */
.L_x_638:
        /* <DEDUP_REMOVED lines=53> */
.L_x_641:
[----:B------:R-:W-:Y:S05]  /*42e0*/  BSYNC B0 ;  /* 0x0000000000007941 */ /* 0x000fea0003800000 */
.L_x_640:
[----:B------:R-:W-:Y:S01]  /*42f0*/  ULDC.64 UR10, c[0x0][0x318] ;  /* 0x0000c600000a7ab9 */ /* 0x000fe20000000a00 */
[----:B------:R-:W-:Y:S01]  /*4300*/  IMAD.MOV.U32 R10, RZ, RZ, c[0x0][0x308] ;  /* 0x0000c200ff0a7624 */ /* 0x000fe200078e00ff */
[----:B------:R-:W-:Y:S01]  /*4310*/  UISETP.NE.U32.AND UP1, UPT, URZ, UR10, UPT ;  /* 0x0000000a3f00728c */ /* 0x000fe2000bf25070 */
[----:B------:R-:W-:Y:S01]  /*4320*/  IMAD.MOV.U32 R11, RZ, RZ, c[0x0][0x30c] ;  /* 0x0000c300ff0b7624 */ /* 0x000fe200078e00ff */
[----:B------:R-:W-:Y:S01]  /*4330*/  ULDC.64 UR20, c[0x0][0x320] ;  /* 0x0000c80000147ab9 */ /* 0x000fe20000000a00 */
[----:B-1----:R-:W1:Y:S01]  /*4340*/  S2R R9, SR_TID.X ;  /* 0x0000000000097919 */ /* 0x002e620000002100 */
[----:B------:R-:W-:Y:S01]  /*4350*/  UISETP.NE.AND.EX UP1, UPT, URZ, UR11, UPT, UP1 ;  /* 0x0000000b3f00728c */ /* 0x000fe2000bf25310 */
[----:B------:R-:W-:Y:S01]  /*4360*/  LEA.HI R6, R26, R25, RZ, 0x7 ;  /* 0x000000191a067211 */ /* 0x000fe200078f38ff */
[----:B------:R-:W-:Y:S01]  /*4370*/  IMAD.U32 R7, RZ, RZ, UR23 ;  /* 0x00000017ff077e24 */ /* 0x000fe2000f8e00ff */
[----:B------:R-:W0:Y:S03]  /*4380*/  LDGDEPBAR ;  /* 0x00000000000079af */ /* 0x000e260000000000 */
        /* <DEDUP_REMOVED lines=9> */
[----:B--2---:R-:W-:-:S05]  /*4420*/  IMAD.U32 R4, RZ, RZ, UR10 ;  /* 0x0000000aff047e24 */ /* 0x004fca000f8e00ff */
[----:B------:R-:W-:-:S05]  /*4430*/  IMAD.U32 R5, RZ, RZ, UR11 ;  /* 0x0000000bff057e24 */ /* 0x000fca000f8e00ff */
[----:B---3--:R2:W3:Y:S04]  /*4440*/  @P0 LDG.E R8, [R4.64] ;  /* 0x0000000404080981 */ /* 0x0084e8000c1e1900 */
[----:B--2-4-:R2:W4:Y:S04]  /*4450*/  LDG.E.64 R4, [R10.64+0x8] ;  /* 0x000008040a047981 */ /* 0x014528000c1e1b00 */
[----:B--2---:R-:W2:Y:S01]  /*4460*/  LDG.E.64 R10, [R10.64] ;  /* 0x000000040a0a7981 */ /* 0x004ea2000c1e1b00 */
[----:B------:R-:W3:Y:S01]  /*4470*/  @P0 MUFU.RCP R13, c[0x0][0x238] ;  /* 0x00008e00000d0b08 */ /* 0x000ee20000001000 */
[----:B------:R-:W-:Y:S01]  /*4480*/  SHF.R.S32.HI R6, RZ, 0x7, R6 ;  /* 0x00000007ff067819 */ /* 0x000fe20000011406 */
[----:B-1----:R-:W-:Y:S01]  /*4490*/  IMAD.SHL.U32 R9, R9, 0x2, RZ ;  /* 0x0000000209097824 */ /* 0x002fe200078e00ff */
[----:B------:R-:W-:Y:S01]  /*44a0*/  CS2R R190, SRZ ;  /* 0x0000000000be7805 */ /* 0x000fe2000001ff00 */
[----:B------:R-:W-:Y:S01]  /*44b0*/  CS2R R188, SRZ ;  /* 0x0000000000bc7805 */ /* 0x000fe2000001ff00 */
[----:B------:R-:W-:Y:S01]  /*44c0*/  CS2R R194, SRZ ;  /* 0x0000000000c27805 */ /* 0x000fe2000001ff00 */
[----:B------:R-:W-:Y:S01]  /*44d0*/  IMAD.SHL.U32 R12, R6, 0x20, RZ ;  /* 0x00000020060c7824 */ /* 0x000fe200078e00ff */
[----:B------:R-:W-:Y:S01]  /*44e0*/  CS2R R192, SRZ ;  /* 0x0000000000c07805 */ /* 0x000fe2000001ff00 */
[----:B------:R-:W-:Y:S01]  /*44f0*/  IMAD R14, R7, 0x2, R6 ;  /* 0x00000002070e7824 */ /* 0x000fe200078e0206 */
[----:B------:R-:W-:Y:S01]  /*4500*/  SHF.R.S32.HI R7, RZ, 0x1f, R21 ;  /* 0x0000001fff077819 */ /* 0x000fe20000011415 */
[----:B------:R-:W-:Y:S01]  /*4510*/  CS2R R186, SRZ ;  /* 0x0000000000ba7805 */ /* 0x000fe2000001ff00 */
[----:B------:R-:W-:Y:S01]  /*4520*/  LOP3.LUT R12, R12, 0x6, R9, 0xf8, !PT ;  /* 0x000000060c0c7812 */ /* 0x000fe200078ef809 */
[----:B------:R-:W-:Y:S01]  /*4530*/  IMAD.U32 R9, RZ, RZ, UR23 ;  /* 0x00000017ff097e24 */ /* 0x000fe2000f8e00ff */
[----:B------:R-:W-:Y:S01]  /*4540*/  CS2R R184, SRZ ;  /* 0x0000000000b87805 */ /* 0x000fe2000001ff00 */
[----:B------:R-:W-:Y:S01]  /*4550*/  CS2R R182, SRZ ;  /* 0x0000000000b67805 */ /* 0x000fe2000001ff00 */
[----:B------:R-:W-:Y:S01]  /*4560*/  CS2R R180, SRZ ;  /* 0x0000000000b47805 */ /* 0x000fe2000001ff00 */
[----:B------:R-:W-:Y:S01]  /*4570*/  IMAD R247, R9, 0x40, R12 ;  /* 0x0000004009f77824 */ /* 0x000fe200078e020c */
[----:B------:R-:W-:Y:S01]  /*4580*/  CS2R R174, SRZ ;  /* 0x0000000000ae7805 */ /* 0x000fe2000001ff00 */
        /* <DEDUP_REMOVED lines=11> */
[----:B------:R-:W-:Y:S01]  /*4640*/  IADD3 R248, R247, 0x1, RZ ;  /* 0x00000001f7f87810 */ /* 0x000fe20007ffe0ff */
        /* <DEDUP_REMOVED lines=47> */
[----:B------:R-:W-:Y:S01]  /*4940*/  UMOV UR6, URZ ;  /* 0x0000003f00067c82 */ /* 0x000fe20008000000 */
[----:B---3--:R-:W-:-:S04]  /*4950*/  @P0 FMUL.FTZ R6, R8, R13 ;  /* 0x0000000d08060220 */ /* 0x008fc80000410000 */
[----:B------:R1:W3:Y:S01]  /*4960*/  @P0 R2UR UR7, R6 ;  /* 0x00000000060703c2 */ /* 0x0002e200000e0000 */
[----:B----4-:R-:W-:Y:S01]  /*4970*/  IADD3 R4, P2, P1, R4, UR41, R21 ;  /* 0x0000002904047c10 */ /* 0x010fe2000f95e015 */
[----:B-1----:R-:W1:Y:S01]  /*4980*/  I2F R6, R247 ;  /* 0x000000f700067306 */ /* 0x002e620000201400 */
[----:B------:R-:W-:Y:S02]  /*4990*/  CS2R R20, SRZ ;  /* 0x0000000000147805 */ /* 0x000fe4000001ff00 */
[----:B------:R-:W-:Y:S01]  /*49a0*/  IADD3.X R5, R5, UR49, R7, P2, P1 ;  /* 0x0000003105057c10 */ /* 0x000fe200097e2407 */
[----:B---3--:R-:W-:-:S04]  /*49b0*/  @UP1 UMOV UR6, UR7 ;  /* 0x0000000700061c82 */ /* 0x008fc80008000000 */
[----:B------:R3:W-:Y:S01]  /*49c0*/  STL [R1+0x3c], R5 ;  /* 0x00003c0501007387 */ /* 0x0007e20000100800 */
[----:B--2---:R-:W2:Y:S08]  /*49d0*/  R2UR UR12, R11 ;  /* 0x000000000b0c73c2 */ /* 0x004eb000000e0000 */
[----:B------:R4:W4:Y:S01]  /*49e0*/  R2UR UR10, R10 ;  /* 0x000000000a0a73c2 */ /* 0x00092200000e0000 */
[----:B---3--:R-:W-:-:S05]  /*49f0*/  IADD3 R5, R247, 0x19, RZ ;  /* 0x00000019f7057810 */ /* 0x008fca0007ffe0ff */
[----:B------:R-:W-:Y:S04]  /*4a00*/  STL [R1+0xc], R5 ;  /* 0x00000c0501007387 */ /* 0x000fe80000100800 */
[----:B-1----:R1:W-:Y:S01]  /*4a10*/  STL [R1+0x10], R6 ;  /* 0x0000100601007387 */ /* 0x0023e20000100800 */
[----:B--2---:R-:W-:Y:S01]  /*4a20*/  LOP3.LUT R14, R14, UR12, RZ, 0x3c, !PT ;  /* 0x0000000c0e0e7c12 */ /* 0x004fe2000f8e3cff */
[----:B-1----:R1:W2:Y:S02]  /*4a30*/  I2F R6, R5 ;  /* 0x0000000500067306 */ /* 0x0022a40000201400 */
[----:B-1----:R-:W-:-:S05]  /*4a40*/  IADD3 R5, R247, 0x18, RZ ;  /* 0x00000018f7057810 */ /* 0x002fca0007ffe0ff */
[----:B------:R1:W-:Y:S04]  /*4a50*/  STL [R1+0x8], R5 ;  /* 0x0000080501007387 */ /* 0x0003e80000100800 */
[----:B--2---:R2:W-:Y:S01]  /*4a60*/  STL [R1+0x2c], R6 ;  /* 0x00002c0601007387 */ /* 0x0045e20000100800 */
[----:B-1----:R-:W1:Y:S08]  /*4a70*/  I2F R5, R5 ;  /* 0x0000000500057306 */ /* 0x002e700000201400 */
[----:B--2---:R-:W2:Y:S01]  /*4a80*/  I2F R6, R252 ;  /* 0x000000fc00067306 */ /* 0x004ea20000201400 */
[----:B-1----:R1:W-:Y:S04]  /*4a90*/  STL [R1+0x28], R5 ;  /* 0x0000280501007387 */ /* 0x0023e80000100800 */
[----:B--2---:R2:W-:Y:S03]  /*4aa0*/  STL [R1+0x24], R6 ;  /* 0x0000240601007387 */ /* 0x0045e60000100800 */
[----:B-1----:R-:W1:Y:S08]  /*4ab0*/  I2F R5, R251 ;  /* 0x000000fb00057306 */ /* 0x002e700000201400 */
[----:B--2---:R-:W2:Y:S01]  /*4ac0*/  I2F R6, R250 ;  /* 0x000000fa00067306 */ /* 0x004ea20000201400 */
[----:B-1----:R1:W-:Y:S04]  /*4ad0*/  STL [R1+0x20], R5 ;  /* 0x0000200501007387 */ /* 0x0023e80000100800 */
[----:B--2---:R2:W-:Y:S03]  /*4ae0*/  STL [R1+0x1c], R6 ;  /* 0x00001c0601007387 */ /* 0x0045e60000100800 */
[----:B-1----:R-:W1:Y:S01]  /*4af0*/  I2F R5, R249 ;  /* 0x000000f900057306 */ /* 0x002e620000201400 */
[----:B--2---:R-:W-:-:S07]  /*4b00*/  IMAD.WIDE.U32 R6, R4, -0x2daee0ad, RZ ;  /* 0xd2511f5304067825 */ /* 0x004fce00078e00ff */
[----:B------:R-:W2:Y:S01]  /*4b10*/  I2F R4, R248 ;  /* 0x000000f800047306 */ /* 0x000ea20000201400 */
[----:B------:R-:W-:Y:S01]  /*4b20*/  LOP3.LUT R14, R14, R7, RZ, 0x3c, !PT ;  /* 0x000000070e0e7212 */ /* 0x000fe200078e3cff */
[----:B-1----:R-:W-:Y:S04]  /*4b30*/  STL [R1+0x18], R5 ;  /* 0x0000180501007387 */ /* 0x002fe80000100800 */
[----:B------:R-:W-:Y:S04]  /*4b40*/  STL.64 [R1+0x40], R6 ;  /* 0x0000400601007387 */ /* 0x000fe80000100a00 */
[----:B--2---:R1:W-:Y:S02]  /*4b50*/  STL [R1+0x14], R4 ;  /* 0x0000140401007387 */ /* 0x0043e40000100800 */
[----:B-1----:R-:W-:-:S05]  /*4b60*/  IMAD.WIDE.U32 R4, R14, -0x326172a9, RZ ;  /* 0xcd9e8d570e047825 */ /* 0x002fca00078e00ff */
[----:B----4-:R1:W-:Y:S02]  /*4b70*/  STL.64 [R1], R4 ;  /* 0x0000000401007387 */ /* 0x0103e40000100a00 */
.L_x_644:
[----:B------:R-:W0:Y:S01]  /*4b80*/  LDGDEPBAR ;  /* 0x00000000000079af */ /* 0x000e220000000000 */
[----:B------:R-:W-:Y:S01]  /*4b90*/  USHF.L.U32 UR7, UR23, 0x6, URZ ;  /* 0x0000000617077899 */ /* 0x000fe2000800063f */
[----:B-----5:R-:W-:Y:S01]  /*4ba0*/  FSETP.NEU.FTZ.AND P0, PT, R242, -INF , PT ;  /* 0xff800000f200780b */ /* 0x020fe20003f1d000 */
[----:B------:R-:W-:Y:S01]  /*4bb0*/  USHF.L.U32 UR8, UR9, 0x6, URZ ;  /* 0x0000000609087899 */ /* 0x000fe2000800063f */
[----:B------:R-:W-:Y:S01]  /*4bc0*/  IMAD.MOV.U32 R196, RZ, RZ, c[0x0][0x22c] ;  /* 0x00008b00ffc47624 */ /* 0x000fe200078e00ff */
[----:B------:R-:W-:Y:S01]  /*4bd0*/  UIADD3 UR11, UR19, 0x40, UR7 ;  /* 0x00000040130b7890 */ /* 0x000fe2000fffe007 */
[----:B------:R-:W2:Y:S01]  /*4be0*/  LDL R115, [R1+0x10] ;  /* 0x0000100001737983 */ /* 0x000ea20000100800 */
[----:B------:R-:W-:Y:S01]  /*4bf0*/  UIADD3 UR7, UR7, 0x40, URZ ;  /* 0x0000004007077890 */ /* 0x000fe2000fffe03f */
[----:B------:R-:W-:Y:S01]  /*4c00*/  IMAD R196, R196, c[0x0][0x1c0], RZ ;  /* 0x00007000c4c47a24 */ /* 0x000fe200078e02ff */
[----:B------:R-:W-:Y:S03]  /*4c10*/  UIADD3 UR11, UR11, -UR18, URZ ;  /* 0x800000120b0b7290 */ /* 0x000fe6000fffe03f */
[----:B------:R-:W3:Y:S01]  /*4c20*/  LDL R114, [R1+0x14] ;  /* 0x0000140001727983 */ /* 0x000ee20000100800 */
[----:B------:R-:W-:Y:S01]  /*4c30*/  UISETP.GE.AND UP0, UPT, UR8, UR11, UPT ;  /* 0x0000000b0800728c */ /* 0x000fe2000bf06270 */
[----:B------:R-:W-:Y:S03]  /*4c40*/  IMAD.U32 R196, R196, -0x40, RZ ;  /* 0xffffffc0c4c47824 */ /* 0x000fe600078e00ff */
[----:B------:R-:W-:Y:S01]  /*4c50*/  UISETP.LT.AND UP0, UPT, UR7, UR18, UP0 ;  /* 0x000000120700728c */ /* 0x000fe20008701270 */
[----:B------:R-:W4:Y:S01]  /*4c60*/  LDL R119, [R1+0x48] ;  /* 0x0000480001777983 */ /* 0x000f220000100800 */
[----:B------:R-:W-:Y:S04]  /*4c70*/  UIADD3 UR7, UR10, -0x61c88647, URZ ;  /* 0x9e3779b90a077890 */ /* 0x000fe8000fffe03f */
[----:B------:R-:W-:Y:S01]  /*4c80*/  PLOP3.LUT P2, PT, PT, PT, UP0, 0x80, 0x0 ;  /* 0x000000000000781c */ /* 0x000fe20003f4f008 */
[----:B------:R-:W2:Y:S01]  /*4c90*/  LDL.64 R112, [R1] ;  /* 0x0000000001707983 */ /* 0x000ea20000100a00 */
[----:B------:R-:W-:Y:S05]  /*4ca0*/  UISETP.GT.AND UP0, UPT, UR9, UR17, UPT ;  /* 0x000000110900728c */ /* 0x000fea000bf04270 */
[----:B------:R-:W2:Y:S06]  /*4cb0*/  LDL R118, [R1+0x3c] ;  /* 0x00003c0001767983 */ /* 0x000eac0000100800 */
[----:B------:R-:W2:Y:S01]  /*4cc0*/  LDL.64 R116, [R1+0x40] ;  /* 0x0000400001747983 */ /* 0x000ea20000100a00 */
[----:B------:R-:W-:Y:S05]  /*4cd0*/  DEPBAR.LE SB0, 0x0 ;  /* 0x000080000000791a */ /* 0x000fea0000000000 */
[----:B------:R-:W-:Y:S06]  /*4ce0*/  BAR.SYNC.DEFER_BLOCKING 0x0 ;  /* 0x0000000000007b1d */ /* 0x000fec0000010000 */
[----:B------:R-:W-:Y:S06]  /*4cf0*/  LDSM.16.M88.4 R16, [R218] ;  /* 0x00000000da10783b */ /* 0x000fec0000000200 */
[----:B-1----:R-:W1:Y:S06]  /*4d00*/  LDSM.16.M88.4 R8, [R217+0x10000] ;  /* 0x01000000d908783b */ /* 0x002e6c0000000200 */
[----:B------:R-:W1:Y:S06]  /*4d10*/  LDSM.16.M88.4 R84, [R217+0x10800] ;  /* 0x01080000d954783b */ /* 0x000e6c0000000200 */
[----:B------:R-:W-:Y:S06]  /*4d20*/  LDSM.16.M88.4 R88, [R219] ;  /* 0x00000000db58783b */ /* 0x000fec0000000200 */
[----:B------:R-:W1:Y:S06]  /*4d30*/  LDSM.16.M88.4 R92, [R2+0x10000] ;  /* 0x01000000025c783b */ /* 0x000e6c0000000200 */
[----:B------:R-:W1:Y:S06]  /*4d40*/  LDSM.16.M88.4 R96, [R2+0x10800] ;  /* 0x010800000260783b */ /* 0x000e6c0000000200 */
[----:B------:R-:W-:Y:S06]  /*4d50*/  LDSM.16.M88.4 R100, [R223] ;  /* 0x00000000df64783b */ /* 0x000fec0000000200 */
[----:B------:R-:W1:Y:S02]  /*4d60*/  LDSM.16.M88.4 R104, [R216+0x10000] ;  /* 0x01000000d868783b */ /* 0x000e640000000200 */
[C---:B-1----:R-:W-:Y:S04]  /*4d70*/  HMMA.16816.F32 R4, R16.reuse, R8, RZ ;  /* 0x000000081004723c */ /* 0x042fe800000018ff */
[----:B------:R-:W-:Y:S04]  /*4d80*/  LDSM.16.M88.4 R108, [R3+0x10000] ;  /* 0x01000000036c783b */ /* 0x000fe80000000200 */
[C---:B------:R-:W-:Y:S08]  /*4d90*/  HMMA.16816.F32 R8, R16.reuse, R10, RZ ;  /* 0x0000000a1008723c */ /* 0x040ff000000018ff */
[C---:B------:R-:W-:Y:S08]  /*4da0*/  HMMA.16816.F32 R12, R16.reuse, R84, RZ ;  /* 0x00000054100c723c */ /* 0x040ff000000018ff */
[----:B------:R-:W-:Y:S01]  /*4db0*/  HMMA.16816.F32 R16, R16, R86, RZ ;  /* 0x000000561010723c */ /* 0x000fe200000018ff */
[----:B------:R-:W1:Y:S07]  /*4dc0*/  LDSM.16.M88.4 R84, [R216+0x10800] ;  /* 0x01080000d854783b */ /* 0x000e6e0000000200 */
[C---:B------:R-:W-:Y:S08]  /*4dd0*/  HMMA.16816.F32 R4, R88.reuse, R92, R4 ;  /* 0x0000005c5804723c */ /* 0x040ff00000001804 */
[C---:B------:R-:W-:Y:S01]  /*4de0*/  HMMA.16816.F32 R8, R88.reuse, R94, R8 ;  /* 0x0000005e5808723c */ /* 0x040fe20000001808 */
[----:B------:R-:W1:Y:S07]  /*4df0*/  LDSM.16.M88.4 R92, [R222] ;  /* 0x00000000de5c783b */ /* 0x000e6e0000000200 */
[C---:B------:R-:W-:Y:S08]  /*4e00*/  HMMA.16816.F32 R12, R88.reuse, R96, R12 ;  /* 0x00000060580c723c */ /* 0x040ff0000000180c */
[----:B------:R-:W-:Y:S01]  /*4e10*/  HMMA.16816.F32 R16, R88, R98, R16 ;  /* 0x000000625810723c */ /* 0x000fe20000001810 */
[----:B------:R-:W1:Y:S06]  /*4e20*/  LDSM.16.M88.4 R88, [R3+0x10800] ;  /* 0x010800000358783b */ /* 0x000e6c0000000200 */
[----:B------:R-:W-:Y:S01]  /*4e30*/  LDSM.16.M88.4 R96, [R218+0x2000] ;  /* 0x00200000da60783b */ /* 0x000fe20000000200 */
[C---:B------:R-:W-:Y:S08]  /*4e40*/  HMMA.16816.F32 R4, R100.reuse, R104, R4 ;  /* 0x000000686404723c */ /* 0x040ff00000001804 */
[C---:B------:R-:W-:Y:S01]  /*4e50*/  HMMA.16816.F32 R8, R100.reuse, R106, R8 ;  /* 0x0000006a6408723c */ /* 0x040fe20000001808 */
[----:B------:R-:W1:Y:S07]  /*4e60*/  LDSM.16.M88.4 R104, [R217+0x12000] ;  /* 0x01200000d968783b */ /* 0x000e6e0000000200 */
[C---:B-1----:R-:W-:Y:S08]  /*4e70*/  HMMA.16816.F32 R12, R100.reuse, R84, R12 ;  /* 0x00000054640c723c */ /* 0x042ff0000000180c */
[----:B------:R-:W-:Y:S01]  /*4e80*/  HMMA.16816.F32 R16, R100, R86, R16 ;  /* 0x000000566410723c */ /* 0x000fe20000001810 */
[----:B------:R-:W1:Y:S06]  /*4e90*/  LDSM.16.M88.4 R84, [R217+0x12800] ;  /* 0x01280000d954783b */ /* 0x000e6c0000000200 */
[----:B------:R-:W-:Y:S01]  /*4ea0*/  LDSM.16.M88.4 R100, [R219+0x2000] ;  /* 0x00200000db64783b */ /* 0x000fe20000000200 */
[C---:B------:R-:W-:Y:S08]  /*4eb0*/  HMMA.16816.F32 R4, R92.reuse, R108, R4 ;  /* 0x0000006c5c04723c */ /* 0x040ff00000001804 */
[C---:B------:R-:W-:Y:S01]  /*4ec0*/  HMMA.16816.F32 R8, R92.reuse, R110, R8 ;  /* 0x0000006e5c08723c */ /* 0x040fe20000001808 */
[----:B------:R-:W1:Y:S07]  /*4ed0*/  LDSM.16.M88.4 R108, [R2+0x12000] ;  /* 0x01200000026c783b */ /* 0x000e6e0000000200 */
[C---:B------:R-:W-:Y:S08]  /*4ee0*/  HMMA.16816.F32 R12, R92.reuse, R88, R12 ;  /* 0x000000585c0c723c */ /* 0x040ff0000000180c */
[----:B------:R-:W-:Y:S01]  /*4ef0*/  HMMA.16816.F32 R16, R92, R90, R16 ;  /* 0x0000005a5c10723c */ /* 0x000fe20000001810 */
[----:B------:R-:W1:Y:S06]  /*4f00*/  LDSM.16.M88.4 R88, [R2+0x12800] ;  /* 0x012800000258783b */ /* 0x000e6c0000000200 */
        /* <DEDUP_REMOVED lines=8> */
[C---:B------:R-:W-:Y:S08]  /*4f90*/  HMMA.16816.F32 R4, R100.reuse, R108, R4 ;  /* 0x0000006c6404723c */ /* 0x040ff00000001804 */
[C---:B------:R-:W-:Y:S01]  /*4fa0*/  HMMA.16816.F32 R8, R100.reuse, R110, R8 ;  /* 0x0000006e6408723c */ /* 0x040fe20000001808 */
[----:B------:R-:W2:Y:S07]  /*4fb0*/  LDSM.16.M88.4 R108, [R3+0x12000] ;  /* 0x01200000036c783b */ /* 0x000eae0000000200 */
[C---:B------:R-:W-:Y:S08]  /*4fc0*/  HMMA.16816.F32 R12, R100.reuse, R88, R12 ;  /* 0x00000058640c723c */ /* 0x040ff0000000180c */
        /* <DEDUP_REMOVED lines=47> */
[----:B------:R-:W-:Y:S07]  /*52c0*/  LDSM.16.M88.4 R104, [R222+0x6000] ;  /* 0x00600000de68783b */ /* 0x000fee0000000200 */
[C---:B-1----:R-:W-:Y:S08]  /*52d0*/  HMMA.16816.F32 R12, R92.reuse, R84, R12 ;  /* 0x000000545c0c723c */ /* 0x042ff0000000180c */
[----:B------:R-:W-:Y:S01]  /*52e0*/  HMMA.16816.F32 R16, R92, R86, R16 ;  /* 0x000000565c10723c */ /* 0x000fe20000001810 */
[----:B------:R-:W-:Y:S06]  /*52f0*/  LDSM.16.M88.4 R84, [R223+0x6000] ;  /* 0x00600000df54783b */ /* 0x000fec0000000200 */
[----:B------:R-:W1:Y:S01]  /*5300*/  LDSM.16.M88.4 R92, [R216+0x16000] ;  /* 0x01600000d85c783b */ /* 0x000e620000000200 */
[C---:B--2---:R-:W-:Y:S08]  /*5310*/  HMMA.16816.F32 R4, R96.reuse, R108, R4 ;  /* 0x0000006c6004723c */ /* 0x044ff00000001804 */
[C---:B------:R-:W-:Y:S01]  /*5320*/  HMMA.16816.F32 R8, R96.reuse, R110, R8 ;  /* 0x0000006e6008723c */ /* 0x040fe20000001808 */
[----:B------:R-:W2:Y:S07]  /*5330*/  LDSM.16.M88.4 R108, [R3+0x16000] ;  /* 0x01600000036c783b */ /* 0x000eae0000000200 */
[C---:B----4-:R-:W-:Y:S07]  /*5340*/  HMMA.16816.F32 R12, R96.reuse, R88, R12 ;  /* 0x00000058600c723c */ /* 0x050fee000000180c */
[----:B------:R-:W-:Y:S01]  /*5350*/  IMAD.U32 R88, RZ, RZ, UR8 ;  /* 0x00000008ff587e24 */ /* 0x000fe2000f8e00ff */
[----:B------:R-:W-:Y:S01]  /*5360*/  HMMA.16816.F32 R16, R96, R90, R16 ;  /* 0x0000005a6010723c */ /* 0x000fe20000001810 */
[----:B------:R-:W3:Y:S01]  /*5370*/  LDL R91, [R1+0x24] ;  /* 0x00002400015b7983 */ /* 0x000ee20000100800 */
[----:B------:R-:W-:Y:S05]  /*5380*/  UIADD3 UR8, UR12, 0x76cf5d0a, URZ ;  /* 0x76cf5d0a0c087890 */ /* 0x000fea000fffe03f */
[----:B------:R-:W-:Y:S05]  /*5390*/  FMUL.FTZ R90, R242, 1.4426950216293334961 ;  /* 0x3fb8aa3bf25a7820 */ /* 0x000fea0000410000 */
[----:B------:R-:W-:Y:S02]  /*53a0*/  FSEL R90, R90, RZ, P0 ;  /* 0x000000ff5a5a7208 */ /* 0x000fe40000000000 */
[----:B------:R-:W-:Y:S01]  /*53b0*/  FSETP.NEU.FTZ.AND P0, PT, R243, -INF , PT ;  /* 0xff800000f300780b */ /* 0x000fe20003f1d000 */
[C---:B-1----:R-:W-:Y:S08]  /*53c0*/  HMMA.16816.F32 R4, R84.reuse, R92, R4 ;  /* 0x0000005c5404723c */ /* 0x042ff00000001804 */
[C---:B------:R-:W-:Y:S08]  /*53d0*/  HMMA.16816.F32 R8, R84.reuse, R94, R8 ;  /* 0x0000005e5408723c */ /* 0x040ff00000001808 */
[C---:B------:R-:W-:Y:S01]  /*53e0*/  HMMA.16816.F32 R12, R84.reuse, R100, R12 ;  /* 0x00000064540c723c */ /* 0x040fe2000000180c */
[----:B------:R-:W4:Y:S06]  /*53f0*/  LDL R101, [R1+0x8] ;  /* 0x0000080001657983 */ /* 0x000f2c0000100800 */
[----:B------:R-:W4:Y:S01]  /*5400*/  LDL R100, [R1+0x20] ;  /* 0x0000200001647983 */ /* 0x000f220000100800 */
[----:B------:R-:W-:Y:S05]  /*5410*/  HMMA.16816.F32 R16, R84, R102, R16 ;  /* 0x000000665410723c */ /* 0x000fea0000001810 */
[----:B------:R-:W4:Y:S02]  /*5420*/  LDL R103, [R1+0x18] ;  /* 0x0000180001677983 */ /* 0x000f240000100800 */
[----:B------:R-:W-:Y:S01]  /*5430*/  IMAD.U32 R86, RZ, RZ, UR19 ;  /* 0x00000013ff567e24 */ /* 0x000fe2000f8e00ff */
[C---:B--2---:R-:W-:Y:S01]  /*5440*/  HMMA.16816.F32 R4, R104.reuse, R108, R4 ;  /* 0x0000006c6804723c */ /* 0x044fe20000001804 */
[----:B------:R-:W-:Y:S02]  /*5450*/  IMAD.U32 R84, RZ, RZ, UR9 ;  /* 0x00000009ff547e24 */ /* 0x000fe4000f8e00ff */
[----:B------:R-:W2:Y:S02]  /*5460*/  LDL R102, [R1+0x1c] ;  /* 0x00001c0001667983 */ /* 0x000ea40000100800 */
[----:B------:R-:W-:Y:S01]  /*5470*/  @!P2 IADD3 R86, -R86, 0x1, R235 ;  /* 0x000000015656a810 */ /* 0x000fe20007ffe1eb */
[----:B------:R-:W-:Y:S02]  /*5480*/  IMAD R84, R84, 0x4, R119 ;  /* 0x0000000454547824 */ /* 0x000fe400078e0277 */
[C---:B------:R-:W-:Y:S04]  /*5490*/  HMMA.16816.F32 R8, R104.reuse, R110, R8 ;  /* 0x0000006e6808723c */ /* 0x040fe80000001808 */
[----:B------:R-:W-:Y:S01]  /*54a0*/  @!P2 IADD3 R88, R88, UR18, R86 ;  /* 0x000000125858ac10 */ /* 0x000fe2000fffe056 */
[----:B------:R-:W-:Y:S03]  /*54b0*/  IMAD.WIDE.U32 R84, R84, -0x326172a9, RZ ;  /* 0xcd9e8d5754547825 */ /* 0x000fe600078e00ff */
[----:B------:R-:W-:Y:S04]  /*54c0*/  @!P2 IMNMX R89, R88, UR18, PT ;  /* 0x000000125859ac17 */ /* 0x000fe8000b800200 */
[-C--:B------:R-:W-:Y:S02]  /*54d0*/  @!P2 ISETP.GE.AND P1, PT, R247, R89.reuse, PT ;  /* 0x00000059f700a20c */ /* 0x080fe40003f26270 */
[----:B------:R-:W-:Y:S01]  /*54e0*/  LOP3.LUT R87, R113, UR7, R84, 0x96, !PT ;  /* 0x0000000771577c12 */ /* 0x000fe2000f8e9654 */
[----:B------:R-:W-:Y:S01]  /*54f0*/  UIADD3 UR7, UR12, -0x4498517b, URZ ;  /* 0xbb67ae850c077890 */ /* 0x000fe2000fffe03f */
[----:B------:R-:W-:Y:S01]  /*5500*/  FFMA.FTZ R4, R115, UR6, R4 ;  /* 0x0000000673047c23 */ /* 0x000fe20008010004 */
[----:B------:R-:W-:Y:S01]  /*5510*/  LOP3.LUT R85, R85, UR10, R118, 0x96, !PT ;  /* 0x0000000a55557c12 */ /* 0x000fe2000f8e9676 */
[----:B------:R-:W-:Y:S01]  /*5520*/  FFMA.FTZ R5, R114, UR6, R5 ;  /* 0x0000000672057c23 */ /* 0x000fe20008010005 */
[----:B------:R-:W-:Y:S01]  /*5530*/  @!P2 IADD3 R88, R88, 0x8, RZ ;  /* 0x000000085858a810 */ /* 0x000fe20007ffe0ff */
[----:B------:R-:W-:Y:S01]  /*5540*/  IMAD.WIDE.U32 R98, R87, -0x2daee0ad, RZ ;  /* 0xd2511f5357627825 */ /* 0x000fe200078e00ff */
[----:B------:R-:W-:Y:S02]  /*5550*/  @!P2 FSEL R4, R4, -INF , !P1 ;  /* 0xff8000000404a808 */ /* 0x000fe40004800000 */
[-C--:B------:R-:W-:Y:S01]  /*5560*/  @!P2 ISETP.GE.AND P1, PT, R248, R89.reuse, PT ;  /* 0x00000059f800a20c */ /* 0x080fe20003f26270 */
[----:B------:R-:W-:Y:S01]  /*5570*/  IMAD.WIDE.U32 R84, R85, -0x2daee0ad, RZ ;  /* 0xd2511f5355547825 */ /* 0x000fe200078e00ff */
[----:B------:R-:W-:Y:S02]  /*5580*/  @!P2 IMNMX R88, R88, UR18, PT ;  /* 0x000000125858ac17 */ /* 0x000fe4000b800200 */
[----:B------:R-:W-:Y:S01]  /*5590*/  @!P2 FSEL R5, R5, -INF , !P1 ;  /* 0xff8000000505a808 */ /* 0x000fe20004800000 */
[----:B------:R-:W-:Y:S01]  /*55a0*/  FFMA.FTZ R4, R4, c[0x0][0x23c], -R90 ;  /* 0x00008f0004047a23 */ /* 0x000fe2000001085a */
[----:B------:R-:W-:Y:S01]  /*55b0*/  LOP3.LUT R92, R85, UR7, R116, 0x96, !PT ;  /* 0x00000007555c7c12 */ /* 0x000fe2000f8e9674 */
[----:B------:R-:W-:Y:S01]  /*55c0*/  FFMA.FTZ R7, R114, UR6, R7 ;  /* 0x0000000672077c23 */ /* 0x000fe20008010007 */
[----:B------:R-:W-:Y:S01]  /*55d0*/  LOP3.LUT R94, R99, UR8, R84, 0x96, !PT ;  /* 0x00000008635e7c12 */ /* 0x000fe2000f8e9654 */
[----:B------:R-:W-:Y:S01]  /*55e0*/  FFMA.FTZ R5, R5, c[0x0][0x23c], -R90 ;  /* 0x00008f0005057a23 */ /* 0x000fe2000001085a */
[----:B------:R-:W1:Y:S01]  /*55f0*/  LDSM.16.M88.4 R84, [R3+0x16800] ;  /* 0x016800000354783b */ /* 0x000e620000000200 */
[----:B------:R1:W-:Y:S01]  /*5600*/  MUFU.EX2 R129, R4 ;  /* 0x0000000400817308 */ /* 0x0003e20000000800 */
[----:B------:R-:W-:Y:S01]  /*5610*/  FFMA.FTZ R6, R115, UR6, R6 ;  /* 0x0000000673067c23 */ /* 0x000fe20008010006 */
[-C--:B------:R-:W-:Y:S01]  /*5620*/  @!P2 ISETP.GE.AND P1, PT, R247, R88.reuse, PT ;  /* 0x00000058f700a20c */ /* 0x080fe20003f26270 */
[----:B------:R-:W-:Y:S01]  /*5630*/  IMAD.WIDE.U32 R94, R94, -0x326172a9, RZ ;  /* 0xcd9e8d575e5e7825 */ /* 0x000fe200078e00ff */
[CC--:B------:R-:W-:Y:S01]  /*5640*/  @!P2 ISETP.GE.AND P5, PT, R251.reuse, R89.reuse, PT ;  /* 0x00000059fb00a20c */ /* 0x0c0fe20003fa6270 */
[----:B------:R-:W-:Y:S01]  /*5650*/  UIADD3 UR8, UR10, -0x255992d5, URZ ;  /* 0xdaa66d2b0a087890 */ /* 0x000fe2000fffe03f */
[-C--:B------:R-:W-:Y:S01]  /*5660*/  @!P2 ISETP.GE.AND P6, PT, R252, R89.reuse, PT ;  /* 0x00000059fc00a20c */ /* 0x080fe20003fc6270 */
[----:B------:R-:W-:Y:S01]  /*5670*/  IMAD.U32 R113, RZ, RZ, UR13 ;  /* 0x0000000dff717e24 */ /* 0x000fe2000f8e00ff */
[----:B------:R-:W-:Y:S01]  /*5680*/  @!P2 FSEL R6, R6, -INF , !P1 ;  /* 0xff8000000606a808 */ /* 0x000fe20004800000 */
[----:B------:R-:W-:Y:S01]  /*5690*/  IMAD.WIDE.U32 R92, R92, -0x326172a9, RZ ;  /* 0xcd9e8d575c5c7825 */ /* 0x000fe200078e00ff */
[----:B------:R1:W-:Y:S01]  /*56a0*/  MUFU.EX2 R128, R5 ;  /* 0x0000000500807308 */ /* 0x0003e20000000800 */
[-C--:B------:R-:W-:Y:S01]  /*56b0*/  @!P2 ISETP.GE.AND P3, PT, R251, R88.reuse, PT ;  /* 0x00000058fb00a20c */ /* 0x080fe20003f66270 */
[----:B------:R-:W-:Y:S02]  /*56c0*/  UIADD3 UR7, UR10, 0x3c6ef372, URZ ;  /* 0x3c6ef3720a077890 */ /* 0x000fe4000fffe03f */
[----:B------:R-:W-:Y:S01]  /*56d0*/  LOP3.LUT R96, R95, UR8, R92, 0x96, !PT ;  /* 0x000000085f607c12 */ /* 0x000fe2000f8e965c */
[----:B------:R-:W-:Y:S03]  /*56e0*/  UIADD3 UR8, UR12, -0x126145ec, URZ ;  /* 0xed9eba140c087890 */ /* 0x000fe6000fffe03f */
[----:B------:R-:W-:Y:S01]  /*56f0*/  LOP3.LUT R93, R93, UR7, R112, 0x96, !PT ;  /* 0x000000075d5d7c12 */ /* 0x000fe2000f8e9670 */
[----:B------:R-:W-:Y:S01]  /*5700*/  IMAD.U32 R112, RZ, RZ, UR16 ;  /* 0x00000010ff707e24 */ /* 0x000fe2000f8e00ff */
[----:B------:R-:W-:Y:S01]  /*5710*/  UIADD3 UR7, UR12, 0x32370b8f, URZ ;  /* 0x32370b8f0c077890 */ /* 0x000fe2000fffe03f */
[----:B------:R-:W-:Y:S04]  /*5720*/  IMAD.WIDE.U32 R96, R96, -0x2daee0ad, RZ ;  /* 0xd2511f5360607825 */ /* 0x000fe800078e00ff */
[----:B-1----:R-:W-:Y:S02]  /*5730*/  FMUL.FTZ R4, R243, 1.4426950216293334961 ;  /* 0x3fb8aa3bf3047820 */ /* 0x002fe40000410000 */
[----:B------:R-:W-:Y:S03]  /*5740*/  IMAD.WIDE.U32 R92, R93, -0x2daee0ad, RZ ;  /* 0xd2511f535d5c7825 */ /* 0x000fe600078e00ff */
[----:B------:R-:W-:Y:S02]  /*5750*/  FSEL R4, R4, RZ, P0 ;  /* 0x000000ff04047208 */ /* 0x000fe40000000000 */
[-C--:B------:R-:W-:Y:S01]  /*5760*/  @!P2 ISETP.GE.AND P0, PT, R248, R88.reuse, PT ;  /* 0x00000058f800a20c */ /* 0x080fe20003f06270 */
[----:B------:R-:W2:Y:S01]  /*5770*/  LDL R5, [R1+0xc] ;  /* 0x00000c0001057983 */ /* 0x000ea20000100800 */
[----:B------:R-:W-:Y:S01]  /*5780*/  LOP3.LUT R92, R97, UR8, R92, 0x96, !PT ;  /* 0x00000008615c7c12 */ /* 0x000fe2000f8e965c */
[--C-:B------:R-:W-:Y:S01]  /*5790*/  FFMA.FTZ R6, R6, c[0x0][0x23c], -R4.reuse ;  /* 0x00008f0006067a23 */ /* 0x100fe20000010804 */
[----:B------:R-:W-:Y:S01]  /*57a0*/  @!P2 FSEL R7, R7, -INF , !P0 ;  /* 0xff8000000707a808 */ /* 0x000fe20004000000 */
[----:B------:R-:W-:Y:S01]  /*57b0*/  UIADD3 UR8, UR10, 0x1715609d, URZ ;  /* 0x1715609d0a087890 */ /* 0x000fe2000fffe03f */
[C---:B------:R-:W-:Y:S01]  /*57c0*/  HMMA.16816.F32 R12, R104.reuse, R84, R12 ;  /* 0x00000054680c723c */ /* 0x040fe2000000180c */
[----:B------:R1:W1:Y:S02]  /*57d0*/  MUFU.EX2 R131, R6 ;  /* 0x0000000600837308 */ /* 0x0002640000000800 */
[-C--:B------:R-:W-:Y:S01]  /*57e0*/  @!P2 ISETP.GE.AND P0, PT, R249, R89.reuse, PT ;  /* 0x00000059f900a20c */ /* 0x080fe20003f06270 */
[----:B------:R-:W-:Y:S03]  /*57f0*/  FFMA.FTZ R7, R7, c[0x0][0x23c], -R4 ;  /* 0x00008f0007077a23 */ /* 0x000fe60000010804 */
[----:B------:R-:W-:Y:S01]  /*5800*/  IMAD.WIDE.U32 R84, R92, -0x326172a9, RZ ;  /* 0xcd9e8d575c547825 */ /* 0x000fe200078e00ff */
[----:B------:R-:W-:Y:S01]  /*5810*/  HMMA.16816.F32 R16, R104, R86, R16 ;  /* 0x000000566810723c */ /* 0x000fe20000001810 */
[----:B------:R-:W2:Y:S02]  /*5820*/  LDL R87, [R1+0x2c] ;  /* 0x00002c0001577983 */ /* 0x000ea40000100800 */
[----:B------:R1:W1:Y:S02]  /*5830*/  MUFU.EX2 R130, R7 ;  /* 0x0000000700827308 */ /* 0x0002640000000800 */
[----:B-1----:R-:W-:Y:S01]  /*5840*/  LOP3.LUT R6, R93, UR7, R98, 0x96, !PT ;  /* 0x000000075d067c12 */ /* 0x002fe2000f8e9662 */
[----:B------:R-:W-:Y:S06]  /*5850*/  UIADD3 UR7, UR10, 0x78dde6e4, URZ ;  /* 0x78dde6e40a077890 */ /* 0x000fec000fffe03f */
[----:B------:R-:W-:Y:S05]  /*5860*/  IMAD.WIDE.U32 R6, R6, -0x326172a9, RZ ;  /* 0xcd9e8d5706067825 */ /* 0x000fea00078e00ff */
[----:B------:R-:W-:Y:S01]  /*5870*/  LOP3.LUT R6, R85, UR8, R6, 0x96, !PT ;  /* 0x0000000855067c12 */ /* 0x000fe2000f8e9606 */
[----:B------:R-:W-:Y:S01]  /*5880*/  UIADD3 UR8, UR12, 0x646e171e, URZ ;  /* 0x646e171e0c087890 */ /* 0x000fe2000fffe03f */
[C---:B---3--:R-:W-:Y:S02]  /*5890*/  FFMA.FTZ R13, R91.reuse, UR6, R13 ;  /* 0x000000065b0d7c23 */ /* 0x048fe4000801000d */
[----:B------:R-:W-:Y:S03]  /*58a0*/  FFMA.FTZ R15, R91, UR6, R15 ;  /* 0x000000065b0f7c23 */ /* 0x000fe6000801000f */
[----:B------:R-:W-:Y:S05]  /*58b0*/  @!P2 FSEL R13, R13, -INF , !P6 ;  /* 0xff8000000d0da808 */ /* 0x000fea0007000000 */
[----:B------:R-:W-:Y:S04]  /*58c0*/  FFMA.FTZ R13, R13, c[0x0][0x23c], -R90 ;  /* 0x00008f000d0d7a23 */ /* 0x000fe8000001085a */
[----:B------:R-:W-:Y:S01]  /*58d0*/  MUFU.EX2 R120, R13 ;  /* 0x0000000d00787308 */ /* 0x000fe20000000800 */
[-C--:B----4-:R-:W-:Y:S01]  /*58e0*/  @!P2 ISETP.GE.AND P1, PT, R101, R89.reuse, PT ;  /* 0x000000596500a20c */ /* 0x090fe20003f26270 */
[C---:B------:R-:W-:Y:S02]  /*58f0*/  FFMA.FTZ R12, R100.reuse, UR6, R12 ;  /* 0x00000006640c7c23 */ /* 0x040fe4000801000c */
[----:B------:R-:W-:Y:S03]  /*5900*/  FFMA.FTZ R14, R100, UR6, R14 ;  /* 0x00000006640e7c23 */ /* 0x000fe6000801000e */
[----:B------:R-:W-:Y:S01]  /*5910*/  @!P2 FSEL R12, R12, -INF , !P5 ;  /* 0xff8000000c0ca808 */ /* 0x000fe20006800000 */
[C---:B------:R-:W-:Y:S01]  /*5920*/  FFMA.FTZ R8, R103.reuse, UR6, R8 ;  /* 0x0000000667087c23 */ /* 0x040fe20008010008 */
[----:B------:R-:W-:Y:S01]  /*5930*/  @!P2 FSEL R14, R14, -INF , !P3 ;  /* 0xff8000000e0ea808 */ /* 0x000fe20005800000 */
[----:B------:R-:W-:Y:S01]  /*5940*/  FFMA.FTZ R10, R103, UR6, R10 ;  /* 0x00000006670a7c23 */ /* 0x000fe2000801000a */
[-C--:B------:R-:W-:Y:S01]  /*5950*/  @!P2 ISETP.GE.AND P5, PT, R101, R88.reuse, PT ;  /* 0x000000586500a20c */ /* 0x080fe20003fa6270 */
[--C-:B------:R-:W-:Y:S01]  /*5960*/  FFMA.FTZ R12, R12, c[0x0][0x23c], -R90.reuse ;  /* 0x00008f000c0c7a23 */ /* 0x100fe2000001085a */
[----:B------:R-:W-:Y:S01]  /*5970*/  @!P2 FSEL R8, R8, -INF , !P0 ;  /* 0xff8000000808a808 */ /* 0x000fe20004000000 */
[----:B--2---:R-:W-:Y:S01]  /*5980*/  FFMA.FTZ R9, R102, UR6, R9 ;  /* 0x0000000666097c23 */ /* 0x004fe20008010009 */
[-C--:B------:R-:W-:Y:S01]  /*5990*/  @!P2 ISETP.GE.AND P0, PT, R250, R89.reuse, PT ;  /* 0x00000059fa00a20c */ /* 0x080fe20003f06270 */
[----:B------:R-:W-:Y:S01]  /*59a0*/  FFMA.FTZ R11, R102, UR6, R11 ;  /* 0x00000006660b7c23 */ /* 0x000fe2000801000b */
[----:B------:R-:W-:Y:S01]  /*59b0*/  MUFU.EX2 R121, R12 ;  /* 0x0000000c00797308 */ /* 0x000fe20000000800 */
[----:B------:R-:W-:Y:S01]  /*59c0*/  FFMA.FTZ R8, R8, c[0x0][0x23c], -R90 ;  /* 0x00008f0008087a23 */ /* 0x000fe2000001085a */
[----:B------:R-:W-:Y:S01]  /*59d0*/  @!P2 FSEL R9, R9, -INF , !P0 ;  /* 0xff8000000909a808 */ /* 0x000fe20004000000 */
[----:B------:R-:W-:Y:S01]  /*59e0*/  FFMA.FTZ R14, R14, c[0x0][0x23c], -R4 ;  /* 0x00008f000e0e7a23 */ /* 0x000fe20000010804 */
[-C--:B------:R-:W-:Y:S03]  /*59f0*/  @!P2 ISETP.GE.AND P0, PT, R249, R88.reuse, PT ;  /* 0x00000058f900a20c */ /* 0x080fe60003f06270 */
[----:B------:R-:W-:Y:S01]  /*5a00*/  FFMA.FTZ R9, R9, c[0x0][0x23c], -R90 ;  /* 0x00008f0009097a23 */ /* 0x000fe2000001085a */
[----:B------:R-:W-:Y:S02]  /*5a10*/  @!P2 FSEL R10, R10, -INF , !P0 ;  /* 0xff8000000a0aa808 */ /* 0x000fe40004000000 */
[----:B------:R1:W2:Y:S01]  /*5a20*/  MUFU.EX2 R125, R8 ;  /* 0x00000008007d7308 */ /* 0x0002a20000000800 */
[-C--:B------:R-:W-:Y:S02]  /*5a30*/  @!P2 ISETP.GE.AND P0, PT, R250, R88.reuse, PT ;  /* 0x00000058fa00a20c */ /* 0x080fe40003f06270 */
[--C-:B------:R-:W-:Y:S02]  /*5a40*/  FFMA.FTZ R10, R10, c[0x0][0x23c], -R4.reuse ;  /* 0x00008f000a0a7a23 */ /* 0x100fe40000010804 */
[----:B------:R-:W-:Y:S02]  /*5a50*/  @!P2 FSEL R11, R11, -INF , !P0 ;  /* 0xff8000000b0ba808 */ /* 0x000fe40004000000 */
[-C--:B------:R-:W-:Y:S03]  /*5a60*/  @!P2 ISETP.GE.AND P0, PT, R252, R88.reuse, PT ;  /* 0x00000058fc00a20c */ /* 0x080fe60003f06270 */
[----:B------:R3:W-:Y:S01]  /*5a70*/  MUFU.EX2 R124, R9 ;  /* 0x00000009007c7308 */ /* 0x0007e20000000800 */
[--C-:B------:R-:W-:Y:S01]  /*5a80*/  FFMA.FTZ R11, R11, c[0x0][0x23c], -R4.reuse ;  /* 0x00008f000b0b7a23 */ /* 0x100fe20000010804 */
[----:B------:R-:W-:Y:S05]  /*5a90*/  @!P2 FSEL R15, R15, -INF , !P0 ;  /* 0xff8000000f0fa808 */ /* 0x000fea0004000000 */
[----:B------:R-:W-:Y:S03]  /*5aa0*/  FFMA.FTZ R15, R15, c[0x0][0x23c], -R4 ;  /* 0x00008f000f0f7a23 */ /* 0x000fe60000010804 */
[----:B------:R-:W-:Y:S01]  /*5ab0*/  MUFU.EX2 R127, R10 ;  /* 0x0000000a007f7308 */ /* 0x000fe20000000800 */
[----:B-1----:R-:W-:Y:S01]  /*5ac0*/  LOP3.LUT R8, R7, UR7, R94, 0x96, !PT ;  /* 0x0000000707087c12 */ /* 0x002fe2000f8e965e */
[----:B------:R-:W-:Y:S01]  /*5ad0*/  UIADD3 UR7, UR12, -0x56f99767, URZ ;  /* 0xa90668990c077890 */ /* 0x000fe2000fffe03f */
[----:B------:R-:W-:Y:S07]  /*5ae0*/  IMAD.WIDE.U32 R6, R6, -0x2daee0ad, RZ ;  /* 0xd2511f5306067825 */ /* 0x000fee00078e00ff */
[----:B------:R1:W-:Y:S01]  /*5af0*/  MUFU.EX2 R126, R11 ;  /* 0x0000000b007e7308 */ /* 0x0003e20000000800 */
[----:B------:R-:W-:Y:S02]  /*5b00*/  LOP3.LUT R86, R6, 0xffff, RZ, 0xc0, !PT ;  /* 0x0000ffff06567812 */ /* 0x000fe400078ec0ff */
[----:B------:R-:W-:Y:S01]  /*5b10*/  SHF.R.U32.HI R85, RZ, 0x10, R6 ;  /* 0x00000010ff557819 */ /* 0x000fe20000011606 */
[----:B---3--:R-:W-:Y:S05]  /*5b20*/  IMAD.WIDE.U32 R8, R8, -0x2daee0ad, RZ ;  /* 0xd2511f5308087825 */ /* 0x008fea00078e00ff */
[----:B------:R-:W-:Y:S01]  /*5b30*/  LOP3.LUT R96, R9, UR7, R96, 0x96, !PT ;  /* 0x0000000709607c12 */ /* 0x000fe2000f8e9660 */
[----:B------:R-:W-:Y:S01]  /*5b40*/  ULDC.U8 UR7, c[0x0][0x2d8] ;  /* 0x0000b60000077ab9 */ /* 0x000fe20000000000 */
[----:B------:R-:W-:Y:S01]  /*5b50*/  LOP3.LUT R8, R7, UR8, R8, 0x96, !PT ;  /* 0x0000000807087c12 */ /* 0x000fe2000f8e9608 */
[----:B------:R-:W-:Y:S01]  /*5b60*/  UIADD3 UR8, UR10, -0x4ab325aa, URZ ;  /* 0xb54cda560a087890 */ /* 0x000fe2000fffe03f */
[----:B------:R-:W-:Y:S01]  /*5b70*/  LOP3.LUT R9, R6, 0xff, RZ, 0xc0, !PT ;  /* 0x000000ff06097812 */ /* 0x000fe200078ec0ff */
[----:B------:R-:W-:Y:S03]  /*5b80*/  MUFU.EX2 R123, R14 ;  /* 0x0000000e007b7308 */ /* 0x000fe60000000800 */
[----:B------:R-:W-:Y:S07]  /*5b90*/  ISETP.LE.U32.AND P3, PT, R9, UR7, PT ;  /* 0x0000000709007c0c */ /* 0x000fee000bf63070 */
[----:B------:R-:W-:Y:S01]  /*5ba0*/  MUFU.EX2 R122, R15 ;  /* 0x0000000f007a7308 */ /* 0x000fe20000000800 */
[C---:B------:R-:W-:Y:S02]  /*5bb0*/  @!P2 ISETP.GE.AND P4, PT, R5.reuse, R89, PT ;  /* 0x000000590500a20c */ /* 0x040fe40003f86270 */
[----:B------:R-:W3:Y:S01]  /*5bc0*/  LDL R89, [R1+0x28] ;  /* 0x0000280001597983 */ /* 0x000ee20000100800 */
[----:B------:R-:W-:Y:S02]  /*5bd0*/  @!P2 ISETP.GE.AND P6, PT, R5, R88, PT ;  /* 0x000000580500a20c */ /* 0x000fe40003fc6270 */
[----:B------:R-:W-:Y:S01]  /*5be0*/  SHF.R.U32.HI R5, RZ, 0x18, R6 ;  /* 0x00000018ff057819 */ /* 0x000fe20000011606 */
[----:B------:R-:W-:Y:S03]  /*5bf0*/  IMAD.WIDE.U32 R6, R96, -0x326172a9, RZ ;  /* 0xcd9e8d5760067825 */ /* 0x000fe600078e00ff */
[----:B------:R-:W-:Y:S02]  /*5c00*/  ISETP.LE.U32.AND P0, PT, R5, UR7, PT ;  /* 0x0000000705007c0c */ /* 0x000fe4000bf03070 */
[----:B------:R-:W-:Y:S02]  /*5c10*/  LOP3.LUT R5, R7, UR8, R84, 0x96, !PT ;  /* 0x0000000807057c12 */ /* 0x000fe4000f8e9654 */
[C---:B------:R-:W-:Y:S01]  /*5c20*/  LOP3.LUT R9, R6.reuse, 0xffff, RZ, 0xc0, !PT ;  /* 0x0000ffff06097812 */ /* 0x040fe200078ec0ff */
[----:B------:R-:W-:Y:S01]  /*5c30*/  FFMA.FTZ R19, R87, UR6, R19 ;  /* 0x0000000657137c23 */ /* 0x000fe20008010013 */
[----:B------:R-:W-:Y:S01]  /*5c40*/  LOP3.LUT R7, R5, 0xff, RZ, 0xc0, !PT ;  /* 0x000000ff05077812 */ /* 0x000fe200078ec0ff */
[----:B------:R-:W-:Y:S01]  /*5c50*/  FFMA.FTZ R17, R87, UR6, R17 ;  /* 0x0000000657117c23 */ /* 0x000fe20008010011 */
[----:B-1----:R-:W-:Y:S02]  /*5c60*/  LOP3.LUT R11, R6, 0xff, RZ, 0xc0, !PT ;  /* 0x000000ff060b7812 */ /* 0x002fe400078ec0ff */
[--C-:B------:R-:W-:Y:S02]  /*5c70*/  SHF.R.U32.HI R10, RZ, 0x10, R6.reuse ;  /* 0x00000010ff0a7819 */ /* 0x100fe40000011606 */
[----:B------:R-:W-:Y:S02]  /*5c80*/  SHF.R.U32.HI R12, RZ, 0x18, R6 ;  /* 0x00000018ff0c7819 */ /* 0x000fe40000011606 */
[----:B------:R-:W-:Y:S02]  /*5c90*/  SHF.R.U32.HI R6, RZ, 0x10, R5 ;  /* 0x00000010ff067819 */ /* 0x000fe40000011605 */
[----:B------:R-:W-:Y:S02]  /*5ca0*/  @!P2 FSEL R19, R19, -INF , !P6 ;  /* 0xff8000001313a808 */ /* 0x000fe40007000000 */
[----:B------:R-:W-:Y:S02]  /*5cb0*/  LOP3.LUT R6, R6, 0xff, RZ, 0xc0, !PT ;  /* 0x000000ff06067812 */ /* 0x000fe400078ec0ff */
[----:B------:R-:W-:Y:S02]  /*5cc0*/  @!P2 FSEL R17, R17, -INF , !P4 ;  /* 0xff8000001111a808 */ /* 0x000fe40006000000 */
[----:B------:R-:W-:Y:S11]  /*5cd0*/  ISETP.LE.U32.AND P4, PT, R6, UR7, PT ;  /* 0x0000000706007c0c */ /* 0x000ff6000bf83070 */
[----:B------:R-:W-:Y:S02]  /*5ce0*/  @!UPT UIADD3 URZ, URZ, URZ, URZ ;  /* 0x0000003f3f3ff290 */ /* 0x000fe4000fffe03f */
[----:B------:R-:W-:Y:S02]  /*5cf0*/  @!P4 FADD.FTZ R131, -R131, -RZ ;  /* 0x800000ff8383c221 */ /* 0x000fe40000010100 */
[C---:B---3--:R-:W-:Y:S02]  /*5d00*/  FFMA.FTZ R16, R89.reuse, UR6, R16 ;  /* 0x0000000659107c23 */ /* 0x048fe40008010010 */
[----:B------:R-:W-:Y:S03]  /*5d10*/  FFMA.FTZ R18, R89, UR6, R18 ;  /* 0x0000000659127c23 */ /* 0x000fe60008010012 */
[----:B------:R-:W-:Y:S02]  /*5d20*/  @!P2 FSEL R16, R16, -INF , !P1 ;  /* 0xff8000001010a808 */ /* 0x000fe40004800000 */
[----:B------:R-:W-:Y:S02]  /*5d30*/  ISETP.LE.U32.AND P1, PT, R7, UR7, PT ;  /* 0x0000000707007c0c */ /* 0x000fe4000bf23070 */
[----:B------:R-:W-:Y:S01]  /*5d40*/  LOP3.LUT R7, R5, 0xffff, RZ, 0xc0, !PT ;  /* 0x0000ffff05077812 */ /* 0x000fe200078ec0ff */
[--C-:B------:R-:W-:Y:S01]  /*5d50*/  FFMA.FTZ R16, R16, c[0x0][0x23c], -R90.reuse ;  /* 0x00008f0010107a23 */ /* 0x100fe2000001085a */
[----:B------:R-:W-:Y:S01]  /*5d60*/  @!P2 FSEL R18, R18, -INF , !P5 ;  /* 0xff8000001212a808 */ /* 0x000fe20006800000 */
[----:B------:R-:W-:Y:S01]  /*5d70*/  FFMA.FTZ R90, R17, c[0x0][0x23c], -R90 ;  /* 0x00008f00115a7a23 */ /* 0x000fe2000001085a */
[----:B------:R-:W-:Y:S01]  /*5d80*/  SHF.R.U32.HI R7, RZ, 0x8, R7 ;  /* 0x00000008ff077819 */ /* 0x000fe20000011607 */
[----:B------:R-:W1:Y:S01]  /*5d90*/  MUFU.EX2 R117, R16 ;  /* 0x0000001000757308 */ /* 0x000e620000000800 */
[----:B------:R-:W-:Y:S01]  /*5da0*/  SHF.R.U32.HI R5, RZ, 0x18, R5 ;  /* 0x00000018ff057819 */ /* 0x000fe20000011605 */
[--C-:B------:R-:W-:Y:S01]  /*5db0*/  FFMA.FTZ R18, R18, c[0x0][0x23c], -R4.reuse ;  /* 0x00008f0012127a23 */ /* 0x100fe20000010804 */
[----:B------:R-:W-:Y:S01]  /*5dc0*/  LOP3.LUT R6, R7, 0xffff, RZ, 0xc0, !PT ;  /* 0x0000ffff07067812 */ /* 0x000fe200078ec0ff */
[----:B------:R-:W-:Y:S01]  /*5dd0*/  FFMA.FTZ R4, R19, c[0x0][0x23c], -R4 ;  /* 0x00008f0013047a23 */ /* 0x000fe20000010804 */
[----:B------:R-:W-:Y:S01]  /*5de0*/  ISETP.LE.U32.AND P6, PT, R5, UR7, PT ;  /* 0x0000000705007c0c */ /* 0x000fe2000bfc3070 */
[----:B------:R-:W-:Y:S01]  /*5df0*/  @!P1 FADD.FTZ R129, -R129, -RZ ;  /* 0x800000ff81819221 */ /* 0x000fe20000010100 */
[----:B------:R-:W-:Y:S02]  /*5e00*/  ISETP.LE.U32.AND P5, PT, R6, UR7, PT ;  /* 0x0000000706007c0c */ /* 0x000fe4000bfa3070 */
[----:B------:R-:W-:Y:S01]  /*5e10*/  ISETP.LE.U32.AND P1, PT, R11, UR7, PT ;  /* 0x000000070b007c0c */ /* 0x000fe2000bf23070 */
[----:B------:R-:W3:Y:S01]  /*5e20*/  MUFU.EX2 R118, R4 ;  /* 0x0000000400767308 */ /* 0x000ee20000000800 */
[----:B------:R-:W-:Y:S02]  /*5e30*/  SHF.R.U32.HI R5, RZ, 0x8, R9 ;  /* 0x00000008ff057819 */ /* 0x000fe40000011609 */
[----:B------:R-:W-:Y:S02]  /*5e40*/  LOP3.LUT R6, R8, 0xff, RZ, 0xc0, !PT ;  /* 0x000000ff08067812 */ /* 0x000fe400078ec0ff */
[----:B------:R-:W-:Y:S02]  /*5e50*/  LOP3.LUT R5, R5, 0xffff, RZ, 0xc0, !PT ;  /* 0x0000ffff05057812 */ /* 0x000fe400078ec0ff */
[----:B------:R-:W-:Y:S01]  /*5e60*/  ISETP.LE.U32.AND P2, PT, R6, UR7, PT ;  /* 0x0000000706007c0c */ /* 0x000fe2000bf43070 */
[----:B------:R-:W-:Y:S01]  /*5e70*/  @!P6 FADD.FTZ R130, -R130, -RZ ;  /* 0x800000ff8282e221 */ /* 0x000fe20000010100 */
[--C-:B------:R-:W-:Y:S01]  /*5e80*/  SHF.R.U32.HI R6, RZ, 0x18, R8.reuse ;  /* 0x00000018ff067819 */ /* 0x100fe20000011608 */
[----:B------:R-:W-:Y:S01]  /*5e90*/  @!P5 FADD.FTZ R128, -R128, -RZ ;  /* 0x800000ff8080d221 */ /* 0x000fe20000010100 */
[----:B------:R-:W-:Y:S01]  /*5ea0*/  ISETP.LE.U32.AND P5, PT, R5, UR7, PT ;  /* 0x0000000705007c0c */ /* 0x000fe2000bfa3070 */
[----:B--2---:R-:W-:Y:S01]  /*5eb0*/  @!P1 FADD.FTZ R125, -R125, -RZ ;  /* 0x800000ff7d7d9221 */ /* 0x004fe20000010100 */
[----:B------:R-:W-:Y:S01]  /*5ec0*/  LOP3.LUT R5, R10, 0xff, RZ, 0xc0, !PT ;  /* 0x000000ff0a057812 */ /* 0x000fe200078ec0ff */
[----:B------:R-:W-:Y:S01]  /*5ed0*/  MUFU.EX2 R116, R90 ;  /* 0x0000005a00747308 */ /* 0x000fe20000000800 */
[----:B------:R-:W-:Y:S01]  /*5ee0*/  ISETP.LE.U32.AND P1, PT, R12, UR7, PT ;  /* 0x000000070c007c0c */ /* 0x000fe2000bf23070 */
[----:B-1----:R-:W-:Y:S01]  /*5ef0*/  @!P3 FADD.FTZ R117, -R117, -RZ ;  /* 0x800000ff7575b221 */ /* 0x002fe20000010100 */
[----:B------:R-:W-:Y:S02]  /*5f00*/  ISETP.LE.U32.AND P6, PT, R5, UR7, PT ;  /* 0x0000000705007c0c */ /* 0x000fe4000bfc3070 */
[----:B------:R-:W-:Y:S01]  /*5f10*/  ISETP.LE.U32.AND P4, PT, R6, UR7, PT ;  /* 0x0000000706007c0c */ /* 0x000fe2000bf83070 */
[----:B------:R-:W-:Y:S01]  /*5f20*/  @!P2 FADD.FTZ R121, -R121, -RZ ;  /* 0x800000ff7979a221 */ /* 0x000fe20000010100 */
[----:B------:R-:W-:Y:S02]  /*5f30*/  SHF.R.U32.HI R6, RZ, 0x10, R8 ;  /* 0x00000010ff067819 */ /* 0x000fe40000011608 */
[----:B------:R-:W-:Y:S01]  /*5f40*/  LOP3.LUT R8, R8, 0xffff, RZ, 0xc0, !PT ;  /* 0x0000ffff08087812 */ /* 0x000fe200078ec0ff */
[----:B------:R-:W-:Y:S01]  /*5f50*/  @!P5 FADD.FTZ R124, -R124, -RZ ;  /* 0x800000ff7c7cd221 */ /* 0x000fe20000010100 */
[----:B------:R-:W-:Y:S01]  /*5f60*/  LOP3.LUT R6, R6, 0xff, RZ, 0xc0, !PT ;  /* 0x000000ff06067812 */ /* 0x000fe200078ec0ff */
[----:B------:R-:W1:Y:S01]  /*5f70*/  MUFU.EX2 R119, R18 ;  /* 0x0000001200777308 */ /* 0x000e620000000800 */
[----:B------:R-:W-:Y:S01]  /*5f80*/  SHF.R.U32.HI R5, RZ, 0x8, R8 ;  /* 0x00000008ff057819 */ /* 0x000fe20000011608 */
[----:B------:R-:W-:Y:S01]  /*5f90*/  @!P1 FADD.FTZ R126, -R126, -RZ ;  /* 0x800000ff7e7e9221 */ /* 0x000fe20000010100 */
[----:B------:R-:W-:Y:S01]  /*5fa0*/  ISETP.LE.U32.AND P5, PT, R6, UR7, PT ;  /* 0x0000000706007c0c */ /* 0x000fe2000bfa3070 */
[----:B------:R-:W-:Y:S01]  /*5fb0*/  @!P6 FADD.FTZ R127, -R127, -RZ ;  /* 0x800000ff7f7fe221 */ /* 0x000fe20000010100 */
[----:B------:R-:W-:Y:S01]  /*5fc0*/  LOP3.LUT R6, R85, 0xff, RZ, 0xc0, !PT ;  /* 0x000000ff55067812 */ /* 0x000fe200078ec0ff */
[----:B------:R-:W-:Y:S01]  /*5fd0*/  @!P4 FADD.FTZ R122, -R122, -RZ ;  /* 0x800000ff7a7ac221 */ /* 0x000fe20000010100 */
[----:B------:R-:W-:Y:S01]  /*5fe0*/  LOP3.LUT R5, R5, 0xffff, RZ, 0xc0, !PT ;  /* 0x0000ffff05057812 */ /* 0x000fe200078ec0ff */
[----:B---3--:R-:W-:Y:S01]  /*5ff0*/  @!P0 FADD.FTZ R118, -R118, -RZ ;  /* 0x800000ff76768221 */ /* 0x008fe20000010100 */
[----:B------:R-:W-:Y:S02]  /*6000*/  SHF.R.U32.HI R4, RZ, 0x8, R86 ;  /* 0x00000008ff047819 */ /* 0x000fe40000011656 */
[----:B------:R-:W-:Y:S02]  /*6010*/  ISETP.LE.U32.AND P6, PT, R5, UR7, PT ;  /* 0x0000000705007c0c */ /* 0x000fe4000bfc3070 */
[----:B------:R-:W-:Y:S02]  /*6020*/  F2FP.RELU.PACK_AB R5, R130, R131 ;  /* 0x000000838205723e */ /* 0x000fe400000008ff */
[----:B------:R-:W-:Y:S01]  /*6030*/  ISETP.LE.U32.AND P1, PT, R6, UR7, PT ;  /* 0x0000000706007c0c */ /* 0x000fe2000bf23070 */
[----:B------:R-:W-:Y:S01]  /*6040*/  @!P5 FADD.FTZ R123, -R123, -RZ ;  /* 0x800000ff7b7bd221 */ /* 0x000fe20000010100 */
[----:B------:R-:W-:Y:S01]  /*6050*/  F2FP.RELU.PACK_AB R6, R128, R129 ;  /* 0x000000818006723e */ /* 0x000fe200000008ff */
[----:B------:R2:W-:Y:S01]  /*6060*/  STS [R238+0x22400], R5 ;  /* 0x02240005ee007388 */ /* 0x0005e20000000800 */
[----:B------:R-:W-:Y:S02]  /*6070*/  LOP3.LUT R4, R4, 0xffff, RZ, 0xc0, !PT ;  /* 0x0000ffff04047812 */ /* 0x000fe400078ec0ff */
[----:B------:R-:W-:Y:S02]  /*6080*/  F2FP.RELU.PACK_AB R8, R126, R127 ;  /* 0x0000007f7e08723e */ /* 0x000fe400000008ff */
[----:B------:R-:W-:Y:S01]  /*6090*/  ISETP.LE.U32.AND P2, PT, R4, UR7, PT ;  /* 0x0000000704007c0c */ /* 0x000fe2000bf43070 */
[----:B------:R3:W-:Y:S01]  /*60a0*/  STS [R238+0x22000], R6 ;  /* 0x02200006ee007388 */ /* 0x0007e20000000800 */
[----:B------:R-:W-:Y:S01]  /*60b0*/  F2FP.RELU.PACK_AB R4, R124, R125 ;  /* 0x0000007d7c04723e */ /* 0x000fe200000008ff */
[----:B------:R-:W-:Y:S01]  /*60c0*/  @!P6 FADD.FTZ R120, -R120, -RZ ;  /* 0x800000ff7878e221 */ /* 0x000fe20000010100 */
[----:B------:R-:W-:Y:S01]  /*60d0*/  LEA R114, P0, R235, R112, 0x2 ;  /* 0x00000070eb727211 */ /* 0x000fe200078010ff */
[----:B-1----:R-:W-:Y:S01]  /*60e0*/  @!P1 FADD.FTZ R119, -R119, -RZ ;  /* 0x800000ff77779221 */ /* 0x002fe20000010100 */
[----:B------:R-:W-:Y:S01]  /*60f0*/  FSETP.GE.FTZ.AND P1, PT, R128, RZ, PT ;  /* 0x000000ff8000720b */ /* 0x000fe20003f36000 */
[----:B------:R1:W-:Y:S01]  /*6100*/  STS [R241+0x22000], R4 ;  /* 0x02200004f1007388 */ /* 0x0003e20000000800 */
[----:B------:R-:W-:Y:S02]  /*6110*/  F2FP.RELU.PACK_AB R7, R120, R121 ;  /* 0x000000797807723e */ /* 0x000fe400000008ff */
[----:B------:R-:W-:Y:S02]  /*6120*/  LEA.HI.X.SX32 R115, R235, R113, 0x2, P0 ;  /* 0x00000071eb737211 */ /* 0x000fe400000f16ff */
[----:B------:R-:W-:Y:S01]  /*6130*/  FSETP.GE.FTZ.AND P0, PT, R125, RZ, PT ;  /* 0x000000ff7d00720b */ /* 0x000fe20003f16000 */
[----:B------:R-:W-:Y:S01]  /*6140*/  STS [R241+0x22400], R8 ;  /* 0x02240008f1007388 */ /* 0x000fe20000000800 */
[----:B------:R-:W-:Y:S01]  /*6150*/  @!P2 FADD.FTZ R116, -R116, -RZ ;  /* 0x800000ff7474a221 */ /* 0x000fe20000010100 */
[----:B------:R-:W-:Y:S02]  /*6160*/  FSETP.GE.FTZ.AND P2, PT, R129, RZ, PT ;  /* 0x000000ff8100720b */ /* 0x000fe40003f56000 */
[----:B------:R-:W-:Y:S02]  /*6170*/  FSETP.GE.FTZ.AND P3, PT, R121, RZ, PT ;  /* 0x000000ff7900720b */ /* 0x000fe40003f76000 */
[----:B------:R-:W-:Y:S01]  /*6180*/  STS [R239+0x22000], R7 ;  /* 0x02200007ef007388 */ /* 0x000fe20000000800 */
[----:B--2---:R-:W-:Y:S05]  /*6190*/  F2FP.RELU.PACK_AB R5, R116, R117 ;  /* 0x000000757405723e */ /* 0x004fea00000008ff */
[----:B------:R-:W2:Y:S01]  /*61a0*/  LDG.E R113, [R114.64] ;  /* 0x0000000472717981 */ /* 0x000ea2000c1e1900 */
[----:B---3--:R-:W-:Y:S05]  /*61b0*/  F2FP.RELU.PACK_AB R6, R122, R123 ;  /* 0x0000007b7a06723e */ /* 0x008fea00000008ff */
[----:B------:R-:W-:Y:S01]  /*61c0*/  STS [R239+0x22400], R6 ;  /* 0x02240006ef007388 */ /* 0x000fe20000000800 */
[----:B-1----:R-:W-:Y:S05]  /*61d0*/  F2FP.RELU.PACK_AB R4, R118, R119 ;  /* 0x000000777604723e */ /* 0x002fea00000008ff */
[----:B------:R-:W-:Y:S06]  /*61e0*/  STS [R240+0x22000], R5 ;  /* 0x02200005f0007388 */ /* 0x000fec0000000800 */
[----:B------:R-:W-:Y:S06]  /*61f0*/  STS [R240+0x22400], R4 ;  /* 0x02240004f0007388 */ /* 0x000fec0000000800 */
[----:B------:R-:W-:Y:S06]  /*6200*/  LDSM.16.M88.4 R16, [R218+0x8000] ;  /* 0x00800000da10783b */ /* 0x000fec0000000200 */
[----:B------:R-:W1:Y:S06]  /*6210*/  LDSM.16.M88.4 R8, [R217+0x18000] ;  /* 0x01800000d908783b */ /* 0x000e6c0000000200 */
[----:B------:R-:W3:Y:S06]  /*6220*/  LDSM.16.M88.4 R84, [R217+0x18800] ;  /* 0x01880000d954783b */ /* 0x000eec0000000200 */
[----:B------:R-:W-:Y:S06]  /*6230*/  LDSM.16.M88.4 R88, [R219+0x8000] ;  /* 0x00800000db58783b */ /* 0x000fec0000000200 */
[----:B------:R-:W4:Y:S06]  /*6240*/  LDSM.16.M88.4 R92, [R2+0x18000] ;  /* 0x01800000025c783b */ /* 0x000f2c0000000200 */
[----:B------:R-:W2:Y:S06]  /*6250*/  LDG.E R112, [R114.64+0x20] ;  /* 0x0000200472707981 */ /* 0x000eac000c1e1900 */
[----:B------:R-:W4:Y:S06]  /*6260*/  LDSM.16.M88.4 R96, [R2+0x18800] ;  /* 0x018800000260783b */ /* 0x000f2c0000000200 */
[----:B------:R-:W-:Y:S01]  /*6270*/  LDSM.16.M88.4 R100, [R223+0x8000] ;  /* 0x00800000df64783b */ /* 0x000fe20000000200 */
[C---:B-1----:R-:W-:Y:S05]  /*6280*/  HMMA.16816.F32 R4, R16.reuse, R8, RZ ;  /* 0x000000081004723c */ /* 0x042fea00000018ff */
[----:B------:R-:W1:Y:S03]  /*6290*/  LDSM.16.M88.4 R104, [R216+0x18000] ;  /* 0x01800000d868783b */ /* 0x000e660000000200 */
[C---:B------:R-:W-:Y:S03]  /*62a0*/  HMMA.16816.F32 R8, R16.reuse, R10, RZ ;  /* 0x0000000a1008723c */ /* 0x040fe600000018ff */
[----:B------:R-:W-:Y:S05]  /*62b0*/  LDSM.16.M88.4 R108, [R3+0x18000] ;  /* 0x01800000036c783b */ /* 0x000fea0000000200 */
[C---:B---3--:R-:W-:Y:S08]  /*62c0*/  HMMA.16816.F32 R12, R16.reuse, R84, RZ ;  /* 0x00000054100c723c */ /* 0x048ff000000018ff */
[----:B------:R-:W-:Y:S01]  /*62d0*/  HMMA.16816.F32 R16, R16, R86, RZ ;  /* 0x000000561010723c */ /* 0x000fe200000018ff */
[----:B------:R-:W3:Y:S07]  /*62e0*/  LDSM.16.M88.4 R84, [R216+0x18800] ;  /* 0x01880000d854783b */ /* 0x000eee0000000200 */
[C---:B----4-:R-:W-:Y:S08]  /*62f0*/  HMMA.16816.F32 R4, R88.reuse, R92, R4 ;  /* 0x0000005c5804723c */ /* 0x050ff00000001804 */
[C---:B------:R-:W-:Y:S01]  /*6300*/  HMMA.16816.F32 R8, R88.reuse, R94, R8 ;  /* 0x0000005e5808723c */ /* 0x040fe20000001808 */
[----:B------:R-:W4:Y:S07]  /*6310*/  LDSM.16.M88.4 R92, [R222+0x8000] ;  /* 0x00800000de5c783b */ /* 0x000f2e0000000200 */
[C---:B------:R-:W-:Y:S08]  /*6320*/  HMMA.16816.F32 R12, R88.reuse, R96, R12 ;  /* 0x00000060580c723c */ /* 0x040ff0000000180c */
[----:B------:R-:W-:Y:S01]  /*6330*/  HMMA.16816.F32 R16, R88, R98, R16 ;  /* 0x000000625810723c */ /* 0x000fe20000001810 */
[----:B------:R-:W4:Y:S06]  /*6340*/  LDSM.16.M88.4 R88, [R3+0x18800] ;  /* 0x018800000358783b */ /* 0x000f2c0000000200 */
[----:B------:R-:W-:Y:S01]  /*6350*/  LDSM.16.M88.4 R96, [R217+0x1a000] ;  /* 0x01a00000d960783b */ /* 0x000fe20000000200 */
[C---:B-1----:R-:W-:Y:S08]  /*6360*/  HMMA.16816.F32 R4, R100.reuse, R104, R4 ;  /* 0x000000686404723c */ /* 0x042ff00000001804 */
[C---:B------:R-:W-:Y:S01]  /*6370*/  HMMA.16816.F32 R8, R100.reuse, R106, R8 ;  /* 0x0000006a6408723c */ /* 0x040fe20000001808 */
[----:B------:R-:W-:Y:S07]  /*6380*/  LDSM.16.M88.4 R104, [R219+0xa000] ;  /* 0x00a00000db68783b */ /* 0x000fee0000000200 */
[C---:B---3--:R-:W-:Y:S08]  /*6390*/  HMMA.16816.F32 R12, R100.reuse, R84, R12 ;  /* 0x00000054640c723c */ /* 0x048ff0000000180c */
[----:B------:R-:W-:Y:S01]  /*63a0*/  HMMA.16816.F32 R16, R100, R86, R16 ;  /* 0x000000566410723c */ /* 0x000fe20000001810 */
[----:B------:R-:W1:Y:S06]  /*63b0*/  LDSM.16.M88.4 R84, [R218+0xa000] ;  /* 0x00a00000da54783b */ /* 0x000e6c0000000200 */
[----:B------:R-:W3:Y:S01]  /*63c0*/  LDSM.16.M88.4 R100, [R217+0x1a800] ;  /* 0x01a80000d964783b */ /* 0x000ee20000000200 */
        /* <DEDUP_REMOVED lines=9> */
[----:B------:R-:W1:Y:S07]  /*6460*/  LDSM.16.M88.4 R96, [R216+0x1a000] ;  /* 0x01a00000d860783b */ /* 0x000e6e0000000200 */
[C---:B---3--:R-:W-:Y:S08]  /*6470*/  HMMA.16816.F32 R12, R84.reuse, R100, R12 ;  /* 0x00000064540c723c */ /* 0x048ff0000000180c */
[----:B------:R-:W-:Y:S01]  /*6480*/  HMMA.16816.F32 R16, R84, R102, R16 ;  /* 0x000000665410723c */ /* 0x000fe20000001810 */
[----:B------:R-:W3:Y:S06]  /*6490*/  LDSM.16.M88.4 R84, [R216+0x1a800] ;  /* 0x01a80000d854783b */ /* 0x000eec0000000200 */
        /* <DEDUP_REMOVED lines=32> */
[C---:B--2---:R-:W-:Y:S08]  /*66a0*/  HMMA.16816.F32 R12, R92.reuse, R88, R12 ;  /* 0x000000585c0c723c */ /* 0x044ff0000000180c */
        /* <DEDUP_REMOVED lines=29> */
[----:B------:R-:W2:Y:S07]  /*6880*/  LDSM.16.M88.4 R88, [R3+0x1e800] ;  /* 0x01e800000358783b */ /* 0x000eae0000000200 */
[C---:B-1----:R-:W-:Y:S08]  /*6890*/  HMMA.16816.F32 R4, R96.reuse, R104, R4 ;  /* 0x000000686004723c */ /* 0x042ff00000001804 */
[C---:B------:R-:W-:Y:S08]  /*68a0*/  HMMA.16816.F32 R8, R96.reuse, R106, R8 ;  /* 0x0000006a6008723c */ /* 0x040ff00000001808 */
[C---:B---3--:R-:W-:Y:S08]  /*68b0*/  HMMA.16816.F32 R12, R96.reuse, R84, R12 ;  /* 0x00000054600c723c */ /* 0x048ff0000000180c */
        /* <DEDUP_REMOVED lines=14> */
[----:B------:R-:W-:Y:S01]  /*69a0*/  FADD.FTZ R12, -R113, R12 ;  /* 0x0000000c710c7221 */ /* 0x000fe20000010100 */
        /* <DEDUP_REMOVED lines=18> */
[C---:B------:R-:W-:Y:S01]  /*6ad0*/  FSETP.GE.FTZ.AND P1, PT, R131.reuse, RZ, PT ;  /* 0x000000ff8300720b */ /* 0x040fe20003f36000 */
        /* <DEDUP_REMOVED lines=204> */
.L_x_642:
        /* <DEDUP_REMOVED lines=84> */
[----:B------:R-:W-:Y:S01]  /*7ce0*/  IMAD.MOV.U32 R196, RZ, RZ, 0x4 ;  /* 0x00000004ffc47424 */ /* 0x000fe200078e00ff */
[-C--:B------:R-:W-:Y:S04]  /*7cf0*/  HMMA.16816.F32 R92, R212, R198.reuse, R92 ;  /* 0x000000c6d45c723c */ /* 0x080fe8000000185c */
[----:B------:R-:W-:Y:S04]  /*7d00*/  @P1 IMAD.WIDE R196, R235, R196, UR14 ;  /* 0x0000000eebc41e25 */ /* 0x000fe8000f8e02c4 */
[C---:B------:R-:W-:Y:S01]  /*7d10*/  HMMA.16816.F32 R96, R200.reuse, R198, R96 ;  /* 0x000000c6c860723c */ /* 0x040fe20000001860 */
[----:B------:R2:W5:Y:S05]  /*7d20*/  @P1 LDG.E R242, [R196.64] ;  /* 0x00000004c4f21981 */ /* 0x00056a000c1e1900 */
[----:B------:R2:W5:Y:S02]  /*7d30*/  @P1 LDG.E R243, [R196.64+0x20] ;  /* 0x00002004c4f31981 */ /* 0x000564000c1e1900 */
[-C--:B-1----:R-:W-:Y:S03]  /*7d40*/  HMMA.16816.F32 R100, R200, R204.reuse, R100 ;  /* 0x000000ccc864723c */ /* 0x082fe60000001864 */
[----:B------:R1:W-:Y:S05]  /*7d50*/  RED.E.ADD.F32.FTZ.RN.STRONG.GPU [R228.64], R4 ;  /* 0x00000004e400798e */ /* 0x0003ea000c10e784 */
        /* <DEDUP_REMOVED lines=13> */
[----:B------:R-:W-:Y:S04]  /*7e30*/  HMMA.16816.F32 R128, R200, R210, R128 ;  /* 0x000000d2c880723c */ /* 0x000fe80000001880 */
[-C--:B------:R-:W-:Y:S02]  /*7e40*/  LEA.HI.X.SX32 R197, R204, R229.reuse, 0x2, P0 ;  /* 0x000000e5ccc57211 */ /* 0x080fe400000f16ff */
[-C--:B------:R-:W-:Y:S01]  /*7e50*/  LEA.HI.X.SX32 R199, R205, R229.reuse, 0x2, P2 ;  /* 0x000000e5cdc77211 */ /* 0x080fe200010f16ff */
[----:B------:R-:W-:Y:S02]  /*7e60*/  IMAD R201, R207, 0x18, RZ ;  /* 0x00000018cfc97824 */ /* 0x000fe400078e02ff */
[----:B------:R2:W-:Y:S03]  /*7e70*/  RED.E.ADD.F32.FTZ.RN.STRONG.GPU [R196.64], R5 ;  /* 0x00000005c400798e */ /* 0x0005e6000c10e784 */
[-C--:B-1----:R-:W-:Y:S01]  /*7e80*/  LEA R4, P0, R201, R228.reuse, 0x2 ;  /* 0x000000e4c9047211 */ /* 0x082fe200078010ff */
[C---:B------:R-:W-:Y:S01]  /*7e90*/  IMAD.SHL.U32 R203, R207.reuse, 0x20, RZ ;  /* 0x00000020cfcb7824 */ /* 0x040fe200078e00ff */
[----:B------:R1:W-:Y:S01]  /*7ea0*/  RED.E.ADD.F32.FTZ.RN.STRONG.GPU [R198.64], R6 ;  /* 0x00000006c600798e */ /* 0x0003e2000c10e784 */
[----:B------:R-:W-:Y:S03]  /*7eb0*/  IMAD R202, R207, 0x30, RZ ;  /* 0x00000030cfca7824 */ /* 0x000fe600078e02ff */
[-C--:B------:R-:W-:Y:S02]  /*7ec0*/  LEA R200, P2, R203, R228.reuse, 0x2 ;  /* 0x000000e4cbc87211 */ /* 0x080fe400078410ff */
[-C--:B--2---:R-:W-:Y:S02]  /*7ed0*/  LEA.HI.X.SX32 R5, R201, R229.reuse, 0x2, P0 ;  /* 0x000000e5c9057211 */ /* 0x084fe400000f16ff */
[-C--:B------:R-:W-:Y:S03]  /*7ee0*/  LEA.HI.X.SX32 R201, R203, R229.reuse, 0x2, P2 ;  /* 0x000000e5cbc97211 */ /* 0x080fe600010f16ff */
[----:B------:R2:W-:Y:S01]  /*7ef0*/  RED.E.ADD.F32.FTZ.RN.STRONG.GPU [R4.64], R7 ;  /* 0x000000070400798e */ /* 0x0005e2000c10e784 */
[CC--:B-1----:R-:W-:Y:S04]  /*7f00*/  LEA R198, P0, R206.reuse, R228.reuse, 0x2 ;  /* 0x000000e4cec67211 */ /* 0x0c2fe800078010ff */
[----:B------:R-:W-:Y:S01]  /*7f10*/  RED.E.ADD.F32.FTZ.RN.STRONG.GPU [R200.64], R8 ;  /* 0x00000008c800798e */ /* 0x000fe2000c10e784 */
[-C--:B------:R-:W-:Y:S05]  /*7f20*/  LEA.HI.X.SX32 R199, R206, R229.reuse, 0x2, P0 ;  /* 0x000000e5cec77211 */ /* 0x080fea00000f16ff */
[----:B------:R1:W-:Y:S01]  /*7f30*/  RED.E.ADD.F32.FTZ.RN.STRONG.GPU [R198.64], R9 ;  /* 0x00000009c600798e */ /* 0x0003e2000c10e784 */
[CC--:B--2---:R-:W-:Y:S01]  /*7f40*/  LEA R4, P2, R202.reuse, R228.reuse, 0x2 ;  /* 0x000000e4ca047211 */ /* 0x0c4fe200078410ff */
[----:B------:R-:W-:Y:S03]  /*7f50*/  IMAD R7, R207, 0x38, RZ ;  /* 0x00000038cf077824 */ /* 0x000fe600078e02ff */
[-C--:B------:R-:W-:Y:S02]  /*7f60*/  LEA.HI.X.SX32 R5, R202, R229.reuse, 0x2, P2 ;  /* 0x000000e5ca057211 */ /* 0x080fe400010f16ff */
[CC--:B------:R-:W-:Y:S03]  /*7f70*/  LEA R6, P0, R7.reuse, R228.reuse, 0x2 ;  /* 0x000000e407067211 */ /* 0x0c0fe600078010ff */
[----:B------:R2:W-:Y:S01]  /*7f80*/  RED.E.ADD.F32.FTZ.RN.STRONG.GPU [R4.64], R10 ;  /* 0x0000000a0400798e */ /* 0x0005e2000c10e784 */
[-C--:B------:R-:W-:Y:S02]  /*7f90*/  LEA.HI.X.SX32 R7, R7, R229.reuse, 0x2, P0 ;  /* 0x000000e507077211 */ /* 0x080fe400000f16ff */
[----:B-1----:R-:W-:Y:S03]  /*7fa0*/  IADD3 R9, R205, 0x20, RZ ;  /* 0x00000020cd097810 */ /* 0x002fe60007ffe0ff */
[----:B------:R1:W-:Y:S01]  /*7fb0*/  RED.E.ADD.F32.FTZ.RN.STRONG.GPU [R6.64], R11 ;  /* 0x0000000b0600798e */ /* 0x0003e2000c10e784 */
[CC--:B------:R-:W-:Y:S04]  /*7fc0*/  LEA R8, P0, R9.reuse, R228.reuse, 0x2 ;  /* 0x000000e409087211 */ /* 0x0c0fe800078010ff */
[----:B------:R3:W-:Y:S05]  /*7fd0*/  RED.E.ADD.F32.FTZ.RN.STRONG.GPU [R228.64+0x80], R16 ;  /* 0x00008010e400798e */ /* 0x0007ea000c10e784 */
[----:B------:R4:W-:Y:S01]  /*7fe0*/  RED.E.ADD.F32.FTZ.RN.STRONG.GPU [R196.64+0x80], R17 ;  /* 0x00008011c400798e */ /* 0x0009e2000c10e784 */
[----:B--2---:R-:W-:Y:S01]  /*7ff0*/  IMAD.IADD R4, R204, 0x1, R9 ;  /* 0x00000001cc047824 */ /* 0x004fe200078e0209 */
[-C--:B------:R-:W-:Y:S04]  /*8000*/  LEA.HI.X.SX32 R9, R9, R229.reuse, 0x2, P0 ;  /* 0x000000e509097211 */ /* 0x080fe800000f16ff */
[-C--:B------:R-:W-:Y:S01]  /*8010*/  LEA R198, P0, R4, R228.reuse, 0x2 ;  /* 0x000000e404c67211 */ /* 0x080fe200078010ff */
[----:B------:R2:W-:Y:S01]  /*8020*/  RED.E.ADD.F32.FTZ.RN.STRONG.GPU [R8.64], R18 ;  /* 0x000000120800798e */ /* 0x0005e2000c10e784 */
[----:B-1----:R-:W-:Y:S02]  /*8030*/  IMAD.IADD R6, R204, 0x1, R4 ;  /* 0x00000001cc067824 */ /* 0x002fe400078e0204 */
        /* <DEDUP_REMOVED lines=12> */
[CC--:B--2---:R-:W-:Y:S04]  /*8100*/  LEA R8, P0, R4.reuse, R228.reuse, 0x2 ;  /* 0x000000e404087211 */ /* 0x0c4fe800078010ff */
[-C--:B------:R-:W-:Y:S02]  /*8110*/  LEA.HI.X.SX32 R9, R4, R229.reuse, 0x2, P0 ;  /* 0x000000e504097211 */ /* 0x080fe400000f16ff */
[CC--:B------:R-:W-:Y:S03]  /*8120*/  LEA R6, P0, R5.reuse, R228.reuse, 0x2 ;  /* 0x000000e405067211 */ /* 0x0c0fe600078010ff */
[----:B------:R2:W-:Y:S01]  /*8130*/  RED.E.ADD.F32.FTZ.RN.STRONG.GPU [R8.64], R14 ;  /* 0x0000000e0800798e */ /* 0x0005e2000c10e784 */
[-C--:B------:R-:W-:Y:S05]  /*8140*/  LEA.HI.X.SX32 R7, R5, R229.reuse, 0x2, P0 ;  /* 0x000000e505077211 */ /* 0x080fea00000f16ff */
[----:B------:R3:W-:Y:S01]  /*8150*/  RED.E.ADD.F32.FTZ.RN.STRONG.GPU [R6.64], R15 ;  /* 0x0000000f0600798e */ /* 0x0007e2000c10e784 */
[----:B-1----:R-:W-:Y:S04]  /*8160*/  IADD3 R10, R205, 0x40, RZ ;  /* 0x00000040cd0a7810 */ /* 0x002fe80007ffe0ff */
[----:B------:R-:W-:Y:S01]  /*8170*/  RED.E.ADD.F32.FTZ.RN.STRONG.GPU [R228.64+0x100], R84 ;  /* 0x00010054e400798e */ /* 0x000fe2000c10e784 */
[----:B------:R-:W-:Y:S04]  /*8180*/  IMAD.IADD R4, R204, 0x1, R10 ;  /* 0x00000001cc047824 */ /* 0x000fe800078e020a */
[----:B------:R-:W-:Y:S01]  /*8190*/  RED.E.ADD.F32.FTZ.RN.STRONG.GPU [R196.64+0x100], R85 ;  /* 0x00010055c400798e */ /* 0x000fe2000c10e784 */
[CC--:B--2---:R-:W-:Y:S04]  /*81a0*/  LEA R8, P0, R10.reuse, R228.reuse, 0x2 ;  /* 0x000000e40a087211 */ /* 0x0c4fe800078010ff */
        /* <DEDUP_REMOVED lines=305> */
.L_x_643:
[----:B------:R-:W-:Y:S02]  /*94c0*/  UISETP.GT.AND UP0, UPT, UR9, UR17, UPT ;  /* 0x000000110900728c */ /* 0x000fe4000bf04270 */
[----:B------:R-:W-:Y:S04]  /*94d0*/  UIADD3 UR7, UR9, -0x1, URZ ;  /* 0xffffffff09077890 */ /* 0x000fe8000fffe03f */
[----:B------:R-:W-:Y:S03]  /*94e0*/  PLOP3.LUT P0, PT, PT, PT, UP0, 0x80, 0x0 ;  /* 0x000000000000781c */ /* 0x000fe60003f0f008 */
[----:B------:R-:W-:Y:S10]  /*94f0*/  UMOV UR9, UR7 ;  /* 0x0000000700097c82 */ /* 0x000ff40008000000 */
[----:B------:R-:W-:-:S05]  /*9500*/  @P0 BRA `(.L_x_644) ;  /* 0xffffb67000000947 */ /* 0x000fca000383ffff */
[----:B------:R-:W2:Y:S04]  /*9510*/  LDL R112, [R1+0x34] ;  /* 0x0000340001707983 */ /* 0x000ea80000100800 */
[----:B------:R-:W3:Y:S01]  /*9520*/  LDL R111, [R1+0x38] ;  /* 0x00003800016f7983 */ /* 0x000ee20000100800 */
[----:B------:R-:W-:Y:S01]  /*9530*/  FMUL.FTZ R84, R64, c[0x0][0x2dc] ;  /* 0x0000b70040547a20 */ /* 0x000fe20000410000 */
[----:B------:R-:W-:Y:S01]  /*9540*/  UISETP.NE.AND UP0, UPT, UR29, -0x1, UPT ;  /* 0xffffffff1d00788c */ /* 0x000fe2000bf05270 */
[----:B-1----:R-:W-:Y:S01]  /*9550*/  FMUL.FTZ R12, R63, c[0x0][0x2dc] ;  /* 0x0000b7003f0c7a20 */ /* 0x002fe20000410000 */
[----:B------:R-:W-:Y:S01]  /*9560*/  ULDC.64 UR10, c[0x0][0x3a0] ;  /* 0x0000e800000a7ab9 */ /* 0x000fe20000000a00 */
[----:B------:R-:W-:-:S02]  /*9570*/  FMUL.FTZ R64, R62, c[0x0][0x2dc] ;  /* 0x0000b7003e407a20 */ /* 0x000fc40000410000 */
[----:B------:R-:W-:Y:S01]  /*9580*/  FMUL.FTZ R132, R132, c[0x0][0x2e0] ;  /* 0x0000b80084847a20 */ /* 0x000fe20000410000 */
[----:B------:R-:W-:Y:S01]  /*9590*/  PLOP3.LUT P0, PT, PT, PT, UP0, 0x80, 0x0 ;  /* 0x000000000000781c */ /* 0x000fe20003f0f008 */
[----:B------:R-:W-:Y:S01]  /*95a0*/  FMUL.FTZ R63, R133, c[0x0][0x2e0] ;  /* 0x0000b800853f7a20 */ /* 0x000fe20000410000 */
[----:B------:R-:W-:Y:S01]  /*95b0*/  F2FP.PACK_AB R12, R12, R64 ;  /* 0x000000400c0c723e */ /* 0x000fe200000000ff */
[----:B------:R-:W-:Y:S02]  /*95c0*/  FMUL.FTZ R16, R59, c[0x0][0x2dc] ;  /* 0x0000b7003b107a20 */ /* 0x000fe40000410000 */
[----:B------:R-:W-:Y:S01]  /*95d0*/  FMUL.FTZ R134, R134, c[0x0][0x2e0] ;  /* 0x0000b80086867a20 */ /* 0x000fe20000410000 */
[----:B------:R-:W-:Y:S01]  /*95e0*/  F2FP.PACK_AB R63, R63, R132 ;  /* 0x000000843f3f723e */ /* 0x000fe200000000ff */
[----:B------:R-:W-:Y:S01]  /*95f0*/  BAR.SYNC.DEFER_BLOCKING 0x0 ;  /* 0x0000000000007b1d */ /* 0x000fe20000010000 */
[----:B------:R-:W-:Y:S01]  /*9600*/  FMUL.FTZ R62, R135, c[0x0][0x2e0] ;  /* 0x0000b800873e7a20 */ /* 0x000fe20000410000 */
[----:B------:R-:W-:Y:S01]  /*9610*/  @UP0 UIADD3 UR8, UR22, UR29, URZ ;  /* 0x0000001d16080290 */ /* 0x000fe2000fffe03f */
[----:B------:R-:W-:-:S02]  /*9620*/  FMUL.FTZ R85, R58, c[0x0][0x2dc] ;  /* 0x0000b7003a557a20 */ /* 0x000fc40000410000 */
[----:B------:R-:W-:Y:S01]  /*9630*/  FMUL.FTZ R144, R144, c[0x0][0x2e0] ;  /* 0x0000b80090907a20 */ /* 0x000fe20000410000 */
[----:B------:R-:W-:Y:S01]  /*9640*/  F2FP.PACK_AB R62, R62, R134 ;  /* 0x000000863e3e723e */ /* 0x000fe200000000ff */
[----:B------:R-:W-:Y:S01]  /*9650*/  FMUL.FTZ R59, R145, c[0x0][0x2e0] ;  /* 0x0000b800913b7a20 */ /* 0x000fe20000410000 */
[----:B------:R-:W-:Y:S01]  /*9660*/  F2FP.PACK_AB R16, R16, R85 ;  /* 0x000000551010723e */ /* 0x000fe200000000ff */
[----:B------:R-:W-:Y:S01]  /*9670*/  FMUL.FTZ R15, R65, c[0x0][0x2dc] ;  /* 0x0000b700410f7a20 */ /* 0x000fe20000410000 */
[----:B------:R-:W-:Y:S01]  /*9680*/  @UP0 UIMAD.WIDE.U32 UR6, UR8, UR10, URZ ;  /* 0x0000000a080602a5 */ /* 0x000fe2000f8e003f */
[----:B------:R-:W-:Y:S01]  /*9690*/  FMUL.FTZ R13, R61, c[0x0][0x2dc] ;  /* 0x0000b7003d0d7a20 */ /* 0x000fe20000410000 */
[----:B------:R-:W-:Y:S01]  /*96a0*/  F2FP.PACK_AB R59, R59, R144 ;  /* 0x000000903b3b723e */ /* 0x000fe200000000ff */
[----:B------:R-:W-:Y:S01]  /*96b0*/  FMUL.FTZ R146, R146, c[0x0][0x2e0] ;  /* 0x0000b80092927a20 */ /* 0x000fe20000410000 */
[----:B------:R-:W-:Y:S01]  /*96c0*/  F2FP.PACK_AB R15, R15, R84 ;  /* 0x000000540f0f723e */ /* 0x000fe200000000ff */
[----:B------:R-:W-:Y:S01]  /*96d0*/  FMUL.FTZ R58, R147, c[0x0][0x2e0] ;  /* 0x0000b800933a7a20 */ /* 0x000fe20000410000 */
[----:B------:R-:W-:Y:S01]  /*96e0*/  @UP0 UIMAD UR14, UR8, UR11, UR7 ;  /* 0x0000000b080e02a4 */ /* 0x000fe2000f8e0207 */
[----:B------:R-:W-:Y:S01]  /*96f0*/  FMUL.FTZ R65, R60, c[0x0][0x2dc] ;  /* 0x0000b7003c417a20 */ /* 0x000fe20000410000 */
[----:B------:R-:W-:Y:S01]  /*9700*/  @UP0 UMOV UR13, UR6 ;  /* 0x00000006000d0c82 */ /* 0x000fe20008000000 */
[----:B------:R-:W-:Y:S01]  /*9710*/  FMUL.FTZ R136, R136, c[0x0][0x2e0] ;  /* 0x0000b80088887a20 */ /* 0x000fe20000410000 */
[----:B------:R-:W-:Y:S01]  /*9720*/  F2FP.PACK_AB R58, R58, R146 ;  /* 0x000000923a3a723e */ /* 0x000fe200000000ff */
[----:B------:R-:W-:Y:S01]  /*9730*/  FMUL.FTZ R61, R137, c[0x0][0x2e0] ;  /* 0x0000b800893d7a20 */ /* 0x000fe20000410000 */
[----:B------:R-:W-:Y:S01]  /*9740*/  F2FP.PACK_AB R13, R13, R65 ;  /* 0x000000410d0d723e */ /* 0x000fe200000000ff */
[----:B------:R-:W-:-:S02]  /*9750*/  FMUL.FTZ R17, R57, c[0x0][0x2dc] ;  /* 0x0000b70039117a20 */ /* 0x000fc40000410000 */
[----:B------:R-:W-:Y:S01]  /*9760*/  FMUL.FTZ R138, R138, c[0x0][0x2e0] ;  /* 0x0000b8008a8a7a20 */ /* 0x000fe20000410000 */
[----:B------:R-:W-:Y:S01]  /*9770*/  F2FP.PACK_AB R61, R61, R136 ;  /* 0x000000883d3d723e */ /* 0x000fe200000000ff */
[----:B------:R-:W-:Y:S02]  /*9780*/  FMUL.FTZ R60, R139, c[0x0][0x2e0] ;  /* 0x0000b8008b3c7a20 */ /* 0x000fe40000410000 */
[----:B------:R-:W-:Y:S02]  /*9790*/  FMUL.FTZ R86, R56, c[0x0][0x2dc] ;  /* 0x0000b70038567a20 */ /* 0x000fe40000410000 */
        /* <DEDUP_REMOVED lines=11> */
[----:B------:R-:W-:Y:S02]  /*9850*/  FMUL.FTZ R148, R148, c[0x0][0x2e0] ;  /* 0x0000b80094947a20 */ /* 0x000fe40000410000 */
        /* <DEDUP_REMOVED lines=84> */
[----:B------:R-:W-:Y:S01]  /*9da0*/  FMUL.FTZ R192, R192, c[0x0][0x2e0] ;  /* 0x0000b800c0c07a20 */ /* 0x000fe20000410000 */
[----:B------:R-:W-:Y:S01]  /*9db0*/  F2FP.PACK_AB R38, R38, R182 ;  /* 0x000000b62626723e */ /* 0x000fe200000000ff */
[----:B------:R-:W-:Y:S02]  /*9dc0*/  FMUL.FTZ R193, R193, c[0x0][0x2e0] ;  /* 0x0000b800c1c17a20 */ /* 0x000fe40000410000 */
[----:B------:R-:W-:Y:S02]  /*9dd0*/  FMUL.FTZ R27, R37, c[0x0][0x2dc] ;  /* 0x0000b700251b7a20 */ /* 0x000fe40000410000 */
[----:B------:R-:W-:Y:S01]  /*9de0*/  FMUL.FTZ R194, R194, c[0x0][0x2e0] ;  /* 0x0000b800c2c27a20 */ /* 0x000fe20000410000 */
[----:B------:R-:W-:Y:S01]  /*9df0*/  F2FP.PACK_AB R193, R193, R192 ;  /* 0x000000c0c1c1723e */ /* 0x000fe200000000ff */
[----:B------:R-:W-:-:S02]  /*9e00*/  FMUL.FTZ R195, R195, c[0x0][0x2e0] ;  /* 0x0000b800c3c37a20 */ /* 0x000fc40000410000 */
[----:B------:R-:W-:Y:S02]  /*9e10*/  FMUL.FTZ R96, R36, c[0x0][0x2dc] ;  /* 0x0000b70024607a20 */ /* 0x000fe40000410000 */
[----:B------:R-:W-:Y:S01]  /*9e20*/  FMUL.FTZ R184, R184, c[0x0][0x2e0] ;  /* 0x0000b800b8b87a20 */ /* 0x000fe20000410000 */
[----:B------:R-:W-:Y:S01]  /*9e30*/  F2FP.PACK_AB R194, R195, R194 ;  /* 0x000000c2c3c2723e */ /* 0x000fe200000000ff */
        /* <DEDUP_REMOVED lines=53> */
[----:B------:R-:W-:-:S04]  /*a190*/  F2FP.PACK_AB R5, R5, R76 ;  /* 0x0000004c0505723e */ /* 0x000fc800000000ff */
[----:B------:R-:W-:Y:S01]  /*a1a0*/  F2FP.PACK_AB R4, R4, R78 ;  /* 0x0000004e0404723e */ /* 0x000fe200000000ff */
        /* <DEDUP_REMOVED lines=77> */
.L_x_645:
        /* <DEDUP_REMOVED lines=18> */
.L_x_646:
        /* <DEDUP_REMOVED lines=61> */
.L_x_648:
[----:B---34-:R-:W-:Y:S05]  /*ab70*/  BSYNC B0 ;  /* 0x0000000000007941 */ /* 0x018fea0003800000 */
.L_x_647:
        /* <DEDUP_REMOVED lines=21> */
.L_x_650:
[----:B------:R-:W-:Y:S05]  /*acd0*/  BSYNC B0 ;  /* 0x0000000000007941 */ /* 0x000fea0003800000 */
.L_x_649:
        /* <DEDUP_REMOVED lines=31> */
.L_x_652:
[----:B------:R-:W-:Y:S05]  /*aed0*/  BSYNC B0 ;  /* 0x0000000000007941 */ /* 0x000fea0003800000 */
.L_x_651:
        /* <DEDUP_REMOVED lines=18> */
.L_x_625:
[----:B------:R-:W-:Y:S05]  /*b000*/  BSYNC B1 ;  /* 0x0000000000017941 */ /* 0x000fea0003800000 */
.L_x_611:
        /* <DEDUP_REMOVED lines=12> */
.L_x_653:
[----:B------:R-:W-:Y:S05]  /*b0d0*/  EXIT ;  /* 0x000000000000794d */ /* 0x000fea0003800000 */
.L_x_655:
        /* <DEDUP_REMOVED lines=10> */
.L_x_1035:


//--------------------- .text._ZN5flash44flash_bwd_dq_dk_dv_loop_seqk_parallel_kernelI23Flash_bwd_kernel_traitsILi256ELi64ELi64ELi8ELi4ELi2ELi2ELb0ELb1EN7cutlass6half_tE19Flash_kernel_traitsILi256ELi64ELi64ELi8ES3_EELb0ELb1ELb0ELb1ELb0ELb0ELb1EEEvNS_16Flash_bwd_paramsE --------------------------
	.section	.text._ZN5flash44flash_bwd_dq_dk_dv_loop_seqk_parallel_kernelI23Flash_bwd_kernel_traitsILi256ELi64ELi64ELi8ELi4ELi2ELi2ELb0ELb1EN7cutlass6half_tE19Flash_kernel_traitsILi256ELi64ELi64ELi8ES3_EELb0ELb1ELb0ELb1ELb0ELb0ELb1EEEvNS_16Flash_bwd_paramsE,"ax",@progbits
	.sectioninfo	@"SHI_REGISTERS=255"
	.align	128
        .global         _ZN5flash44flash_bwd_dq_dk_dv_loop_seqk_parallel_kernelI23Flash_bwd_kernel_traitsILi256ELi64ELi64ELi8ELi4ELi2ELi2ELb0ELb1EN7cutlass6half_tE19Flash_kernel_traitsILi256ELi64ELi64ELi8ES3_EELb0ELb1ELb0ELb1ELb0ELb0ELb1EEEvNS_16Flash_bwd_paramsE
        .type           _ZN5flash44flash_bwd_dq_dk_dv_loop_seqk_parallel_kernelI23Flash_bwd_kernel_traitsILi256ELi64ELi64ELi8ELi4ELi2ELi2ELb0ELb1EN7cutlass6half_tE19Flash_kernel_traitsILi256ELi64ELi64ELi8ES3_EELb0ELb1ELb0ELb1ELb0ELb0ELb1EEEvNS_16Flash_bwd_paramsE,@function
        .size           _ZN5flash44flash_bwd_dq_dk_dv_loop_seqk_parallel_kernelI23Flash_bwd_kernel_traitsILi256ELi64ELi64ELi8ELi4ELi2ELi2ELb0ELb1EN7cutlass6half_tE19Flash_kernel_traitsILi256ELi64ELi64ELi8ES3_EELb0ELb1ELb0ELb1ELb0ELb0ELb1EEEvNS_16Flash_bwd_paramsE,(.L_x_1036 - _ZN5flash44flash_bwd_dq_dk_dv_loop_seqk_parallel_kernelI23Flash_bwd_kernel_traitsILi256ELi64ELi64ELi8ELi4ELi2ELi2ELb0ELb1EN7cutlass6half_tE19Flash_kernel_traitsILi256ELi64ELi64ELi8ES3_EELb0ELb1ELb0ELb1ELb0ELb0ELb1EEEvNS_16Flash_bwd_paramsE)
        .other          _ZN5flash44flash_bwd_dq_dk_dv_loop_seqk_parallel_kernelI23Flash_bwd_kernel_traitsILi256ELi64ELi64ELi8ELi4ELi2ELi2ELb0ELb1EN7cutlass6half_tE19Flash_kernel_traitsILi256ELi64ELi64ELi8ES3_EELb0ELb1ELb0ELb1ELb0ELb0ELb1EEEvNS_16Flash_bwd_paramsE,@"STO_CUDA_ENTRY STV_DEFAULT"
_ZN5flash44flash_bwd_dq_dk_dv_loop_seqk_parallel_kernelI23Flash_bwd_kernel_traitsILi256ELi64ELi64ELi8ELi4ELi2ELi2ELb0ELb1EN7cutlass6half_tE19Flash_kernel_traitsILi256ELi64ELi64ELi8ES3_EELb0ELb1ELb0ELb1ELb0ELb0ELb1EEEvNS_16Flash_bwd_paramsE:
.text._ZN5flash44flash_bwd_dq_dk_dv_loop_seqk_parallel_kernelI23Flash_bwd_kernel_traitsILi256ELi64ELi64ELi8ELi4ELi2ELi2ELb0ELb1EN7cutlass6half_tE19Flash_kernel_traitsILi256ELi64ELi64ELi8ES3_EELb0ELb1ELb0ELb1ELb0ELb0ELb1EEEvNS_16Flash_bwd_paramsE:
        /* <DEDUP_REMOVED lines=192> */
.L_x_700:
        /* <DEDUP_REMOVED lines=67> */
.L_x_656:
        /* <DEDUP_REMOVED lines=59> */
.L_x_658:
        /* <DEDUP_REMOVED lines=43> */
.L_x_659:
        /* <DEDUP_REMOVED lines=44> */
.L_x_660:
[----:B------:R-:W-:-:S04]  /*1950*/  UMOV UR8, UR50 ;  /* 0x0000003200087c82 */ /* 0x000fc80008000000 */
.L_x_661:
        /* <DEDUP_REMOVED lines=93> */
.L_x_663:
        /* <DEDUP_REMOVED lines=18> */
.L_x_664:
        /* <DEDUP_REMOVED lines=35> */
.L_x_666:
[----:B------:R-:W-:Y:S05]  /*2280*/  BSYNC B0 ;  /* 0x0000000000007941 */ /* 0x000fea0003800000 */
.L_x_665:
        /* <DEDUP_REMOVED lines=21> */
.L_x_668:
[----:B------:R-:W-:Y:S05]  /*23e0*/  BSYNC B0 ;  /* 0x0000000000007941 */ /* 0x000fea0003800000 */
.L_x_667:
        /* <DEDUP_REMOVED lines=31> */
.L_x_670:
[----:B------:R-:W-:Y:S05]  /*25e0*/  BSYNC B0 ;  /* 0x0000000000007941 */ /* 0x000fea0003800000 */
.L_x_669:
        /* <DEDUP_REMOVED lines=20> */
.L_x_662:
        /* <DEDUP_REMOVED lines=50> */
.L_x_673:
[----:B------:R-:W-:Y:S05]  /*2a50*/  BSYNC B0 ;  /* 0x0000000000007941 */ /* 0x000fea0003800000 */
.L_x_672:
        /* <DEDUP_REMOVED lines=48> */
.L_x_675:
[----:B------:R-:W-:Y:S05]  /*2d60*/  BSYNC B0 ;  /* 0x0000000000007941 */ /* 0x000fea0003800000 */
.L_x_674:
        /* <DEDUP_REMOVED lines=44> */
.L_x_677:
[----:B------:R-:W-:Y:S05]  /*3030*/  BSYNC B0 ;  /* 0x0000000000007941 */ /* 0x000fea0003800000 */
.L_x_676:
        /* <DEDUP_REMOVED lines=45> */
.L_x_679:
[----:B------:R-:W-:Y:S05]  /*3310*/  BSYNC B0 ;  /* 0x0000000000007941 */ /* 0x000fea0003800000 */
.L_x_678:
        /* <DEDUP_REMOVED lines=81> */
.L_x_681:
[----:B------:R-:W-:Y:S05]  /*3830*/  BSYNC B0 ;  /* 0x0000000000007941 */ /* 0x000fea0003800000 */
.L_x_680:
        /* <DEDUP_REMOVED lines=55> */
.L_x_683:
[----:B------:R-:W-:Y:S05]  /*3bb0*/  BSYNC B0 ;  /* 0x0000000000007941 */ /* 0x000fea0003800000 */
.L_x_682:
        /* <DEDUP_REMOVED lines=62> */
.L_x_685:
[----:B------:R-:W-:Y:S05]  /*3fa0*/  BSYNC B0 ;  /* 0x0000000000007941 */ /* 0x000fea0003800000 */
.L_x_684:
        /* <DEDUP_REMOVED lines=54> */
.L_x_687:
[----:B------:R-:W-:Y:S05]  /*4310*/  BSYNC B0 ;  /* 0x0000000000007941 */ /* 0x000fea0003800000 */
.L_x_686:
        /* <DEDUP_REMOVED lines=119> */
.L_x_690:
[----:B------:R-:W0:Y:S01]  /*4a90*/  LDGDEPBAR ;  /* 0x00000000000079af */ /* 0x000e220000000000 */
[----:B------:R-:W-:Y:S01]  /*4aa0*/  USHF.L.U32 UR12, UR23, 0x6, URZ ;  /* 0x00000006170c7899 */ /* 0x000fe2000800063f */
[----:B-----5:R-:W-:Y:S01]  /*4ab0*/  FSETP.NEU.FTZ.AND P1, PT, R241, -INF , PT ;  /* 0xff800000f100780b */ /* 0x020fe20003f3d000 */
[----:B------:R-:W-:Y:S01]  /*4ac0*/  USHF.L.U32 UR13, UR7, 0x6, URZ ;  /* 0x00000006070d7899 */ /* 0x000fe2000800063f */
[----:B------:R-:W-:Y:S01]  /*4ad0*/  MOV R200, c[0x0][0x22c] ;  /* 0x00008b0000c87a02 */ /* 0x000fe20000000f00 */
[----:B------:R-:W-:Y:S01]  /*4ae0*/  UIADD3 UR14, UR17, 0x40, UR12 ;  /* 0x00000040110e7890 */ /* 0x000fe2000fffe00c */
[----:B------:R-:W3:Y:S01]  /*4af0*/  LDL R117, [R1+0x34] ;  /* 0x0000340001757983 */ /* 0x000ee20000100800 */
[----:B------:R-:W-:Y:S02]  /*4b00*/  UIADD3 UR12, UR12, 0x40, URZ ;  /* 0x000000400c0c7890 */ /* 0x000fe4000fffe03f */
[----:B------:R-:W-:Y:S01]  /*4b10*/  UIADD3 UR14, UR14, -UR16, URZ ;  /* 0x800000100e0e7290 */ /* 0x000fe2000fffe03f */
[----:B------:R-:W-:Y:S02]  /*4b20*/  IMAD R200, R200, c[0x0][0x1c0], RZ ;  /* 0x00007000c8c87a24 */ /* 0x000fe400078e02ff */
[----:B--2---:R-:W2:Y:S01]  /*4b30*/  LDL R119, [R1+0x4] ;  /* 0x0000040001777983 */ /* 0x004ea20000100800 */
[----:B------:R-:W-:Y:S02]  /*4b40*/  UISETP.GE.AND UP0, UPT, UR13, UR14, UPT ;  /* 0x0000000e0d00728c */ /* 0x000fe4000bf06270 */
[----:B------:R-:W-:Y:S02]  /*4b50*/  LEA R200, -R200, RZ, 0x6 ;  /* 0x000000ffc8c87211 */ /* 0x000fe400078e31ff */
[----:B------:R-:W-:Y:S01]  /*4b60*/  UISETP.LT.AND UP0, UPT, UR12, UR16, UP0 ;  /* 0x000000100c00728c */ /* 0x000fe20008701270 */
[----:B----4-:R-:W4:Y:S05]  /*4b70*/  LDL R118, [R1+0x8] ;  /* 0x0000080001767983 */ /* 0x010f2a0000100800 */
[----:B------:R-:W-:Y:S01]  /*4b80*/  PLOP3.LUT P0, PT, PT, PT, UP0, 0x80, 0x0 ;  /* 0x000000000000781c */ /* 0x000fe20003f0f008 */
[----:B------:R-:W-:Y:S01]  /*4b90*/  UISETP.GT.AND UP0, UPT, UR7, UR15, UPT ;  /* 0x0000000f0700728c */ /* 0x000fe2000bf04270 */
[----:B------:R-:W-:Y:S04]  /*4ba0*/  DEPBAR.LE SB0, 0x0 ;  /* 0x000080000000791a */ /* 0x000fe80000000000 */
        /* <DEDUP_REMOVED lines=10> */
[----:B------:R-:W-:Y:S04]  /*4c50*/  LDSM.16.M88.4 R108, [R222] ;  /* 0x00000000de6c783b */ /* 0x000fe80000000200 */
[C---:B------:R-:W-:Y:S02]  /*4c60*/  HMMA.16816.F32 R8, R16.reuse, R10, RZ ;  /* 0x0000000a1008723c */ /* 0x040fe400000018ff */
[----:B------:R-:W-:Y:S06]  /*4c70*/  LDSM.16.M88.4 R112, [R216+0x10000] ;  /* 0x01000000d870783b */ /* 0x000fec0000000200 */
[C---:B------:R-:W-:Y:S08]  /*4c80*/  HMMA.16816.F32 R12, R16.reuse, R84, RZ ;  /* 0x00000054100c723c */ /* 0x040ff000000018ff */
[----:B------:R-:W-:Y:S01]  /*4c90*/  HMMA.16816.F32 R16, R16, R86, RZ ;  /* 0x000000561010723c */ /* 0x000fe200000018ff */
[----:B------:R-:W1:Y:S07]  /*4ca0*/  LDSM.16.M88.4 R84, [R217+0x10800] ;  /* 0x01080000d954783b */ /* 0x000e6e0000000200 */
[C---:B------:R-:W-:Y:S08]  /*4cb0*/  HMMA.16816.F32 R4, R88.reuse, R92, R4 ;  /* 0x0000005c5804723c */ /* 0x040ff00000001804 */
[C---:B------:R-:W-:Y:S01]  /*4cc0*/  HMMA.16816.F32 R8, R88.reuse, R94, R8 ;  /* 0x0000005e5808723c */ /* 0x040fe20000001808 */
[----:B------:R-:W-:Y:S07]  /*4cd0*/  LDSM.16.M88.4 R92, [R218+0x2000] ;  /* 0x00200000da5c783b */ /* 0x000fee0000000200 */
[C---:B------:R-:W-:Y:S08]  /*4ce0*/  HMMA.16816.F32 R12, R88.reuse, R96, R12 ;  /* 0x00000060580c723c */ /* 0x040ff0000000180c */
[----:B------:R-:W-:Y:S01]  /*4cf0*/  HMMA.16816.F32 R16, R88, R98, R16 ;  /* 0x000000625810723c */ /* 0x000fe20000001810 */
[----:B------:R-:W1:Y:S06]  /*4d00*/  LDSM.16.M88.4 R88, [R216+0x10800] ;  /* 0x01080000d858783b */ /* 0x000e6c0000000200 */
[----:B------:R-:W1:Y:S01]  /*4d10*/  LDSM.16.M88.4 R96, [R2+0x12000] ;  /* 0x012000000260783b */ /* 0x000e620000000200 */
[C---:B------:R-:W-:Y:S08]  /*4d20*/  HMMA.16816.F32 R4, R100.reuse, R104, R4 ;  /* 0x000000686404723c */ /* 0x040ff00000001804 */
[C---:B------:R-:W-:Y:S01]  /*4d30*/  HMMA.16816.F32 R8, R100.reuse, R106, R8 ;  /* 0x0000006a6408723c */ /* 0x040fe20000001808 */
[----:B------:R-:W-:Y:S07]  /*4d40*/  LDSM.16.M88.4 R104, [R3+0x12000] ;  /* 0x012000000368783b */ /* 0x000fee0000000200 */
[C---:B-1----:R-:W-:Y:S08]  /*4d50*/  HMMA.16816.F32 R12, R100.reuse, R84, R12 ;  /* 0x00000054640c723c */ /* 0x042ff0000000180c */
[----:B------:R-:W-:Y:S01]  /*4d60*/  HMMA.16816.F32 R16, R100, R86, R16 ;  /* 0x000000566410723c */ /* 0x000fe20000001810 */
[----:B------:R-:W1:Y:S06]  /*4d70*/  LDSM.16.M88.4 R84, [R2+0x12800] ;  /* 0x012800000254783b */ /* 0x000e6c0000000200 */
[----:B------:R-:W1:Y:S01]  /*4d80*/  LDSM.16.M88.4 R100, [R219+0x2000] ;  /* 0x00200000db64783b */ /* 0x000e620000000200 */
        /* <DEDUP_REMOVED lines=19> */
[----:B------:R-:W2:Y:S06]  /*4ec0*/  LDSM.16.M88.4 R88, [R216+0x12800] ;  /* 0x01280000d858783b */ /* 0x000eac0000000200 */
[----:B------:R-:W2:Y:S01]  /*4ed0*/  LDSM.16.M88.4 R100, [R218+0x4000] ;  /* 0x00400000da64783b */ /* 0x000ea20000000200 */
        /* <DEDUP_REMOVED lines=10> */
[C---:B--2---:R-:W-:Y:S08]  /*4f80*/  HMMA.16816.F32 R12, R92.reuse, R88, R12 ;  /* 0x000000585c0c723c */ /* 0x044ff0000000180c */
        /* <DEDUP_REMOVED lines=39> */
[C---:B------:R-:W-:Y:S08]  /*5200*/  HMMA.16816.F32 R8, R92.reuse, R98, R8 ;  /* 0x000000625c08723c */ /* 0x040ff00000001808 */
[C---:B--2---:R-:W-:Y:S08]  /*5210*/  HMMA.16816.F32 R12, R92.reuse, R88, R12 ;  /* 0x000000585c0c723c */ /* 0x044ff0000000180c */
[----:B------:R-:W-:Y:S08]  /*5220*/  HMMA.16816.F32 R16, R92, R90, R16 ;  /* 0x0000005a5c10723c */ /* 0x000ff00000001810 */
[C---:B------:R-:W-:Y:S08]  /*5230*/  HMMA.16816.F32 R4, R100.reuse, R104, R4 ;  /* 0x000000686404723c */ /* 0x040ff00000001804 */
[C---:B------:R-:W-:Y:S08]  /*5240*/  HMMA.16816.F32 R8, R100.reuse, R106, R8 ;  /* 0x0000006a6408723c */ /* 0x040ff00000001808 */
[C---:B-1----:R-:W-:Y:S08]  /*5250*/  HMMA.16816.F32 R12, R100.reuse, R84, R12 ;  /* 0x00000054640c723c */ /* 0x042ff0000000180c */
[----:B------:R-:W-:Y:S01]  /*5260*/  HMMA.16816.F32 R16, R100, R86, R16 ;  /* 0x000000566410723c */ /* 0x000fe20000001810 */
[----:B------:R-:W2:Y:S06]  /*5270*/  LDL R101, [R1+0x28] ;  /* 0x0000280001657983 */ /* 0x000eac0000100800 */
[----:B------:R-:W1:Y:S01]  /*5280*/  LDSM.16.M88.4 R84, [R216+0x16800] ;  /* 0x01680000d854783b */ /* 0x000e620000000200 */
[C---:B------:R-:W-:Y:S05]  /*5290*/  HMMA.16816.F32 R4, R108.reuse, R112, R4 ;  /* 0x000000706c04723c */ /* 0x040fea0000001804 */
[----:B------:R-:W2:Y:S03]  /*52a0*/  LDL R100, [R1+0x24] ;  /* 0x0000240001647983 */ /* 0x000ea60000100800 */
[C---:B------:R-:W-:Y:S11]  /*52b0*/  HMMA.16816.F32 R8, R108.reuse, R114, R8 ;  /* 0x000000726c08723c */ /* 0x040ff60000001808 */
[----:B------:R-:W-:Y:S05]  /*52c0*/  @!UPT UIADD3 URZ, URZ, URZ, URZ ;  /* 0x0000003f3f3ff290 */ /* 0x000fea000fffe03f */
[----:B------:R-:W-:Y:S02]  /*52d0*/  FMUL.FTZ R6, R6, c[0x0][0x2ec] ;  /* 0x0000bb0006067a20 */ /* 0x000fe40000410000 */
[----:B------:R-:W-:Y:S02]  /*52e0*/  FMUL.FTZ R7, R7, c[0x0][0x2ec] ;  /* 0x0000bb0007077a20 */ /* 0x000fe40000410000 */
[----:B------:R-:W-:Y:S01]  /*52f0*/  MUFU.TANH R127, R6 ;  /* 0x00000006007f7308 */ /* 0x000fe20000002400 */
[----:B------:R-:W-:Y:S02]  /*5300*/  FMUL.FTZ R5, R5, c[0x0][0x2ec] ;  /* 0x0000bb0005057a20 */ /* 0x000fe40000410000 */
[----:B------:R-:W-:Y:S02]  /*5310*/  FMUL.FTZ R4, R4, c[0x0][0x2ec] ;  /* 0x0000bb0004047a20 */ /* 0x000fe40000410000 */
[----:B------:R-:W-:Y:S02]  /*5320*/  FMUL.FTZ R10, R10, c[0x0][0x2ec] ;  /* 0x0000bb000a0a7a20 */ /* 0x000fe40000410000 */
[----:B------:R-:W-:Y:S02]  /*5330*/  FMUL.FTZ R11, R11, c[0x0][0x2ec] ;  /* 0x0000bb000b0b7a20 */ /* 0x000fe40000410000 */
[----:B------:R-:W-:Y:S01]  /*5340*/  FMUL.FTZ R9, R9, c[0x0][0x2ec] ;  /* 0x0000bb0009097a20 */ /* 0x000fe20000410000 */
[----:B------:R3:W-:Y:S01]  /*5350*/  MUFU.TANH R125, R10 ;  /* 0x0000000a007d7308 */ /* 0x0007e20000002400 */
[C---:B-1----:R-:W-:Y:S03]  /*5360*/  HMMA.16816.F32 R12, R108.reuse, R84, R12 ;  /* 0x000000546c0c723c */ /* 0x042fe6000000180c */
[----:B------:R-:W-:Y:S05]  /*5370*/  FMUL.FTZ R8, R8, c[0x0][0x2ec] ;  /* 0x0000bb0008087a20 */ /* 0x000fea0000410000 */
[----:B------:R-:W-:Y:S01]  /*5380*/  HMMA.16816.F32 R16, R108, R86, R16 ;  /* 0x000000566c10723c */ /* 0x000fe20000001810 */
[----:B------:R1:W1:Y:S10]  /*5390*/  MUFU.TANH R116, R4 ;  /* 0x0000000400747308 */ /* 0x0002740000002400 */
[----:B------:R4:W-:Y:S01]  /*53a0*/  MUFU.TANH R126, R7 ;  /* 0x00000007007e7308 */ /* 0x0009e20000002400 */
[----:B---3--:R-:W3:Y:S04]  /*53b0*/  LDL R10, [R1+0xc] ;  /* 0x00000c00010a7983 */ /* 0x008ee80000100800 */
[----:B------:R-:W-:Y:S02]  /*53c0*/  FMUL.FTZ R15, R15, c[0x0][0x2ec] ;  /* 0x0000bb000f0f7a20 */ /* 0x000fe40000410000 */
[----:B------:R-:W-:Y:S02]  /*53d0*/  FMUL.FTZ R14, R14, c[0x0][0x2ec] ;  /* 0x0000bb000e0e7a20 */ /* 0x000fe40000410000 */
[----:B------:R-:W-:Y:S01]  /*53e0*/  FMUL.FTZ R13, R13, c[0x0][0x2ec] ;  /* 0x0000bb000d0d7a20 */ /* 0x000fe20000410000 */
[----:B------:R4:W-:Y:S01]  /*53f0*/  MUFU.TANH R122, R15 ;  /* 0x0000000f007a7308 */ /* 0x0009e20000002400 */
[----:B------:R-:W-:Y:S02]  /*5400*/  FMUL.FTZ R12, R12, c[0x0][0x2ec] ;  /* 0x0000bb000c0c7a20 */ /* 0x000fe40000410000 */
[----:B------:R-:W-:Y:S01]  /*5410*/  FMUL.FTZ R16, R16, c[0x0][0x2ec] ;  /* 0x0000bb0010107a20 */ /* 0x000fe20000410000 */
[----:B-1----:R-:W-:Y:S01]  /*5420*/  MOV R4, UR16 ;  /* 0x0000001000047c02 */ /* 0x002fe20008000f00 */
[----:B------:R-:W-:Y:S02]  /*5430*/  FMUL.FTZ R17, R17, c[0x0][0x2ec] ;  /* 0x0000bb0011117a20 */ /* 0x000fe40000410000 */
[----:B------:R-:W-:Y:S01]  /*5440*/  FMUL.FTZ R18, R18, c[0x0][0x2ec] ;  /* 0x0000bb0012127a20 */ /* 0x000fe20000410000 */
[----:B------:R-:W-:Y:S01]  /*5450*/  IADD3 R4, R4, -UR17, R117 ;  /* 0x8000001104047c10 */ /* 0x000fe2000fffe075 */
[----:B------:R-:W-:Y:S01]  /*5460*/  FMUL.FTZ R19, R19, c[0x0][0x2ec] ;  /* 0x0000bb0013137a20 */ /* 0x000fe20000410000 */
[----:B------:R1:W1:Y:S02]  /*5470*/  MUFU.TANH R113, R5 ;  /* 0x0000000500717308 */ /* 0x0002640000002400 */
[----:B------:R-:W-:Y:S01]  /*5480*/  @!P0 IADD3 R6, R4, UR13, RZ ;  /* 0x0000000d04068c10 */ /* 0x000fe2000fffe0ff */
[----:B------:R-:W-:Y:S03]  /*5490*/  FFMA.FTZ R4, R119, UR6, R116 ;  /* 0x0000000677047c23 */ /* 0x000fe60008010074 */
[C---:B----4-:R-:W-:Y:S02]  /*54a0*/  @!P0 IMNMX R7, R6.reuse, UR16, PT ;  /* 0x0000001006078c17 */ /* 0x050fe4000b800200 */
[----:B------:R-:W-:Y:S02]  /*54b0*/  @!P0 IADD3 R6, R6, 0x8, RZ ;  /* 0x0000000806068810 */ /* 0x000fe40007ffe0ff */
[-C--:B------:R-:W-:Y:S01]  /*54c0*/  @!P0 ISETP.GE.AND P2, PT, R246, R7.reuse, PT ;  /* 0x00000007f600820c */ /* 0x080fe20003f46270 */
[----:B------:R4:W3:Y:S01]  /*54d0*/  MUFU.TANH R112, R8 ;  /* 0x0000000800707308 */ /* 0x0008e20000002400 */
[----:B------:R-:W-:Y:S01]  /*54e0*/  @!P0 IMNMX R6, R6, UR16, PT ;  /* 0x0000001006068c17 */ /* 0x000fe2000b800200 */
[----:B------:R-:W2:Y:S01]  /*54f0*/  LDL R15, [R1+0x10] ;  /* 0x00001000010f7983 */ /* 0x000ea20000100800 */
[----:B------:R-:W-:Y:S02]  /*5500*/  @!P0 FSEL R4, R4, -INF , !P2 ;  /* 0xff80000004048808 */ /* 0x000fe40005000000 */
[-C--:B------:R-:W-:Y:S05]  /*5510*/  @!P0 ISETP.GE.AND P2, PT, R246, R6.reuse, PT ;  /* 0x00000006f600820c */ /* 0x080fea0003f46270 */
[----:B------:R4:W2:Y:S01]  /*5520*/  MUFU.TANH R107, R9 ;  /* 0x00000009006b7308 */ /* 0x0008a20000002400 */
[----:B-1----:R-:W-:Y:S05]  /*5530*/  FMUL.FTZ R5, R241, 1.4426950216293334961 ;  /* 0x3fb8aa3bf1057820 */ /* 0x002fea0000410000 */
[----:B------:R-:W-:Y:S04]  /*5540*/  FSEL R5, R5, RZ, P1 ;  /* 0x000000ff05057208 */ /* 0x000fe80000800000 */
[----:B------:R1:W-:Y:S01]  /*5550*/  MUFU.TANH R123, R14 ;  /* 0x0000000e007b7308 */ /* 0x0003e20000002400 */
[-C--:B------:R-:W-:Y:S01]  /*5560*/  @!P0 ISETP.GE.AND P1, PT, R247, R7.reuse, PT ;  /* 0x00000007f700820c */ /* 0x080fe20003f26270 */
[----:B------:R-:W-:Y:S02]  /*5570*/  FFMA.FTZ R4, R4, c[0x0][0x23c], -R5 ;  /* 0x00008f0004047a23 */ /* 0x000fe40000010805 */
[----:B----4-:R-:W-:Y:S06]  /*5580*/  FFMA.FTZ R8, R118, UR6, R113 ;  /* 0x0000000676087c23 */ /* 0x010fec0008010071 */
[----:B------:R4:W-:Y:S01]  /*5590*/  MUFU.EX2 R117, R4 ;  /* 0x0000000400757308 */ /* 0x0009e20000000800 */
[----:B------:R-:W-:Y:S02]  /*55a0*/  @!P0 FSEL R8, R8, -INF , !P1 ;  /* 0xff80000008088808 */ /* 0x000fe40004800000 */
[----:B------:R-:W-:Y:S01]  /*55b0*/  FSETP.NEU.FTZ.AND P1, PT, R242, -INF , PT ;  /* 0xff800000f200780b */ /* 0x000fe20003f3d000 */
[----:B------:R-:W-:Y:S02]  /*55c0*/  FFMA.FTZ R9, R119, UR6, R127 ;  /* 0x0000000677097c23 */ /* 0x000fe4000801007f */
[--C-:B------:R-:W-:Y:S03]  /*55d0*/  FFMA.FTZ R8, R8, c[0x0][0x23c], -R5.reuse ;  /* 0x00008f0008087a23 */ /* 0x100fe60000010805 */
[----:B------:R-:W-:Y:S01]  /*55e0*/  @!P0 FSEL R9, R9, -INF , !P2 ;  /* 0xff80000009098808 */ /* 0x000fe20005000000 */
[----:B------:R4:W-:Y:S01]  /*55f0*/  MUFU.EX2 R110, R8 ;  /* 0x00000008006e7308 */ /* 0x0009e20000000800 */
[-C--:B------:R-:W-:Y:S01]  /*5600*/  @!P0 ISETP.GE.AND P2, PT, R252, R7.reuse, PT ;  /* 0x00000007fc00820c */ /* 0x080fe20003f46270 */
[----:B-1----:R-:W2:Y:S08]  /*5610*/  LDL R14, [R1+0x14] ;  /* 0x00001400010e7983 */ /* 0x002eb00000100800 */
[----:B------:R1:W-:Y:S01]  /*5620*/  MUFU.TANH R106, R13 ;  /* 0x0000000d006a7308 */ /* 0x0003e20000002400 */
[----:B----4-:R-:W-:Y:S05]  /*5630*/  FMUL.FTZ R4, R242, 1.4426950216293334961 ;  /* 0x3fb8aa3bf2047820 */ /* 0x010fea0000410000 */
[----:B------:R-:W-:Y:S04]  /*5640*/  FSEL R4, R4, RZ, P1 ;  /* 0x000000ff04047208 */ /* 0x000fe80000800000 */
[----:B------:R4:W2:Y:S01]  /*5650*/  MUFU.TANH R124, R11 ;  /* 0x0000000b007c7308 */ /* 0x0008a20000002400 */
[-C--:B------:R-:W-:Y:S01]  /*5660*/  @!P0 ISETP.GE.AND P1, PT, R247, R6.reuse, PT ;  /* 0x00000006f700820c */ /* 0x080fe20003f26270 */
[----:B------:R-:W-:Y:S02]  /*5670*/  FFMA.FTZ R9, R9, c[0x0][0x23c], -R4 ;  /* 0x00008f0009097a23 */ /* 0x000fe40000010804 */
[----:B------:R-:W-:Y:S06]  /*5680*/  FFMA.FTZ R8, R118, UR6, R126 ;  /* 0x0000000676087c23 */ /* 0x000fec000801007e */
[----:B------:R-:W-:Y:S01]  /*5690*/  MUFU.EX2 R197, R9 ;  /* 0x0000000900c57308 */ /* 0x000fe20000000800 */
[----:B------:R-:W-:Y:S02]  /*56a0*/  @!P0 FSEL R8, R8, -INF , !P1 ;  /* 0xff80000008088808 */ /* 0x000fe40004800000 */
[-C--:B------:R-:W-:Y:S01]  /*56b0*/  @!P0 ISETP.GE.AND P1, PT, R248, R7.reuse, PT ;  /* 0x00000007f800820c */ /* 0x080fe20003f26270 */
[----:B-1----:R-:W2:Y:S02]  /*56c0*/  LDL R13, [R1+0x18] ;  /* 0x00001800010d7983 */ /* 0x002ea40000100800 */
[----:B------:R-:W-:Y:S04]  /*56d0*/  FFMA.FTZ R8, R8, c[0x0][0x23c], -R4 ;  /* 0x00008f0008087a23 */ /* 0x000fe80000010804 */
[----:B------:R1:W1:Y:S01]  /*56e0*/  MUFU.TANH R114, R12 ;  /* 0x0000000c00727308 */ /* 0x0002620000002400 */
[----:B----4-:R-:W4:Y:S09]  /*56f0*/  LDL R11, [R1+0x20] ;  /* 0x00002000010b7983 */ /* 0x010f320000100800 */
[----:B------:R2:W-:Y:S10]  /*5700*/  MUFU.EX2 R131, R8 ;  /* 0x0000000800837308 */ /* 0x0005f40000000800 */
[----:B------:R-:W2:Y:S01]  /*5710*/  MUFU.TANH R105, R16 ;  /* 0x0000001000697308 */ /* 0x000ea20000002400 */
[----:B-1----:R-:W4:Y:S09]  /*5720*/  LDL R12, [R1+0x1c] ;  /* 0x00001c00010c7983 */ /* 0x002f320000100800 */
[----:B------:R-:W-:Y:S10]  /*5730*/  MUFU.TANH R104, R17 ;  /* 0x0000001100687308 */ /* 0x000ff40000002400 */
[----:B------:R-:W-:Y:S10]  /*5740*/  MUFU.TANH R121, R18 ;  /* 0x0000001200797308 */ /* 0x000ff40000002400 */
[----:B------:R-:W-:Y:S01]  /*5750*/  MUFU.TANH R120, R19 ;  /* 0x0000001300787308 */ /* 0x000fe20000002400 */
[----:B---3--:R-:W-:Y:S05]  /*5760*/  FFMA.FTZ R9, R10, UR6, R112 ;  /* 0x000000060a097c23 */ /* 0x008fea0008010070 */
[----:B------:R-:W-:Y:S02]  /*5770*/  @!P0 FSEL R9, R9, -INF , !P1 ;  /* 0xff80000009098808 */ /* 0x000fe40004800000 */
[-C--:B------:R-:W-:Y:S03]  /*5780*/  @!P0 ISETP.GE.AND P1, PT, R249, R7.reuse, PT ;  /* 0x00000007f900820c */ /* 0x080fe60003f26270 */
[----:B------:R-:W-:Y:S04]  /*5790*/  FFMA.FTZ R9, R9, c[0x0][0x23c], -R5 ;  /* 0x00008f0009097a23 */ /* 0x000fe80000010805 */
[----:B------:R1:W-:Y:S01]  /*57a0*/  MUFU.EX2 R111, R9 ;  /* 0x00000009006f7308 */ /* 0x0003e20000000800 */
[----:B--2---:R-:W-:Y:S05]  /*57b0*/  FFMA.FTZ R8, R15, UR6, R107 ;  /* 0x000000060f087c23 */ /* 0x004fea000801006b */
[----:B------:R-:W-:Y:S02]  /*57c0*/  @!P0 FSEL R8, R8, -INF , !P1 ;  /* 0xff80000008088808 */ /* 0x000fe40004800000 */
[-C--:B------:R-:W-:Y:S01]  /*57d0*/  @!P0 ISETP.GE.AND P1, PT, R248, R6.reuse, PT ;  /* 0x00000006f800820c */ /* 0x080fe20003f26270 */
[----:B-1----:R-:W-:Y:S02]  /*57e0*/  FFMA.FTZ R9, R10, UR6, R125 ;  /* 0x000000060a097c23 */ /* 0x002fe4000801007d */
[----:B------:R-:W2:Y:S01]  /*57f0*/  LDL R10, [R1] ;  /* 0x00000000010a7983 */ /* 0x000ea20000100800 */
[--C-:B------:R-:W-:Y:S02]  /*5800*/  FFMA.FTZ R8, R8, c[0x0][0x23c], -R5.reuse ;  /* 0x00008f0008087a23 */ /* 0x100fe40000010805 */
[----:B------:R-:W-:Y:S02]  /*5810*/  @!P0 FSEL R9, R9, -INF , !P1 ;  /* 0xff80000009098808 */ /* 0x000fe40004800000 */
[----:B------:R1:W-:Y:S01]  /*5820*/  MUFU.EX2 R109, R8 ;  /* 0x00000008006d7308 */ /* 0x0003e20000000800 */
[-C--:B------:R-:W-:Y:S02]  /*5830*/  @!P0 ISETP.GE.AND P1, PT, R249, R6.reuse, PT ;  /* 0x00000006f900820c */ /* 0x080fe40003f26270 */
[----:B------:R-:W-:Y:S07]  /*5840*/  FFMA.FTZ R9, R9, c[0x0][0x23c], -R4 ;  /* 0x00008f0009097a23 */ /* 0x000fee0000010804 */
[----:B------:R3:W-:Y:S01]  /*5850*/  MUFU.EX2 R196, R9 ;  /* 0x0000000900c47308 */ /* 0x0007e20000000800 */
[----:B-1----:R-:W-:Y:S05]  /*5860*/  FFMA.FTZ R8, R15, UR6, R124 ;  /* 0x000000060f087c23 */ /* 0x002fea000801007c */
[----:B------:R-:W-:Y:S02]  /*5870*/  @!P0 FSEL R8, R8, -INF , !P1 ;  /* 0xff80000008088808 */ /* 0x000fe40004800000 */
[-C--:B------:R-:W-:Y:S01]  /*5880*/  @!P0 ISETP.GE.AND P1, PT, R250, R7.reuse, PT ;  /* 0x00000007fa00820c */ /* 0x080fe20003f26270 */
[----:B---3--:R-:W-:Y:S02]  /*5890*/  FFMA.FTZ R9, R14, UR6, R114 ;  /* 0x000000060e097c23 */ /* 0x008fe40008010072 */
[----:B------:R-:W-:Y:S03]  /*58a0*/  FFMA.FTZ R8, R8, c[0x0][0x23c], -R4 ;  /* 0x00008f0008087a23 */ /* 0x000fe60000010804 */
[----:B------:R-:W-:Y:S01]  /*58b0*/  @!P0 FSEL R9, R9, -INF , !P1 ;  /* 0xff80000009098808 */ /* 0x000fe20004800000 */
[----:B------:R1:W3:Y:S01]  /*58c0*/  MUFU.EX2 R130, R8 ;  /* 0x0000000800827308 */ /* 0x0002e20000000800 */
[-C--:B------:R-:W-:Y:S03]  /*58d0*/  @!P0 ISETP.GE.AND P1, PT, R251, R7.reuse, PT ;  /* 0x00000007fb00820c */ /* 0x080fe60003f26270 */
[----:B------:R-:W-:Y:S06]  /*58e0*/  FFMA.FTZ R9, R9, c[0x0][0x23c], -R5 ;  /* 0x00008f0009097a23 */ /* 0x000fec0000010805 */
        /* <DEDUP_REMOVED lines=8> */
[----:B------:R-:W-:Y:S03]  /*5970*/  @!P0 ISETP.GE.AND P1, PT, R251, R6, PT ;  /* 0x00000006fb00820c */ /* 0x000fe60003f26270 */
[----:B------:R-:W-:Y:S06]  /*5980*/  FFMA.FTZ R9, R9, c[0x0][0x23c], -R4 ;  /* 0x00008f0009097a23 */ /* 0x000fec0000010804 */
[----:B------:R4:W-:Y:S01]  /*5990*/  MUFU.EX2 R199, R9 ;  /* 0x0000000900c77308 */ /* 0x0009e20000000800 */
[----:B-1----:R-:W-:Y:S05]  /*59a0*/  FFMA.FTZ R8, R13, UR6, R122 ;  /* 0x000000060d087c23 */ /* 0x002fea000801007a */
[----:B------:R-:W-:Y:S01]  /*59b0*/  @!P0 FSEL R8, R8, -INF , !P1 ;  /* 0xff80000008088808 */ /* 0x000fe20004800000 */
[----:B----4-:R-:W-:Y:S04]  /*59c0*/  FFMA.FTZ R9, R12, UR6, R105 ;  /* 0x000000060c097c23 */ /* 0x010fe80008010069 */
[----:B------:R-:W-:Y:S01]  /*59d0*/  FFMA.FTZ R8, R8, c[0x0][0x23c], -R4 ;  /* 0x00008f0008087a23 */ /* 0x000fe20000010804 */
[----:B------:R-:W-:Y:S03]  /*59e0*/  @!P0 FSEL R9, R9, -INF , !P2 ;  /* 0xff80000009098808 */ /* 0x000fe60005000000 */
[----:B------:R1:W4:Y:S02]  /*59f0*/  MUFU.EX2 R198, R8 ;  /* 0x0000000800c67308 */ /* 0x0003240000000800 */
[--C-:B------:R-:W-:Y:S08]  /*5a00*/  FFMA.FTZ R9, R9, c[0x0][0x23c], -R5.reuse ;  /* 0x00008f0009097a23 */ /* 0x100ff00000010805 */
[----:B------:R-:W-:Y:S01]  /*5a10*/  MUFU.EX2 R115, R9 ;  /* 0x0000000900737308 */ /* 0x000fe20000000800 */
[----:B-1----:R-:W-:Y:S02]  /*5a20*/  F2FP.PACK_AB R8, R130, R196 ;  /* 0x000000c48208723e */ /* 0x002fe400000000ff */
[----:B--2---:R-:W-:Y:S01]  /*5a30*/  @!P0 ISETP.GE.AND P1, PT, R10, R7, PT ;  /* 0x000000070a00820c */ /* 0x004fe20003f26270 */
[----:B------:R-:W-:Y:S05]  /*5a40*/  FFMA.FTZ R7, R11, UR6, R104 ;  /* 0x000000060b077c23 */ /* 0x000fea0008010068 */
[----:B------:R-:W-:Y:S02]  /*5a50*/  @!P0 FSEL R7, R7, -INF , !P1 ;  /* 0xff80000007078808 */ /* 0x000fe40004800000 */
[-C--:B------:R-:W-:Y:S03]  /*5a60*/  @!P0 ISETP.GE.AND P1, PT, R252, R6.reuse, PT ;  /* 0x00000006fc00820c */ /* 0x080fe60003f26270 */
[----:B------:R-:W-:Y:S02]  /*5a70*/  FFMA.FTZ R5, R7, c[0x0][0x23c], -R5 ;  /* 0x00008f0007057a23 */ /* 0x000fe40000010805 */
[----:B------:R-:W-:Y:S02]  /*5a80*/  FFMA.FTZ R7, R12, UR6, R121 ;  /* 0x000000060c077c23 */ /* 0x000fe40008010079 */
[----:B------:R1:W2:Y:S03]  /*5a90*/  MUFU.EX2 R108, R5 ;  /* 0x00000005006c7308 */ /* 0x0002a60000000800 */
[----:B------:R-:W-:Y:S02]  /*5aa0*/  @!P0 FSEL R7, R7, -INF , !P1 ;  /* 0xff80000007078808 */ /* 0x000fe40004800000 */
[----:B------:R-:W-:Y:S02]  /*5ab0*/  @!P0 ISETP.GE.AND P1, PT, R10, R6, PT ;  /* 0x000000060a00820c */ /* 0x000fe40003f26270 */
[----:B------:R-:W-:Y:S01]  /*5ac0*/  F2FP.PACK_AB R6, R110, R117 ;  /* 0x000000756e06723e */ /* 0x000fe200000000ff */
[----:B------:R-:W-:Y:S04]  /*5ad0*/  FFMA.FTZ R7, R7, c[0x0][0x23c], -R4 ;  /* 0x00008f0007077a23 */ /* 0x000fe80000010804 */
[----:B------:R4:W-:Y:S01]  /*5ae0*/  STS [R235+0x22000], R6 ;  /* 0x02200006eb007388 */ /* 0x0009e20000000800 */
[----:B------:R3:W-:Y:S01]  /*5af0*/  MUFU.EX2 R129, R7 ;  /* 0x0000000700817308 */ /* 0x0007e20000000800 */
[----:B-1----:R-:W-:Y:S05]  /*5b00*/  FFMA.FTZ R5, R11, UR6, R120 ;  /* 0x000000060b057c23 */ /* 0x002fea0008010078 */
[----:B------:R-:W-:Y:S02]  /*5b10*/  @!P0 FSEL R5, R5, -INF , !P1 ;  /* 0xff80000005058808 */ /* 0x000fe40004800000 */
[----:B------:R-:W-:Y:S02]  /*5b20*/  IADD3 R102, P0, R101, UR11, RZ ;  /* 0x0000000b65667c10 */ /* 0x000fe4000ff1e0ff */
[----:B------:R-:W-:Y:S01]  /*5b30*/  PLOP3.LUT P1, PT, PT, PT, UP0, 0x80, 0x0 ;  /* 0x000000000000781c */ /* 0x000fe20003f2f008 */
[----:B------:R-:W-:Y:S01]  /*5b40*/  FFMA.FTZ R4, R5, c[0x0][0x23c], -R4 ;  /* 0x00008f0005047a23 */ /* 0x000fe20000010804 */
[----:B------:R-:W-:Y:S02]  /*5b50*/  F2FP.PACK_AB R5, R131, R197 ;  /* 0x000000c58305723e */ /* 0x000fe400000000ff */
[----:B---3--:R-:W-:Y:S01]  /*5b60*/  F2FP.PACK_AB R7, R118, R119 ;  /* 0x000000777607723e */ /* 0x008fe200000000ff */
[----:B------:R1:W3:Y:S01]  /*5b70*/  MUFU.EX2 R128, R4 ;  /* 0x0000000400807308 */ /* 0x0002e20000000800 */
[----:B----4-:R-:W-:Y:S01]  /*5b80*/  F2FP.PACK_AB R6, R198, R199 ;  /* 0x000000c7c606723e */ /* 0x010fe200000000ff */
[----:B------:R2:W-:Y:S01]  /*5b90*/  STS [R235+0x22400], R5 ;  /* 0x02240005eb007388 */ /* 0x0005e20000000800 */
[----:B------:R-:W-:Y:S02]  /*5ba0*/  IADD3.X R103, R100, UR10, RZ, P0, !PT ;  /* 0x0000000a64677c10 */ /* 0x000fe400087fe4ff */
[C---:B------:R-:W-:Y:S03]  /*5bb0*/  LEA R228, P0, R200.reuse, R228, 0x2 ;  /* 0x000000e4c8e47211 */ /* 0x040fe600078010ff */
[----:B------:R-:W-:Y:S01]  /*5bc0*/  STS [R240+0x22400], R8 ;  /* 0x02240008f0007388 */ /* 0x000fe20000000800 */
[----:B------:R-:W-:Y:S05]  /*5bd0*/  LEA.HI.X.SX32 R229, R200, R229, 0x2, P0 ;  /* 0x000000e5c8e57211 */ /* 0x000fea00000f16ff */
[----:B------:R-:W4:Y:S06]  /*5be0*/  LDG.E R101, [R102.64] ;  /* 0x0000000466657981 */ /* 0x000f2c000c1e1900 */
[----:B------:R-:W4:Y:S01]  /*5bf0*/  LDG.E R100, [R102.64+0x20] ;  /* 0x0000200466647981 */ /* 0x000f22000c1e1900 */
[----:B-1----:R-:W-:Y:S02]  /*5c00*/  F2FP.PACK_AB R4, R109, R111 ;  /* 0x0000006f6d04723e */ /* 0x002fe400000000ff */
[----:B--2---:R-:W-:Y:S03]  /*5c10*/  F2FP.PACK_AB R5, R108, R115 ;  /* 0x000000736c05723e */ /* 0x004fe600000000ff */
[----:B------:R3:W-:Y:S06]  /*5c20*/  STS [R240+0x22000], R4 ;  /* 0x02200004f0007388 */ /* 0x0007ec0000000800 */
[----:B------:R-:W-:Y:S06]  /*5c30*/  STS [R238+0x22000], R7 ;  /* 0x02200007ee007388 */ /* 0x000fec0000000800 */
[----:B------:R-:W-:Y:S06]  /*5c40*/  STS [R238+0x22400], R6 ;  /* 0x02240006ee007388 */ /* 0x000fec0000000800 */
[----:B------:R-:W-:Y:S01]  /*5c50*/  STS [R239+0x22000], R5 ;  /* 0x02200005ef007388 */ /* 0x000fe20000000800 */
[----:B---3--:R-:W-:Y:S05]  /*5c60*/  F2FP.PACK_AB R4, R128, R129 ;  /* 0x000000818004723e */ /* 0x008fea00000000ff */
[----:B------:R-:W-:Y:S06]  /*5c70*/  STS [R239+0x22400], R4 ;  /* 0x02240004ef007388 */ /* 0x000fec0000000800 */
[----:B------:R-:W-:Y:S06]  /*5c80*/  LDSM.16.M88.4 R16, [R218+0x8000] ;  /* 0x00800000da10783b */ /* 0x000fec0000000200 */
[----:B------:R-:W1:Y:S06]  /*5c90*/  LDSM.16.M88.4 R8, [R2+0x18000] ;  /* 0x018000000208783b */ /* 0x000e6c0000000200 */
[----:B------:R-:W2:Y:S06]  /*5ca0*/  LDSM.16.M88.4 R84, [R2+0x18800] ;  /* 0x018800000254783b */ /* 0x000eac0000000200 */
[----:B------:R-:W-:Y:S06]  /*5cb0*/  LDSM.16.M88.4 R88, [R219+0x8000] ;  /* 0x00800000db58783b */ /* 0x000fec0000000200 */
[----:B------:R-:W3:Y:S06]  /*5cc0*/  LDSM.16.M88.4 R92, [R3+0x18000] ;  /* 0x01800000035c783b */ /* 0x000eec0000000200 */
[----:B------:R-:W3:Y:S01]  /*5cd0*/  LDSM.16.M88.4 R96, [R3+0x18800] ;  /* 0x018800000360783b */ /* 0x000ee20000000200 */
[C---:B-1----:R-:W-:Y:S08]  /*5ce0*/  HMMA.16816.F32 R4, R16.reuse, R8, RZ ;  /* 0x000000081004723c */ /* 0x042ff000000018ff */
[C---:B------:R-:W-:Y:S08]  /*5cf0*/  HMMA.16816.F32 R8, R16.reuse, R10, RZ ;  /* 0x0000000a1008723c */ /* 0x040ff000000018ff */
[C---:B--2---:R-:W-:Y:S08]  /*5d00*/  HMMA.16816.F32 R12, R16.reuse, R84, RZ ;  /* 0x00000054100c723c */ /* 0x044ff000000018ff */
[----:B------:R-:W-:Y:S01]  /*5d10*/  HMMA.16816.F32 R16, R16, R86, RZ ;  /* 0x000000561010723c */ /* 0x000fe200000018ff */
[----:B------:R-:W-:Y:S07]  /*5d20*/  LDSM.16.M88.4 R84, [R223+0x8000] ;  /* 0x00800000df54783b */ /* 0x000fee0000000200 */
[C---:B---3--:R-:W-:Y:S08]  /*5d30*/  HMMA.16816.F32 R4, R88.reuse, R92, R4 ;  /* 0x0000005c5804723c */ /* 0x048ff00000001804 */
[C---:B------:R-:W-:Y:S01]  /*5d40*/  HMMA.16816.F32 R8, R88.reuse, R94, R8 ;  /* 0x0000005e5808723c */ /* 0x040fe20000001808 */
[----:B------:R-:W1:Y:S07]  /*5d50*/  LDSM.16.M88.4 R92, [R217+0x18000] ;  /* 0x01800000d95c783b */ /* 0x000e6e0000000200 */
[C---:B------:R-:W-:Y:S08]  /*5d60*/  HMMA.16816.F32 R12, R88.reuse, R96, R12 ;  /* 0x00000060580c723c */ /* 0x040ff0000000180c */
[----:B------:R-:W-:Y:S01]  /*5d70*/  HMMA.16816.F32 R16, R88, R98, R16 ;  /* 0x000000625810723c */ /* 0x000fe20000001810 */
[----:B------:R-:W2:Y:S06]  /*5d80*/  LDSM.16.M88.4 R88, [R217+0x18800] ;  /* 0x01880000d958783b */ /* 0x000eac0000000200 */
[----:B------:R-:W-:Y:S01]  /*5d90*/  LDSM.16.M88.4 R96, [R216+0x18000] ;  /* 0x01800000d860783b */ /* 0x000fe20000000200 */
[C---:B-1----:R-:W-:Y:S08]  /*5da0*/  HMMA.16816.F32 R4, R84.reuse, R92, R4 ;  /* 0x0000005c5404723c */ /* 0x042ff00000001804 */
[C---:B------:R-:W-:Y:S01]  /*5db0*/  HMMA.16816.F32 R8, R84.reuse, R94, R8 ;  /* 0x0000005e5408723c */ /* 0x040fe20000001808 */
[----:B------:R-:W1:Y:S07]  /*5dc0*/  LDSM.16.M88.4 R92, [R222+0x8000] ;  /* 0x00800000de5c783b */ /* 0x000e6e0000000200 */
[C---:B--2---:R-:W-:Y:S08]  /*5dd0*/  HMMA.16816.F32 R12, R84.reuse, R88, R12 ;  /* 0x00000058540c723c */ /* 0x044ff0000000180c */
        /* <DEDUP_REMOVED lines=47> */
[----:B------:R-:W-:Y:S07]  /*60d0*/  LDSM.16.M88.4 R96, [R216+0x1e000] ;  /* 0x01e00000d860783b */ /* 0x000fee0000000200 */
[C---:B--2---:R-:W-:Y:S08]  /*60e0*/  HMMA.16816.F32 R12, R92.reuse, R84, R12 ;  /* 0x000000545c0c723c */ /* 0x044ff0000000180c */
[----:B------:R-:W-:Y:S01]  /*60f0*/  HMMA.16816.F32 R16, R92, R86, R16 ;  /* 0x000000565c10723c */ /* 0x000fe20000001810 */
[----:B------:R-:W1:Y:S06]  /*6100*/  LDSM.16.M88.4 R84, [R217+0x1c000] ;  /* 0x01c00000d954783b */ /* 0x000e6c0000000200 */
[----:B------:R-:W2:Y:S01]  /*6110*/  LDSM.16.M88.4 R92, [R217+0x1c800] ;  /* 0x01c80000d95c783b */ /* 0x000ea20000000200 */
        /* <DEDUP_REMOVED lines=30> */
[----:B------:R-:W1:Y:S07]  /*6300*/  LDSM.16.M88.4 R88, [R222+0xe000] ;  /* 0x00e00000de58783b */ /* 0x000e6e0000000200 */
[C---:B--2---:R-:W-:Y:S08]  /*6310*/  HMMA.16816.F32 R12, R84.reuse, R92, R12 ;  /* 0x0000005c540c723c */ /* 0x044ff0000000180c */
[----:B------:R-:W-:Y:S01]  /*6320*/  HMMA.16816.F32 R16, R84, R94, R16 ;  /* 0x0000005e5410723c */ /* 0x000fe20000001810 */
[----:B------:R-:W2:Y:S07]  /*6330*/  LDSM.16.M88.4 R84, [R216+0x1e800] ;  /* 0x01e80000d854783b */ /* 0x000eae0000000200 */
[C---:B-1----:R-:W-:Y:S08]  /*6340*/  HMMA.16816.F32 R4, R88.reuse, R96, R4 ;  /* 0x000000605804723c */ /* 0x042ff00000001804 */
[C---:B------:R-:W-:Y:S08]  /*6350*/  HMMA.16816.F32 R8, R88.reuse, R98, R8 ;  /* 0x000000625808723c */ /* 0x040ff00000001808 */
[C---:B--2---:R-:W-:Y:S08]  /*6360*/  HMMA.16816.F32 R12, R88.reuse, R84, R12 ;  /* 0x00000054580c723c */ /* 0x044ff0000000180c */
[----:B------:R-:W-:Y:S04]  /*6370*/  HMMA.16816.F32 R16, R88, R86, R16 ;  /* 0x000000565810723c */ /* 0x000fe80000001810 */
[C---:B----4-:R-:W-:Y:S02]  /*6380*/  FADD.FTZ R4, -R101.reuse, R4 ;  /* 0x0000000465047221 */ /* 0x050fe40000010100 */
        /* <DEDUP_REMOVED lines=21> */
[----:B------:R-:W-:Y:S02]  /*64e0*/  FADD.FTZ R85, -R101, R17 ;  /* 0x0000001165557221 */ /* 0x000fe40000010100 */
[----:B------:R-:W-:Y:S02]  /*64f0*/  FMUL.FTZ R84, R115, R16 ;  /* 0x0000001073547220 */ /* 0x000fe40000410000 */
[----:B------:R-:W-:Y:S02]  /*6500*/  FFMA.FTZ R16, -R104, R104, 1 ;  /* 0x3f80000068107423 */ /* 0x000fe40000010168 */
[----:B------:R-:W-:Y:S02]  /*6510*/  FMUL.FTZ R17, R119, R12 ;  /* 0x0000000c77117220 */ /* 0x000fe40000410000 */
        /* <DEDUP_REMOVED lines=226> */
.L_x_688:
        /* <DEDUP_REMOVED lines=475> */
.L_x_689:
        /* <DEDUP_REMOVED lines=220> */
.L_x_691:
        /* <DEDUP_REMOVED lines=18> */
.L_x_692:
        /* <DEDUP_REMOVED lines=61> */
.L_x_694:
[----:B---34-:R-:W-:Y:S05]  /*a3a0*/  BSYNC B0 ;  /* 0x0000000000007941 */ /* 0x018fea0003800000 */
.L_x_693:
        /* <DEDUP_REMOVED lines=21> */
.L_x_696:
[----:B------:R-:W-:Y:S05]  /*a500*/  BSYNC B0 ;  /* 0x0000000000007941 */ /* 0x000fea0003800000 */
.L_x_695:
        /* <DEDUP_REMOVED lines=31> */
.L_x_698:
[----:B------:R-:W-:Y:S05]  /*a700*/  BSYNC B0 ;  /* 0x0000000000007941 */ /* 0x000fea0003800000 */
.L_x_697:
        /* <DEDUP_REMOVED lines=18> */
.L_x_671:
[----:B------:R-:W-:Y:S05]  /*a830*/  BSYNC B1 ;  /* 0x0000000000017941 */ /* 0x000fea0003800000 */
.L_x_657:
        /* <DEDUP_REMOVED lines=12> */
.L_x_699:
[----:B------:R-:W-:Y:S05]  /*a900*/  EXIT ;  /* 0x000000000000794d */ /* 0x000fea0003800000 */
.L_x_701:
        /* <DEDUP_REMOVED lines=15> */
.L_x_1036:


//--------------------- .text._ZN5flash25flash_bwd_dot_do_o_kernelILb0E23Flash_bwd_kernel_traitsILi256ELi64ELi64ELi8ELi4ELi2ELi2ELb0ELb1EN7cutlass6half_tE19Flash_kernel_traitsILi256ELi64ELi64ELi8ES3_EEEEvNS_16Flash_bwd_paramsE --------------------------
	.section	.text._ZN5flash25flash_bwd_dot_do_o_kernelILb0E23Flash_bwd_kernel_traitsILi256ELi64ELi64ELi8ELi4ELi2ELi2ELb0ELb1EN7cutlass6half_tE19Flash_kernel_traitsILi256ELi64ELi64ELi8ES3_EEEEvNS_16Flash_bwd_paramsE,"ax",@progbits
	.sectioninfo	@"SHI_REGISTERS=78"
	.align	128
        .global         _ZN5flash25flash_bwd_dot_do_o_kernelILb0E23Flash_bwd_kernel_traitsILi256ELi64ELi64ELi8ELi4ELi2ELi2ELb0ELb1EN7cutlass6half_tE19Flash_kernel_traitsILi256ELi64ELi64ELi8ES3_EEEEvNS_16Flash_bwd_paramsE
        .type           _ZN5flash25flash_bwd_dot_do_o_kernelILb0E23Flash_bwd_kernel_traitsILi256ELi64ELi64ELi8ELi4ELi2ELi2ELb0ELb1EN7cutlass6half_tE19Flash_kernel_traitsILi256ELi64ELi64ELi8ES3_EEEEvNS_16Flash_bwd_paramsE,@function
        .size           _ZN5flash25flash_bwd_dot_do_o_kernelILb0E23Flash_bwd_kernel_traitsILi256ELi64ELi64ELi8ELi4ELi2ELi2ELb0ELb1EN7cutlass6half_tE19Flash_kernel_traitsILi256ELi64ELi64ELi8ES3_EEEEvNS_16Flash_bwd_paramsE,(.L_x_1037 - _ZN5flash25flash_bwd_dot_do_o_kernelILb0E23Flash_bwd_kernel_traitsILi256ELi64ELi64ELi8ELi4ELi2ELi2ELb0ELb1EN7cutlass6half_tE19Flash_kernel_traitsILi256ELi64ELi64ELi8ES3_EEEEvNS_16Flash_bwd_paramsE)
        .other          _ZN5flash25flash_bwd_dot_do_o_kernelILb0E23Flash_bwd_kernel_traitsILi256ELi64ELi64ELi8ELi4ELi2ELi2ELb0ELb1EN7cutlass6half_tE19Flash_kernel_traitsILi256ELi64ELi64ELi8ES3_EEEEvNS_16Flash_bwd_paramsE,@"STO_CUDA_ENTRY STV_DEFAULT"
_ZN5flash25flash_bwd_dot_do_o_kernelILb0E23Flash_bwd_kernel_traitsILi256ELi64ELi64ELi8ELi4ELi2ELi2ELb0ELb1EN7cutlass6half_tE19Flash_kernel_traitsILi256ELi64ELi64ELi8ES3_EEEEvNS_16Flash_bwd_paramsE:
.text._ZN5flash25flash_bwd_dot_do_o_kernelILb0E23Flash_bwd_kernel_traitsILi256ELi64ELi64ELi8ELi4ELi2ELi2ELb0ELb1EN7cutlass6half_tE19Flash_kernel_traitsILi256ELi64ELi64ELi8ES3_EEEEvNS_16Flash_bwd_paramsE:
        /* <DEDUP_REMOVED lines=47> */
.L_x_702:
[----:B01----:R-:W-:-:S04]  /*02f0*/  IMAD R2, R6, c[0x0][0x1c0], R11 ;  /* 0x0000700006027a24 */ /* 0x003fc800078e020b */
[----:B------:R-:W-:-:S03]  /*0300*/  IMAD R2, R2, c[0x0][0x224], RZ ;  /* 0x0000890002027a24 */ /* 0x000fc600078e02ff */
.L_x_703:
        /* <DEDUP_REMOVED lines=62> */
.L_x_705:
[----:B------:R-:W-:Y:S05]  /*06f0*/  BSYNC B0 ;  /* 0x0000000000007941 */ /* 0x000fea0003800000 */
.L_x_704:
        /* <DEDUP_REMOVED lines=41> */
.L_x_707:
[----:B------:R-:W-:Y:S05]  /*0990*/  BSYNC B0 ;  /* 0x0000000000007941 */ /* 0x000fea0003800000 */
.L_x_706:
        /* <DEDUP_REMOVED lines=42> */
.L_x_709:
[----:B------:R-:W-:Y:S05]  /*0c40*/  BSYNC B0 ;  /* 0x0000000000007941 */ /* 0x000fea0003800000 */
.L_x_708:
        /* <DEDUP_REMOVED lines=36> */
.L_x_711:
[----:B------:R-:W-:Y:S05]  /*0e90*/  BSYNC B0 ;  /* 0x0000000000007941 */ /* 0x000fea0003800000 */
.L_x_710:
        /* <DEDUP_REMOVED lines=216> */
.L_x_712:
        /* <DEDUP_REMOVED lines=14> */
.L_x_1037:


//--------------------- .text._ZN5flash25flash_bwd_dot_do_o_kernelILb1E23Flash_bwd_kernel_traitsILi256ELi64ELi64ELi8ELi4ELi2ELi2ELb0ELb1EN7cutlass6half_tE19Flash_kernel_traitsILi256ELi64ELi64ELi8ES3_EEEEvNS_16Flash_bwd_paramsE --------------------------
	.section	.text._ZN5flash25flash_bwd_dot_do_o_kernelILb1E23Flash_bwd_kernel_traitsILi256ELi64ELi64ELi8ELi4ELi2ELi2ELb0ELb1EN7cutlass6half_tE19Flash_kernel_traitsILi256ELi64ELi64ELi8ES3_EEEEvNS_16Flash_bwd_paramsE,"ax",@progbits
	.sectioninfo	@"SHI_REGISTERS=83"
	.align	128
        .global         _ZN5flash25flash_bwd_dot_do_o_kernelILb1E23Flash_bwd_kernel_traitsILi256ELi64ELi64ELi8ELi4ELi2ELi2ELb0ELb1EN7cutlass6half_tE19Flash_kernel_traitsILi256ELi64ELi64ELi8ES3_EEEEvNS_16Flash_bwd_paramsE
        .type           _ZN5flash25flash_bwd_dot_do_o_kernelILb1E23Flash_bwd_kernel_traitsILi256ELi64ELi64ELi8ELi4ELi2ELi2ELb0ELb1EN7cutlass6half_tE19Flash_kernel_traitsILi256ELi64ELi64ELi8ES3_EEEEvNS_16Flash_bwd_paramsE,@function
        .size           _ZN5flash25flash_bwd_dot_do_o_kernelILb1E23Flash_bwd_kernel_traitsILi256ELi64ELi64ELi8ELi4ELi2ELi2ELb0ELb1EN7cutlass6half_tE19Flash_kernel_traitsILi256ELi64ELi64ELi8ES3_EEEEvNS_16Flash_bwd_paramsE,(.L_x_1038 - _ZN5flash25flash_bwd_dot_do_o_kernelILb1E23Flash_bwd_kernel_traitsILi256ELi64ELi64ELi8ELi4ELi2ELi2ELb0ELb1EN7cutlass6half_tE19Flash_kernel_traitsILi256ELi64ELi64ELi8ES3_EEEEvNS_16Flash_bwd_paramsE)
        .other          _ZN5flash25flash_bwd_dot_do_o_kernelILb1E23Flash_bwd_kernel_traitsILi256ELi64ELi64ELi8ELi4ELi2ELi2ELb0ELb1EN7cutlass6half_tE19Flash_kernel_traitsILi256ELi64ELi64ELi8ES3_EEEEvNS_16Flash_bwd_paramsE,@"STO_CUDA_ENTRY STV_DEFAULT"
_ZN5flash25flash_bwd_dot_do_o_kernelILb1E23Flash_bwd_kernel_traitsILi256ELi64ELi64ELi8ELi4ELi2ELi2ELb0ELb1EN7cutlass6half_tE19Flash_kernel_traitsILi256ELi64ELi64ELi8ES3_EEEEvNS_16Flash_bwd_paramsE:
.text._ZN5flash25flash_bwd_dot_do_o_kernelILb1E23Flash_bwd_kernel_traitsILi256ELi64ELi64ELi8ELi4ELi2ELi2ELb0ELb1EN7cutlass6half_tE19Flash_kernel_traitsILi256ELi64ELi64ELi8ES3_EEEEvNS_16Flash_bwd_paramsE:
        /* <DEDUP_REMOVED lines=81> */
.L_x_713:
[----:B-1----:R-:W-:-:S04]  /*0510*/  IMAD R8, R17, c[0x0][0x1c0], R4 ;  /* 0x0000700011087a24 */ /* 0x002fc800078e0204 */
[----:B------:R-:W-:-:S03]  /*0520*/  IMAD R8, R8, c[0x0][0x224], RZ ;  /* 0x0000890008087a24 */ /* 0x000fc600078e02ff */
.L_x_714:
        /* <DEDUP_REMOVED lines=73> */
.L_x_716:
[----:B------:R-:W-:Y:S05]  /*09c0*/  BSYNC B0 ;  /* 0x0000000000007941 */ /* 0x000fea0003800000 */
.L_x_715:
        /* <DEDUP_REMOVED lines=32> */
.L_x_718:
[----:B------:R-:W-:Y:S05]  /*0bd0*/  BSYNC B0 ;  /* 0x0000000000007941 */ /* 0x000fea0003800000 */
.L_x_717:
        /* <DEDUP_REMOVED lines=42> */
.L_x_720:
[----:B------:R-:W-:Y:S05]  /*0e80*/  BSYNC B0 ;  /* 0x0000000000007941 */ /* 0x000fea0003800000 */
.L_x_719:
        /* <DEDUP_REMOVED lines=38> */
.L_x_722:
[----:B------:R-:W-:Y:S05]  /*10f0*/  BSYNC B0 ;  /* 0x0000000000007941 */ /* 0x000fea0003800000 */
.L_x_721:
        /* <DEDUP_REMOVED lines=239> */
.L_x_723:
        /* <DEDUP_REMOVED lines=9> */
.L_x_1038:


//--------------------- .text._ZN5flash27flash_bwd_convert_dq_kernelI23Flash_bwd_kernel_traitsILi256ELi64ELi64ELi8ELi4ELi2ELi2ELb0ELb0EN7cutlass6half_tE19Flash_kernel_traitsILi256ELi64ELi64ELi8ES3_EEEEvNS_16Flash_bwd_paramsEi --------------------------
	.section	.text._ZN5flash27flash_bwd_convert_dq_kernelI23Flash_bwd_kernel_traitsILi256ELi64ELi64ELi8ELi4ELi2ELi2ELb0ELb0EN7cutlass6half_tE19Flash_kernel_traitsILi256ELi64ELi64ELi8ES3_EEEEvNS_16Flash_bwd_paramsEi,"ax",@progbits
	.sectioninfo	@"SHI_REGISTERS=96"
	.align	128
        .global         _ZN5flash27flash_bwd_convert_dq_kernelI23Flash_bwd_kernel_traitsILi256ELi64ELi64ELi8ELi4ELi2ELi2ELb0ELb0EN7cutlass6half_tE19Flash_kernel_traitsILi256ELi64ELi64ELi8ES3_EEEEvNS_16Flash_bwd_paramsEi
        .type           _ZN5flash27flash_bwd_convert_dq_kernelI23Flash_bwd_kernel_traitsILi256ELi64ELi64ELi8ELi4ELi2ELi2ELb0ELb0EN7cutlass6half_tE19Flash_kernel_traitsILi256ELi64ELi64ELi8ES3_EEEEvNS_16Flash_bwd_paramsEi,@function
        .size           _ZN5flash27flash_bwd_convert_dq_kernelI23Flash_bwd_kernel_traitsILi256ELi64ELi64ELi8ELi4ELi2ELi2ELb0ELb0EN7cutlass6half_tE19Flash_kernel_traitsILi256ELi64ELi64ELi8ES3_EEEEvNS_16Flash_bwd_paramsEi,(.L_x_1039 - _ZN5flash27flash_bwd_convert_dq_kernelI23Flash_bwd_kernel_traitsILi256ELi64ELi64ELi8ELi4ELi2ELi2ELb0ELb0EN7cutlass6half_tE19Flash_kernel_traitsILi256ELi64ELi64ELi8ES3_EEEEvNS_16Flash_bwd_paramsEi)
        .other          _ZN5flash27flash_bwd_convert_dq_kernelI23Flash_bwd_kernel_traitsILi256ELi64ELi64ELi8ELi4ELi2ELi2ELb0ELb0EN7cutlass6half_tE19Flash_kernel_traitsILi256ELi64ELi64ELi8ES3_EEEEvNS_16Flash_bwd_paramsEi,@"STO_CUDA_ENTRY STV_DEFAULT"
_ZN5flash27flash_bwd_convert_dq_kernelI23Flash_bwd_kernel_traitsILi256ELi64ELi64ELi8ELi4ELi2ELi2ELb0ELb0EN7cutlass6half_tE19Flash_kernel_traitsILi256ELi64ELi64ELi8ES3_EEEEvNS_16Flash_bwd_paramsEi:
.text._ZN5flash27flash_bwd_convert_dq_kernelI23Flash_bwd_kernel_traitsILi256ELi64ELi64ELi8ELi4ELi2ELi2ELb0ELb0EN7cutlass6half_tE19Flash_kernel_traitsILi256ELi64ELi64ELi8ES3_EEEEvNS_16Flash_bwd_paramsEi:
        /* <DEDUP_REMOVED lines=185> */
.L_x_725:
        /* <DEDUP_REMOVED lines=171> */
.L_x_724:
        /* <DEDUP_REMOVED lines=181> */
.L_x_727:
[----:B------:R-:W-:Y:S05]  /*2190*/  BSYNC B0 ;  /* 0x0000000000007941 */ /* 0x000fea0003800000 */
.L_x_726:
        /* <DEDUP_REMOVED lines=22> */
.L_x_728:
        /* <DEDUP_REMOVED lines=16> */
.L_x_1039:


//--------------------- .text._ZN5flash44flash_bwd_dq_dk_dv_loop_seqk_parallel_kernelI23Flash_bwd_kernel_traitsILi256ELi64ELi64ELi8ELi4ELi2ELi2ELb0ELb0EN7cutlass6half_tE19Flash_kernel_traitsILi256ELi64ELi64ELi8ES3_EELb1ELb1ELb0ELb0ELb0ELb0ELb0EEEvNS_16Flash_bwd_paramsE --------------------------
	.section	.text._ZN5flash44flash_bwd_dq_dk_dv_loop_seqk_parallel_kernelI23Flash_bwd_kernel_traitsILi256ELi64ELi64ELi8ELi4ELi2ELi2ELb0ELb0EN7cutlass6half_tE19Flash_kernel_traitsILi256ELi64ELi64ELi8ES3_EELb1ELb1ELb0ELb0ELb0ELb0ELb0EEEvNS_16Flash_bwd_paramsE,"ax",@progbits
	.sectioninfo	@"SHI_REGISTERS=255"
	.align	128
        .global         _ZN5flash44flash_bwd_dq_dk_dv_loop_seqk_parallel_kernelI23Flash_bwd_kernel_traitsILi256ELi64ELi64ELi8ELi4ELi2ELi2ELb0ELb0EN7cutlass6half_tE19Flash_kernel_traitsILi256ELi64ELi64ELi8ES3_EELb1ELb1ELb0ELb0ELb0ELb0ELb0EEEvNS_16Flash_bwd_paramsE
        .type           _ZN5flash44flash_bwd_dq_dk_dv_loop_seqk_parallel_kernelI23Flash_bwd_kernel_traitsILi256ELi64ELi64ELi8ELi4ELi2ELi2ELb0ELb0EN7cutlass6half_tE19Flash_kernel_traitsILi256ELi64ELi64ELi8ES3_EELb1ELb1ELb0ELb0ELb0ELb0ELb0EEEvNS_16Flash_bwd_paramsE,@function
        .size           _ZN5flash44flash_bwd_dq_dk_dv_loop_seqk_parallel_kernelI23Flash_bwd_kernel_traitsILi256ELi64ELi64ELi8ELi4ELi2ELi2ELb0ELb0EN7cutlass6half_tE19Flash_kernel_traitsILi256ELi64ELi64ELi8ES3_EELb1ELb1ELb0ELb0ELb0ELb0ELb0EEEvNS_16Flash_bwd_paramsE,(.L_x_1040 - _ZN5flash44flash_bwd_dq_dk_dv_loop_seqk_parallel_kernelI23Flash_bwd_kernel_traitsILi256ELi64ELi64ELi8ELi4ELi2ELi2ELb0ELb0EN7cutlass6half_tE19Flash_kernel_traitsILi256ELi64ELi64ELi8ES3_EELb1ELb1ELb0ELb0ELb0ELb0ELb0EEEvNS_16Flash_bwd_paramsE)
        .other          _ZN5flash44flash_bwd_dq_dk_dv_loop_seqk_parallel_kernelI23Flash_bwd_kernel_traitsILi256ELi64ELi64ELi8ELi4ELi2ELi2ELb0ELb0EN7cutlass6half_tE19Flash_kernel_traitsILi256ELi64ELi64ELi8ES3_EELb1ELb1ELb0ELb0ELb0ELb0ELb0EEEvNS_16Flash_bwd_paramsE,@"STO_CUDA_ENTRY STV_DEFAULT"
_ZN5flash44flash_bwd_dq_dk_dv_loop_seqk_parallel_kernelI23Flash_bwd_kernel_traitsILi256ELi64ELi64ELi8ELi4ELi2ELi2ELb0ELb0EN7cutlass6half_tE19Flash_kernel_traitsILi256ELi64ELi64ELi8ES3_EELb1ELb1ELb0ELb0ELb0ELb0ELb0EEEvNS_16Flash_bwd_paramsE:
.text._ZN5flash44flash_bwd_dq_dk_dv_loop_seqk_parallel_kernelI23Flash_bwd_kernel_traitsILi256ELi64ELi64ELi8ELi4ELi2ELi2ELb0ELb0EN7cutlass6half_tE19Flash_kernel_traitsILi256ELi64ELi64ELi8ES3_EELb1ELb1ELb0ELb0ELb0ELb0ELb0EEEvNS_16Flash_bwd_paramsE:
        /* <DEDUP_REMOVED lines=16> */
[----:B------:R-:W-:Y:S01]  /*0100*/  IMAD.MOV.U32 R249, RZ, RZ, -0x10 ;  /* 0xfffffff0fff97424 */ /* 0x000fe200078e00ff */
[----:B------:R-:W-:Y:S02]  /*0110*/  ULDC.U8 UR9, c[0x0][0x328] ;  /* 0x0000ca0000097ab9 */ /* 0x000fe40000000000 */
        /* <DEDUP_REMOVED lines=13> */
[----:B------:R-:W-:Y:S01]  /*01f0*/  USHF.R.S32.HI UR9, URZ, 0x1f, UR35 ;  /* 0x0000001f3f097899 */ /* 0x000fe20008011423 */
[CC--:B------:R-:W-:Y:S01]  /*0200*/  LEA.HI R11, R6.reuse, R5.reuse, RZ, 0x3 ;  /* 0x00000005060b7211 */ /* 0x0c0fe200078f18ff */
[----:B------:R-:W-:Y:S01]  /*0210*/  UIMAD.WIDE UR38, UR48, UR38, URZ ;  /* 0x00000026302672a5 */ /* 0x000fe2000f8e023f */
[CC--:B------:R-:W-:Y:S01]  /*0220*/  LEA.HI R2, R6.reuse, R5.reuse, RZ, 0x4 ;  /* 0x0000000506027211 */ /* 0x0c0fe200078f20ff */
[----:B---3--:R-:W-:Y:S01]  /*0230*/  UIMAD UR49, UR36, UR48, URZ ;  /* 0x00000030243172a4 */ /* 0x008fe2000f8e023f */
[CC--:B------:R-:W-:Y:S01]  /*0240*/  LEA.HI R13, R6.reuse, R5.reuse, RZ, 0x7 ;  /* 0x00000005060d7211 */ /* 0x0c0fe200078f38ff */
[----:B------:R-:W-:Y:S01]  /*0250*/  UIMAD UR58, UR7, UR6, UR58 ;  /* 0x00000006073a72a4 */ /* 0x000fe2000f8e023a */
[CC--:B------:R-:W-:Y:S01]  /*0260*/  LEA.HI R14, R6.reuse, R5.reuse, RZ, 0x6 ;  /* 0x00000005060e7211 */ /* 0x0c0fe200078f30ff */
[----:B------:R-:W-:Y:S01]  /*0270*/  UIMAD UR48, UR48, UR12, URZ ;  /* 0x0000000c303072a4 */ /* 0x000fe2000f8e023f */
[----:B------:R-:W-:Y:S01]  /*0280*/  LEA.HI R6, R6, R5, RZ, 0x2 ;  /* 0x0000000506067211 */ /* 0x000fe200078f10ff */
[----:B------:R-:W-:Y:S01]  /*0290*/  UIMAD UR6, UR35, UR13, UR36 ;  /* 0x0000000d230672a4 */ /* 0x000fe2000f8e0224 */
[----:B------:R-:W-:Y:S01]  /*02a0*/  LOP3.LUT R4, R3, 0xffffffe0, RZ, 0xc0, !PT ;  /* 0xffffffe003047812 */ /* 0x000fe200078ec0ff */
[----:B------:R-:W-:Y:S01]  /*02b0*/  ULDC UR14, c[0x0][0x1c0] ;  /* 0x00007000000e7ab9 */ /* 0x000fe20000000800 */
        /* <DEDUP_REMOVED lines=13> */
[----:B------:R-:W-:Y:S01]  /*0390*/  UIMAD UR55, UR8, UR35, URZ ;  /* 0x00000023083772a4 */ /* 0x000fe2000f8e023f */
        /* <DEDUP_REMOVED lines=8> */
[----:B------:R-:W-:Y:S01]  /*0420*/  LOP3.LUT R3, R4, 0xfffffffe, RZ, 0xc0, !PT ;  /* 0xfffffffe04037812 */ /* 0x000fe200078ec0ff */
[C---:B------:R-:W-:Y:S01]  /*0430*/  IMAD.IADD R16, R0.reuse, 0x1, -R7 ;  /* 0x0000000100107824 */ /* 0x040fe200078e0a07 */
[----:B------:R-:W-:Y:S01]  /*0440*/  SHF.R.S32.HI R17, RZ, 0x7, R13 ;  /* 0x00000007ff117819 */ /* 0x000fe2000001140d */
[----:B------:R-:W-:Y:S01]  /*0450*/  IMAD.IADD R227, R0, 0x1, -R2 ;  /* 0x0000000100e37824 */ /* 0x000fe200078e0a02 */
[--C-:B------:R-:W-:Y:S01]  /*0460*/  SHF.R.S32.HI R0, RZ, 0x1f, R6.reuse ;  /* 0x0000001fff007819 */ /* 0x100fe20000011406 */
[----:B------:R-:W-:Y:S01]  /*0470*/  IMAD.IADD R7, R5, 0x1, -R3 ;  /* 0x0000000105077824 */ /* 0x000fe200078e0a03 */
[----:B------:R-:W-:Y:S01]  /*0480*/  SHF.R.S32.HI R3, RZ, 0x2, R6 ;  /* 0x00000002ff037819 */ /* 0x000fe20000011406 */
[----:B------:R-:W-:Y:S01]  /*0490*/  STL [R1+0x58], R16 ;  /* 0x0000581001007387 */ /* 0x000fe20000100800 */
[----:B------:R-:W-:Y:S01]  /*04a0*/  SHF.R.S32.HI R2, RZ, 0x3, R11 ;  /* 0x00000003ff027819 */ /* 0x000fe2000001140b */
[----:B------:R-:W-:Y:S01]  /*04b0*/  IMAD.SHL.U32 R221, R7, 0x200, RZ ;  /* 0x0000020007dd7824 */ /* 0x000fe200078e00ff */
[----:B------:R-:W-:Y:S01]  /*04c0*/  LEA.HI R0, R0, R3, RZ, 0x3 ;  /* 0x0000000300007211 */ /* 0x000fe200078f18ff */
[----:B------:R-:W-:Y:S01]  /*04d0*/  ULDC UR52, c[0x0][0x214] ;  /* 0x0000850000347ab9 */ /* 0x000fe20000000800 */
[----:B------:R-:W-:Y:S01]  /*04e0*/  SHF.R.S32.HI R5, RZ, 0x1f, R9 ;  /* 0x0000001fff057819 */ /* 0x000fe20000011409 */
[----:B------:R-:W-:Y:S01]  /*04f0*/  IMAD.SHL.U32 R2, R2, 0x40, RZ ;  /* 0x0000004002027824 */ /* 0x000fe200078e00ff */
[----:B------:R-:W-:Y:S01]  /*0500*/  LOP3.LUT R0, R0, 0xfffffff8, RZ, 0xc0, !PT ;  /* 0xfffffff800007812 */ /* 0x000fe200078ec0ff */
[----:B------:R-:W-:Y:S01]  /*0510*/  ULDC UR59, c[0x0][0x1c8] ;  /* 0x00007200003b7ab9 */ /* 0x000fe20000000800 */
[C---:B------:R-:W-:Y:S01]  /*0520*/  LOP3.LUT P4, RZ, R8.reuse, 0x4, RZ, 0xc0, !PT ;  /* 0x0000000408ff7812 */ /* 0x040fe2000788c0ff */
[----:B------:R-:W-:Y:S01]  /*0530*/  ULDC.U8 UR10, c[0x0][0x3d0] ;  /* 0x0000f400000a7ab9 */ /* 0x000fe20000000000 */
[----:B------:R-:W-:Y:S01]  /*0540*/  LOP3.LUT P3, RZ, R8, 0x2, RZ, 0xc0, !PT ;  /* 0x0000000208ff7812 */ /* 0x000fe2000786c0ff */
[----:B------:R-:W-:Y:S01]  /*0550*/  IMAD.IADD R4, R3, 0x1, -R0 ;  /* 0x0000000103047824 */ /* 0x000fe200078e0a00 */
[----:B------:R-:W-:Y:S01]  /*0560*/  LOP3.LUT R0, R2, 0x1c0, RZ, 0xc0, !PT ;  /* 0x000001c002007812 */ /* 0x000fe200078ec0ff */
[----:B------:R-:W-:Y:S01]  /*0570*/  ULDC UR53, c[0x0][0x224] ;  /* 0x0000890000357ab9 */ /* 0x000fe20000000800 */
[----:B------:R-:W-:Y:S01]  /*0580*/  SHF.R.S32.HI R3, RZ, 0x1f, R10 ;  /* 0x0000001fff037819 */ /* 0x000fe2000001140a */
[----:B------:R-:W-:Y:S01]  /*0590*/  @UP5 UIMAD UR57, UR35, UR52, URZ ;  /* 0x00000034233952a4 */ /* 0x000fe2000f8e023f */
[----:B------:R-:W-:Y:S01]  /*05a0*/  SHF.R.U32.HI R2, RZ, 0x3, R0 ;  /* 0x00000003ff027819 */ /* 0x000fe20000011600 */
[----:B------:R-:W-:Y:S01]  /*05b0*/  UMOV UR40, URZ ;  /* 0x0000003f00287c82 */ /* 0x000fe20008000000 */
[----:B------:R-:W-:Y:S01]  /*05c0*/  LOP3.LUT R0, R0, 0x38, R244, 0xf8, !PT ;  /* 0x0000003800007812 */ /* 0x000fe200078ef8f4 */
[----:B------:R-:W-:Y:S01]  /*05d0*/  ULDC.64 UR4, c[0x0][0x118] ;  /* 0x0000460000047ab9 */ /* 0x000fe20000000a00 */
[----:B------:R-:W-:Y:S01]  /*05e0*/  LEA.HI R246, R3, R10, RZ, 0x2 ;  /* 0x0000000a03f67211 */ /* 0x000fe200078f10ff */
[----:B------:R-:W-:Y:S01]  /*05f0*/  ULDC.U8 UR32, c[0x0][0x2d8] ;  /* 0x0000b60000207ab9 */ /* 0x000fe20000000000 */
[----:B------:R-:W-:Y:S01]  /*0600*/  LEA.HI R10, R5, R9, RZ, 0x3 ;  /* 0x00000009050a7211 */ /* 0x000fe200078f18ff */
[----:B------:R-:W-:Y:S01]  /*0610*/  ULOP3.LUT UR59, UR36, UR59, URZ, 0x3c, !UPT ;  /* 0x0000003b243b7292 */ /* 0x000fe2000f8e3c3f */
[----:B------:R-:W-:Y:S01]  /*0620*/  LOP3.LUT R6, R0, R2, RZ, 0x3c, !PT ;  /* 0x0000000200067212 */ /* 0x000fe200078e3cff */
[----:B------:R-:W-:Y:S01]  /*0630*/  IMAD.SHL.U32 R0, R8, 0x40, RZ ;  /* 0x0000004008007824 */ /* 0x000fe200078e00ff */
[----:B------:R-:W-:Y:S01]  /*0640*/  LOP3.LUT R2, R10, 0xfffffff8, RZ, 0xc0, !PT ;  /* 0xfffffff80a027812 */ /* 0x000fe200078ec0ff */
[----:B------:R-:W-:Y:S01]  /*0650*/  IMAD.U32 R8, RZ, RZ, UR9 ;  /* 0x00000009ff087e24 */ /* 0x000fe2000f8e00ff */
[----:B------:R-:W-:Y:S01]  /*0660*/  LOP3.LUT R3, R4, 0x1, RZ, 0xc0, !PT ;  /* 0x0000000104037812 */ /* 0x000fe200078ec0ff */
[----:B------:R-:W-:Y:S01]  /*0670*/  UISETP.NE.AND UP6, UPT, UR10, URZ, UPT ;  /* 0x0000003f0a00728c */ /* 0x000fe2000bfc5270 */
[----:B------:R-:W-:Y:S01]  /*0680*/  LOP3.LUT R0, R0, 0x1c0, RZ, 0xc0, !PT ;  /* 0x000001c000007812 */ /* 0x000fe200078ec0ff */
[----:B------:R-:W-:Y:S01]  /*0690*/  IMAD.IADD R9, R9, 0x1, -R2 ;  /* 0x0000000109097824 */ /* 0x000fe200078e0a02 */
[----:B------:R-:W-:Y:S01]  /*06a0*/  ISETP.NE.U32.AND P0, PT, R3, 0x1, PT ;  /* 0x000000010300780c */ /* 0x000fe20003f05070 */
[----:B------:R-:W-:Y:S01]  /*06b0*/  IMAD.SHL.U32 R2, R227, 0x10, RZ ;  /* 0x00000010e3027824 */ /* 0x000fe200078e00ff */
[----:B------:R-:W-:Y:S01]  /*06c0*/  LOP3.LUT R217, R0, 0x8, R11, 0xf8, !PT ;  /* 0x0000000800d97812 */ /* 0x000fe200078ef80b */
[----:B------:R-:W-:Y:S01]  /*06d0*/  IMAD.U32 R3, RZ, RZ, UR15 ;  /* 0x0000000fff037e24 */ /* 0x000fe2000f8e00ff */
[C---:B------:R-:W-:Y:S01]  /*06e0*/  R2P PR, R4.reuse, 0x6 ;  /* 0x0000000604007804 */ /* 0x040fe20000000000 */
[----:B------:R-:W-:Y:S01]  /*06f0*/  IMAD.SHL.U32 R3, R4, 0x40, RZ ;  /* 0x0000004004037824 */ /* 0x000fe200078e00ff */
        /* <DEDUP_REMOVED lines=8> */
[----:B------:R-:W-:Y:S01]  /*0780*/  LOP3.LUT R221, R221, R5, R0, 0xf6, !PT ;  /* 0x00000005dddd7212 */ /* 0x000fe200078ef600 */
[----:B------:R-:W-:Y:S01]  /*0790*/  IMAD.SHL.U32 R5, R17, 0x20, RZ ;  /* 0x0000002011057824 */ /* 0x000fe200078e00ff */
[----:B------:R-:W-:Y:S01]  /*07a0*/  LOP3.LUT R0, R3, 0x1c0, RZ, 0xc0, !PT ;  /* 0x000001c003007812 */ /* 0x000fe200078ec0ff */
[----:B------:R-:W-:Y:S01]  /*07b0*/  IMAD.IADD R217, R2, 0x1, R217 ;  /* 0x0000000102d97824 */ /* 0x000fe200078e02d9 */
[----:B------:R-:W-:Y:S01]  /*07c0*/  SHF.R.S32.HI R2, RZ, 0x6, R14 ;  /* 0x00000006ff027819 */ /* 0x000fe2000001140e */
[----:B------:R-:W-:Y:S01]  /*07d0*/  UIMAD UR54, UR39, UR44, URZ ;  /* 0x0000002c273672a4 */ /* 0x000fe2000f8e023f */
[----:B------:R-:W-:Y:S01]  /*07e0*/  SHF.R.U32.HI R3, RZ, 0x3, R0 ;  /* 0x00000003ff037819 */ /* 0x000fe20000011600 */
[----:B------:R-:W-:Y:S01]  /*07f0*/  IMAD.SHL.U32 R218, R217, 0x2, RZ ;  /* 0x00000002d9da7824 */ /* 0x000fe200078e00ff */
[----:B------:R-:W-:Y:S01]  /*0800*/  SEL R220, R220, 0xffffffc0, !P4 ;  /* 0xffffffc0dcdc7807 */ /* 0x000fe20006000000 */
[C---:B------:R-:W-:Y:S01]  /*0810*/  IMAD R4, R2.reuse, 0x200, R6 ;  /* 0x0000020002047824 */ /* 0x040fe200078e0206 */
[----:B------:R-:W-:Y:S01]  /*0820*/  SEL R249, R249, 0x10, !P0 ;  /* 0x00000010f9f97807 */ /* 0x000fe20004000000 */
[----:B------:R-:W-:Y:S01]  /*0830*/  IMAD.SHL.U32 R2, R2, 0x8, RZ ;  /* 0x0000000802027824 */ /* 0x000fe200078e00ff */
[----:B------:R-:W-:Y:S01]  /*0840*/  SHF.R.S32.HI R246, RZ, 0x2, R246 ;  /* 0x00000002fff67819 */ /* 0x000fe200000114f6 */
[----:B------:R-:W-:Y:S01]  /*0850*/  USHF.R.S32.HI UR56, URZ, 0x1f, UR49 ;  /* 0x0000001f3f387899 */ /* 0x000fe20008011431 */
[----:B------:R1:W-:Y:S01]  /*0860*/  STL [R1+0x5c], R4 ;  /* 0x00005c0401007387 */ /* 0x0003e20000100800 */
[----:B------:R-:W-:Y:S01]  /*0870*/  UIMAD UR53, UR7, UR53, URZ ;  /* 0x00000035073572a4 */ /* 0x000fe2000f8e023f */
[----:B------:R-:W-:Y:S01]  /*0880*/  LOP3.LUT R2, R2, 0x18, RZ, 0xc0, !PT ;  /* 0x0000001802027812 */ /* 0x000fe200078ec0ff */
[----:B------:R-:W-:Y:S01]  /*0890*/  IMAD R246, R16, 0x10, R246 ;  /* 0x0000001010f67824 */ /* 0x000fe200078e02f6 */
[----:B------:R-:W-:-:S02]  /*08a0*/  @!UP5 UIMAD UR52, UR8, UR52, URZ ;  /* 0x000000340834d2a4 */ /* 0x000fc4000f8e023f */
[----:B------:R-:W-:Y:S02]  /*08b0*/  USHF.R.S32.HI UR51, URZ, 0x1f, UR47 ;  /* 0x0000001f3f337899 */ /* 0x000fe4000801142f */
[----:B------:R-:W-:Y:S02]  /*08c0*/  USHF.R.S32.HI UR50, URZ, 0x1f, UR46 ;  /* 0x0000001f3f327899 */ /* 0x000fe4000801142e */
[----:B------:R-:W-:Y:S01]  /*08d0*/  UMOV UR41, 0xffff8000 ;  /* 0xffff800000297882 */ /* 0x000fe20000000000 */
[----:B-1----:R-:W-:-:S05]  /*08e0*/  IMAD.SHL.U32 R4, R7, 0x20, RZ ;  /* 0x0000002007047824 */ /* 0x002fca00078e00ff */
[----:B------:R-:W-:Y:S02]  /*08f0*/  LOP3.LUT R6, R2, 0x20, R4, 0xf8, !PT ;  /* 0x0000002002067812 */ /* 0x000fe400078ef804 */
[----:B------:R-:W-:Y:S02]  /*0900*/  LOP3.LUT R4, R0, 0x20, R5, 0xf8, !PT ;  /* 0x0000002000047812 */ /* 0x000fe400078ef805 */
[----:B------:R-:W-:Y:S01]  /*0910*/  LOP3.LUT R5, R3, R0, R2, 0x1e, !PT ;  /* 0x0000000003057212 */ /* 0x000fe200078e1e02 */
[----:B------:R-:W-:Y:S01]  /*0920*/  IMAD.SHL.U32 R0, R15, 0x2, RZ ;  /* 0x000000020f007824 */ /* 0x000fe200078e00ff */
[----:B------:R-:W-:Y:S01]  /*0930*/  LOP3.LUT R3, R4, R3, RZ, 0x3c, !PT ;  /* 0x0000000304037212 */ /* 0x000fe200078e3cff */
[----:B------:R-:W-:Y:S02]  /*0940*/  IMAD.SHL.U32 R4, R9, 0x40, RZ ;  /* 0x0000004009047824 */ /* 0x000fe400078e00ff */
[--C-:B------:R-:W-:Y:S02]  /*0950*/  IMAD R2, R16, 0x400, R0.reuse ;  /* 0x0000040010027824 */ /* 0x100fe400078e0200 */
[----:B------:R-:W-:-:S02]  /*0960*/  IMAD R0, R227, 0x400, R0 ;  /* 0x00000400e3007824 */ /* 0x000fc400078e0200 */
[----:B------:R-:W-:Y:S01]  /*0970*/  IMAD.IADD R247, R2, 0x1, R3 ;  /* 0x0000000102f77824 */ /* 0x000fe200078e0203 */
[----:B------:R-:W-:Y:S01]  /*0980*/  LOP3.LUT R2, R4, 0x1c0, RZ, 0xc0, !PT ;  /* 0x000001c004027812 */ /* 0x000fe200078ec0ff */
[----:B------:R-:W-:Y:S02]  /*0990*/  IMAD.IADD R8, R0, 0x1, R5 ;  /* 0x0000000100087824 */ /* 0x000fe400078e0205 */
[----:B------:R-:W-:Y:S01]  /*09a0*/  IMAD.SHL.U32 R0, R7, 0x8, RZ ;  /* 0x0000000807007824 */ /* 0x000fe200078e00ff */
[----:B------:R-:W-:Y:S01]  /*09b0*/  SHF.R.U32.HI R3, RZ, 0x3, R2 ;  /* 0x00000003ff037819 */ /* 0x000fe20000011602 */
[----:B------:R-:W-:Y:S02]  /*09c0*/  IMAD.SHL.U32 R4, R10, 0x40, RZ ;  /* 0x000000400a047824 */ /* 0x000fe400078e00ff */
[----:B------:R-:W-:Y:S01]  /*09d0*/  IMAD.SHL.U32 R247, R247, 0x2, RZ ;  /* 0x00000002f7f77824 */ /* 0x000fe200078e00ff */
[----:B------:R-:W-:Y:S02]  /*09e0*/  LOP3.LUT R5, R2, 0x8, R0, 0xf8, !PT ;  /* 0x0000000802057812 */ /* 0x000fe400078ef800 */
[----:B------:R-:W-:Y:S01]  /*09f0*/  LOP3.LUT R2, R3, R6, R2, 0x1e, !PT ;  /* 0x0000000603027212 */ /* 0x000fe200078e1e02 */
[----:B------:R-:W-:Y:S01]  /*0a00*/  IMAD.IADD R250, R247, 0x1, R249 ;  /* 0x00000001f7fa7824 */ /* 0x000fe200078e02f9 */
[----:B------:R-:W-:-:S02]  /*0a10*/  LOP3.LUT R0, R4, 0xfffffe00, RZ, 0xc0, !PT ;  /* 0xfffffe0004007812 */ /* 0x000fc400078ec0ff */
[----:B------:R-:W-:Y:S02]  /*0a20*/  LOP3.LUT R3, R5, R3, RZ, 0x3c, !PT ;  /* 0x0000000305037212 */ /* 0x000fe400078e3cff */
[----:B------:R-:W-:Y:S01]  /*0a30*/  LOP3.LUT R232, R2, R0, RZ, 0xfc, !PT ;  /* 0x0000000002e87212 */ /* 0x000fe200078efcff */
[--C-:B------:R-:W-:Y:S01]  /*0a40*/  IMAD R233, R16, 0x400, R0.reuse ;  /* 0x0000040010e97824 */ /* 0x100fe200078e0200 */
[----:B------:R-:W-:Y:S01]  /*0a50*/  LEA R2, R8, 0x18000, 0x1 ;  /* 0x0001800008027811 */ /* 0x000fe200078e08ff */
[----:B------:R-:W-:Y:S01]  /*0a60*/  IMAD R227, R227, 0x400, R0 ;  /* 0x00000400e3e37824 */ /* 0x000fe200078e0200 */
[----:B------:R-:W-:Y:S01]  /*0a70*/  IADD3 R248, R247, 0x20, RZ ;  /* 0x00000020f7f87810 */ /* 0x000fe20007ffe0ff */
[----:B------:R-:W-:Y:S01]  /*0a80*/  IMAD.IADD R233, R233, 0x1, R3 ;  /* 0x00000001e9e97824 */ /* 0x000fe200078e0203 */
[C---:B------:R-:W-:Y:S01]  /*0a90*/  IADD3 R0, R2.reuse, 0x40, RZ ;  /* 0x0000004002007810 */ /* 0x040fe20007ffe0ff */
[----:B------:R1:W-:Y:S01]  /*0aa0*/  STL [R1+0x4c], R2 ;  /* 0x00004c0201007387 */ /* 0x0003e20000100800 */
[----:B------:R-:W-:Y:S01]  /*0ab0*/  @P2 IADD3 R0, R2, -0x40, RZ ;  /* 0xffffffc002002810 */ /* 0x000fe20007ffe0ff */
[----:B------:R-:W-:Y:S01]  /*0ac0*/  IMAD.IADD R227, R3, 0x1, R227 ;  /* 0x0000000103e37824 */ /* 0x000fe200078e02e3 */
[----:B------:R-:W-:Y:S01]  /*0ad0*/  @P1 IADD3 R248, R247, -0x20, RZ ;  /* 0xffffffe0f7f81810 */ /* 0x000fe20007ffe0ff */
[----:B------:R-:W-:-:S02]  /*0ae0*/  IMAD.MOV.U32 R3, RZ, RZ, 0x20 ;  /* 0x00000020ff037424 */ /* 0x000fc400078e00ff */
[----:B------:R1:W-:Y:S01]  /*0af0*/  STL [R1+0x50], R0 ;  /* 0x0000500001007387 */ /* 0x0003e20000100800 */
[----:B------:R-:W-:Y:S01]  /*0b00*/  LEA R227, R227, 0x28000, 0x1 ;  /* 0x00028000e3e37811 */ /* 0x000fe200078e08ff */
[----:B------:R-:W-:Y:S01]  /*0b10*/  IMAD.IADD R249, R249, 0x1, R248 ;  /* 0x00000001f9f97824 */ /* 0x000fe200078e02f8 */
[----:B------:R-:W-:-:S05]  /*0b20*/  SEL R3, R3, 0xffffffe0, !P3 ;  /* 0xffffffe003037807 */ /* 0x000fca0005800000 */
[C---:B------:R-:W-:Y:S02]  /*0b30*/  IMAD R3, R217.reuse, 0x2, R3 ;  /* 0x00000002d9037824 */ /* 0x040fe400078e0203 */
[--C-:B------:R-:W-:Y:S02]  /*0b40*/  IMAD R217, R217, 0x2, R220.reuse ;  /* 0x00000002d9d97824 */ /* 0x100fe400078e02dc */
[----:B------:R-:W-:Y:S02]  /*0b50*/  IMAD.IADD R216, R220, 0x1, R3 ;  /* 0x00000001dcd87824 */ /* 0x000fe400078e0203 */
[C---:B------:R-:W-:Y:S02]  /*0b60*/  IMAD R220, R221.reuse, 0x2, R220 ;  /* 0x00000002dddc7824 */ /* 0x040fe400078e02dc */
[----:B------:R-:W-:Y:S02]  /*0b70*/  IMAD.SHL.U32 R221, R221, 0x2, RZ ;  /* 0x00000002dddd7824 */ /* 0x000fe400078e00ff */
.L_x_775:
        /* <DEDUP_REMOVED lines=24> */
[----:B-1--4-:R2:W4:Y:S01]  /*0d00*/  @P2 LDG.E R2, [R4.64+0x4] ;  /* 0x0000040404022981 */ /* 0x012522000c1e1900 */
[----:B------:R-:W-:Y:S01]  /*0d10*/  UIADD3.X UR9, UR12, UR9, URZ, UP0, !UPT ;  /* 0x000000090c097290 */ /* 0x000fe200087fe43f */
[----:B------:R-:W-:Y:S01]  /*0d20*/  PLOP3.LUT P0, PT, PT, PT, UP2, 0x80, 0x0 ;  /* 0x000000000000781c */ /* 0x000fe20003f0f028 */
[----:B------:R-:W-:-:S02]  /*0d30*/  IMAD.U32 R6, RZ, RZ, UR6 ;  /* 0x00000006ff067e24 */ /* 0x000fc4000f8e00ff */
        /* <DEDUP_REMOVED lines=38> */
.L_x_729:
        /* <DEDUP_REMOVED lines=21> */
[----:B------:R-:W-:Y:S02]  /*10f0*/  UIADD3 UR6, UR31, 0x3f, URZ ;  /* 0x0000003f1f067890 */ /* 0x000fe4000fffe03f */
[----:B------:R-:W-:Y:S02]  /*1100*/  ULDC.64 UR10, c[0x0][0x178] ;  /* 0x00005e00000a7ab9 */ /* 0x000fe40000000a00 */
[----:B------:R-:W-:Y:S02]  /*1110*/  UISETP.NE.AND UP0, UPT, UR34, -0x1, UPT ;  /* 0xffffffff2200788c */ /* 0x000fe4000bf05270 */
[----:B------:R-:W-:Y:S02]  /*1120*/  UIMAD UR7, UR37, UR10, URZ ;  /* 0x0000000a250772a4 */ /* 0x000fe4000f8e023f */
[----:B------:R-:W-:Y:S02]  /*1130*/  UISETP.NE.AND UP2, UPT, UR13, -0x1, UPT ;  /* 0xffffffff0d00788c */ /* 0x000fe4000bf45270 */
[----:B------:R-:W-:Y:S01]  /*1140*/  USHF.R.S32.HI UR12, URZ, 0x1f, UR6 ;  /* 0x0000001f3f0c7899 */ /* 0x000fe20008011406 */
[----:B------:R-:W-:Y:S01]  /*1150*/  PLOP3.LUT P1, PT, PT, PT, UP0, 0x80, 0x0 ;  /* 0x000000000000781c */ /* 0x000fe20003f2f008 */
[----:B------:R-:W-:-:S02]  /*1160*/  UIMAD.WIDE.U32 UR8, UR35, UR10, URZ ;  /* 0x0000000a230872a5 */ /* 0x000fc4000f8e003f */
[----:B------:R-:W-:Y:S02]  /*1170*/  UIMAD UR14, UR35, UR11, UR7 ;  /* 0x0000000b230e72a4 */ /* 0x000fe4000f8e0207 */
[----:B------:R-:W-:Y:S02]  /*1180*/  ULEA.HI UR12, UR12, UR6, URZ, 0x6 ;  /* 0x000000060c0c7291 */ /* 0x000fe4000f8f303f */
[----:B------:R-:W-:Y:S02]  /*1190*/  ULDC.64 UR10, c[0x0][0x190] ;  /* 0x00006400000a7ab9 */ /* 0x000fe40000000a00 */
[----:B------:R-:W-:Y:S02]  /*11a0*/  UIMAD.WIDE.U32 UR6, UR13, UR10, URZ ;  /* 0x0000000a0d0672a5 */ /* 0x000fe4000f8e003f */
[----:B------:R-:W-:Y:S02]  /*11b0*/  UIMAD UR10, UR13, UR11, URZ ;  /* 0x0000000b0d0a72a4 */ /* 0x000fe4000f8e023f */
[----:B------:R-:W-:-:S02]  /*11c0*/  @UP0 UIADD3 UR11, UR33, UR34, URZ ;  /* 0x00000022210b0290 */ /* 0x000fc4000fffe03f */
[----:B------:R-:W-:Y:S02]  /*11d0*/  UIADD3 UR24, UR9, UR14, URZ ;  /* 0x0000000e09187290 */ /* 0x000fe4000fffe03f */
[----:B------:R-:W-:Y:S02]  /*11e0*/  USEL UR26, UR8, UR6, !UP2 ;  /* 0x00000006081a7287 */ /* 0x000fe4000d000000 */
[----:B------:R-:W-:Y:S02]  /*11f0*/  @UP2 UIADD3 UR24, UR7, UR10, URZ ;  /* 0x0000000a07182290 */ /* 0x000fe4000fffe03f */
[----:B------:R-:W-:Y:S02]  /*1200*/  ULDC.64 UR8, c[0x0][0x198] ;  /* 0x0000660000087ab9 */ /* 0x000fe40000000a00 */
[----:B------:R-:W-:Y:S02]  /*1210*/  @UP0 UIMAD.WIDE.U32 UR6, UR11, UR8, URZ ;  /* 0x000000080b0602a5 */ /* 0x000fe4000f8e003f */
[----:B------:R-:W-:-:S02]  /*1220*/  ULOP3.LUT UR8, UR12, 0xffffffc0, URZ, 0xc0, !UPT ;  /* 0xffffffc00c087892 */ /* 0x000fc4000f8ec03f */
        /* <DEDUP_REMOVED lines=18> */
.L_x_731:
        /* <DEDUP_REMOVED lines=42> */
.L_x_732:
        /* <DEDUP_REMOVED lines=45> */
.L_x_733:
[----:B------:R-:W-:-:S04]  /*18c0*/  UMOV UR8, UR53 ;  /* 0x0000003500087c82 */ /* 0x000fc80008000000 */
.L_x_734:
[----:B------:R-:W-:Y:S01]  /*18d0*/  UIADD3 UR6, UP4, UP3, UR6, UR47, UR49 ;  /* 0x0000002f06067290 */ /* 0x000fe2000fb9e031 */
[----:B------:R-:W-:Y:S01]  /*18e0*/  IADD3 R12, P0, R14, UR17, RZ ;  /* 0x000000110e0c7c10 */ /* 0x000fe2000ff1e0ff */
[----:B------:R-:W-:Y:S01]  /*18f0*/  IMAD.U32 R6, RZ, RZ, UR17 ;  /* 0x00000011ff067e24 */ /* 0x000fe2000f8e00ff */
[----:B------:R-:W-:Y:S01]  /*1900*/  LEA.HI R2, R25, R26, RZ, 0x5 ;  /* 0x0000001a19027211 */ /* 0x000fe200078f28ff */
[----:B------:R-:W-:Y:S01]  /*1910*/  UIADD3 UR27, UP2, UP1, UR14, UR6, UR25 ;  /* 0x000000060e1b7290 */ /* 0x000fe2000f95e019 */
[----:B------:R-:W-:Y:S01]  /*1920*/  SHF.R.S32.HI R245, RZ, 0x1f, R244 ;  /* 0x0000001ffff57819 */ /* 0x000fe200000114f4 */
[----:B------:R-:W-:Y:S01]  /*1930*/  UIADD3.X UR6, UR9, UR51, UR56, UP4, UP3 ;  /* 0x0000003309067290 */ /* 0x000fe2000a7e6438 */
[----:B------:R-:W-:Y:S01]  /*1940*/  LOP3.LUT R0, R2, 0xffffffe0, RZ, 0xc0, !PT ;  /* 0xffffffe002007812 */ /* 0x000fe200078ec0ff */
[----:B------:R-:W-:Y:S01]  /*1950*/  IMAD.U32 R9, RZ, RZ, UR36 ;  /* 0x00000024ff097e24 */ /* 0x000fe2000f8e00ff */
[----:B------:R-:W-:Y:S01]  /*1960*/  SHF.R.S32.HI R2, RZ, 0x5, R2 ;  /* 0x00000005ff027819 */ /* 0x000fe20000011402 */
[----:B------:R-:W-:Y:S01]  /*1970*/  UIADD3.X UR25, UR10, UR6, UR11, UP2, UP1 ;  /* 0x000000060a197290 */ /* 0x000fe200097e240b */
[----:B------:R-:W-:Y:S01]  /*1980*/  IADD3 R4, P2, R244, UR15, RZ ;  /* 0x0000000ff4047c10 */ /* 0x000fe2000ff5e0ff */
[----:B------:R-:W-:Y:S01]  /*1990*/  IMAD.IADD R21, R26, 0x1, -R0 ;  /* 0x000000011a157824 */ /* 0x000fe200078e0a00 */
[----:B------:R-:W-:Y:S01]  /*19a0*/  ULDC.64 UR6, c[0x0][0x1a8] ;  /* 0x00006a0000067ab9 */ /* 0x000fe20000000a00 */
[----:B------:R-:W-:Y:S01]  /*19b0*/  IADD3.X R13, R23, UR28, RZ, P0, !PT ;  /* 0x0000001c170d7c10 */ /* 0x000fe200087fe4ff */
[----:B------:R-:W-:Y:S01]  /*19c0*/  UIMAD UR6, UR60, UR6, URZ ;  /* 0x000000063c0672a4 */ /* 0x000fe2000f8e023f */
[----:B------:R-:W-:Y:S01]  /*19d0*/  IMAD R0, R2, UR48, R21 ;  /* 0x0000003002007c24 */ /* 0x000fe2000f8e0215 */
[----:B------:R-:W-:Y:S01]  /*19e0*/  IADD3.X R5, R245, UR18, RZ, P2, !PT ;  /* 0x00000012f5057c10 */ /* 0x000fe200097fe4ff */
[----:B------:R-:W-:Y:S01]  /*19f0*/  IMAD.U32 R11, RZ, RZ, UR36 ;  /* 0x00000024ff0b7e24 */ /* 0x000fe2000f8e00ff */
[----:B------:R-:W-:Y:S01]  /*1a00*/  UIMAD UR14, UR36, UR7, UR6 ;  /* 0x00000007240e72a4 */ /* 0x000fe2000f8e0206 */
[----:B------:R-:W-:Y:S01]  /*1a10*/  IADD3 R27, R244, 0xc0, RZ ;  /* 0x000000c0f41b7810 */ /* 0x000fe20007ffe0ff */
[----:B------:R-:W-:Y:S01]  /*1a20*/  BSSY B1, `(.L_x_730) ;  /* 0x0000a38000017945 */ /* 0x000fe20003800000 */
[----:B------:R-:W-:Y:S01]  /*1a30*/  ULDC.64 UR6, c[0x0][0x370] ;  /* 0x0000dc0000067ab9 */ /* 0x000fe20000000a00 */
[----:B------:R-:W-:Y:S01]  /*1a40*/  IADD3 R2, P0, R0, UR27, RZ ;  /* 0x0000001b00027c10 */ /* 0x000fe2000ff1e0ff */
[----:B------:R-:W-:Y:S01]  /*1a50*/  UIMAD UR6, UR28, UR6, URZ ;  /* 0x000000061c0672a4 */ /* 0x000fe2000f8e023f */
[----:B------:R-:W-:Y:S01]  /*1a60*/  IMAD.WIDE.U32 R4, R6, c[0x0][0x370], R4 ;  /* 0x0000dc0006047a25 */ /* 0x000fe200078e0004 */
[----:B------:R1:W-:Y:S01]  /*1a70*/  STL [R1], R27 ;  /* 0x0000001b01007387 */ /* 0x0003e20000100800 */
[----:B------:R-:W-:Y:S01]  /*1a80*/  LEA.HI.X.SX32 R10, R0, UR25, 0x1, P0 ;  /* 0x00000019000a7c11 */ /* 0x000fe200080f0eff */
[----:B------:R-:W-:Y:S01]  /*1a90*/  UIMAD UR9, UR17, UR7, UR6 ;  /* 0x00000007110972a4 */ /* 0x000fe2000f8e0206 */
[----:B------:R-:W-:Y:S01]  /*1aa0*/  IMAD R0, R13, c[0x0][0x190], RZ ;  /* 0x000064000d007a24 */ /* 0x000fe200078e02ff */
[----:B------:R-:W-:Y:S01]  /*1ab0*/  LEA R234, P0, R2, c[0x0][0x350], 0x2 ;  /* 0x0000d40002ea7a11 */ /* 0x000fe200078010ff */
[----:B------:R-:W-:Y:S01]  /*1ac0*/  ULDC.64 UR6, c[0x0][0x378] ;  /* 0x0000de0000067ab9 */ /* 0x000fe20000000a00 */
[----:B------:R-:W-:Y:S01]  /*1ad0*/  IMAD.WIDE.U32 R6, R12, c[0x0][0x190], R244 ;  /* 0x000064000c067a25 */ /* 0x000fe200078e00f4 */
[----:B------:R-:W-:Y:S01]  /*1ae0*/  UIMAD UR6, UR60, UR6, URZ ;  /* 0x000000063c0672a4 */ /* 0x000fe2000f8e023f */
[----:B------:R-:W-:-:S02]  /*1af0*/  IADD3 R5, R5, UR9, RZ ;  /* 0x0000000905057c10 */ /* 0x000fc4000fffe0ff */
[----:B------:R-:W-:Y:S01]  /*1b00*/  IMAD R15, R12, c[0x0][0x194], R0 ;  /* 0x000065000c0f7a24 */ /* 0x000fe200078e0200 */
[----:B------:R-:W-:Y:S01]  /*1b10*/  UIMAD UR10, UR36, UR7, UR6 ;  /* 0x00000007240a72a4 */ /* 0x000fe2000f8e0206 */
[----:B------:R-:W-:Y:S01]  /*1b20*/  IADD3 R8, P2, R6, UR26, RZ ;  /* 0x0000001a06087c10 */ /* 0x000fe2000ff5e0ff */
[----:B------:R-:W-:Y:S01]  /*1b30*/  UIADD3 UR6, UR17, UR8, URZ ;  /* 0x0000000811067290 */ /* 0x000fe2000fffe03f */
[----:B------:R-:W-:Y:S01]  /*1b40*/  IMAD.WIDE.U32 R4, R9, c[0x0][0x378], R4 ;  /* 0x0000de0009047a25 */ /* 0x000fe200078e0004 */
[----:B------:R-:W-:Y:S01]  /*1b50*/  UIADD3 UR8, UR17, UR12, URZ ;  /* 0x0000000c11087290 */ /* 0x000fe2000fffe03f */
[----:B------:R-:W-:Y:S02]  /*1b60*/  LEA.HI.X R235, R2, c[0x0][0x354], R10, 0x2, P0 ;  /* 0x0000d50002eb7a11 */ /* 0x000fe400000f140a */
[----:B------:R-:W-:Y:S01]  /*1b70*/  ULDC.64 UR12, c[0x0][0x3c8] ;  /* 0x0000f200000c7ab9 */ /* 0x000fe20000000a00 */
[----:B------:R-:W-:Y:S01]  /*1b80*/  IADD3.X R9, R7, UR24, R15, P2, !PT ;  /* 0x0000001807097c10 */ /* 0x000fe200097fe40f */
[----:B------:R-:W-:Y:S01]  /*1b90*/  UMOV UR17, 0x4 ;  /* 0x0000000400117882 */ /* 0x000fe20000000000 */
[----:B------:R-:W-:Y:S01]  /*1ba0*/  IADD3 R7, R5, UR10, RZ ;  /* 0x0000000a05077c10 */ /* 0x000fe2000fffe0ff */
[----:B------:R-:W-:Y:S01]  /*1bb0*/  UIMAD.WIDE UR6, UR6, UR17, UR12 ;  /* 0x00000011060672a5 */ /* 0x000fe2000f8e020c */
[----:B------:R-:W-:Y:S01]  /*1bc0*/  IMAD R0, R23, c[0x0][0x370], RZ ;  /* 0x0000dc0017007a24 */ /* 0x000fe200078e02ff */
[C---:B------:R-:W-:Y:S01]  /*1bd0*/  IADD3 R252, R244.reuse, 0x40, RZ ;  /* 0x00000040f4fc7810 */ /* 0x040fe20007ffe0ff */
[----:B------:R-:W-:Y:S01]  /*1be0*/  ULDC UR13, c[0x0][0x2e8] ;  /* 0x0000ba00000d7ab9 */ /* 0x000fe20000000800 */
[----:B------:R-:W-:Y:S01]  /*1bf0*/  IMAD.MOV.U32 R6, RZ, RZ, R4 ;  /* 0x000000ffff067224 */ /* 0x000fe200078e0004 */
[----:B------:R-:W-:Y:S01]  /*1c00*/  IADD3 R251, R244, 0x80, RZ ;  /* 0x00000080f4fb7810 */ /* 0x000fe20007ffe0ff */
[----:B------:R-:W-:Y:S01]  /*1c10*/  IMAD.WIDE.U32 R10, R11, c[0x0][0x1a8], R8 ;  /* 0x00006a000b0a7a25 */ /* 0x000fe200078e0008 */
[----:B------:R-:W-:-:S02]  /*1c20*/  UMOV UR12, UR6 ;  /* 0x00000006000c7c82 */ /* 0x000fc40008000000 */
[----:B------:R-:W-:Y:S01]  /*1c30*/  UIADD3 UR6, -UR22, UR31, UR16 ;  /* 0x0000001f16067290 */ /* 0x000fe2000fffe110 */
[C---:B------:R-:W-:Y:S01]  /*1c40*/  IMAD R0, R14.reuse, c[0x0][0x374], R0 ;  /* 0x0000dd000e007a24 */ /* 0x040fe200078e0200 */
[----:B------:R-:W-:Y:S01]  /*1c50*/  IADD3 R17, R11, UR14, RZ ;  /* 0x0000000e0b117c10 */ /* 0x000fe2000fffe0ff */
[----:B------:R-:W-:Y:S01]  /*1c60*/  IMAD.WIDE.U32 R6, R14, c[0x0][0x370], R6 ;  /* 0x0000dc000e067a25 */ /* 0x000fe200078e0006 */
[----:B------:R-:W-:Y:S01]  /*1c70*/  UIADD3 UR6, UR6, -UR13, URZ ;  /* 0x8000000d06067290 */ /* 0x000fe2000fffe03f */
[----:B------:R-:W-:Y:S01]  /*1c80*/  LEA R241, P3, R10, c[0x0][0x160], 0x1 ;  /* 0x000058000af17a11 */ /* 0x000fe200078608ff */
[----:B------:R-:W-:Y:S01]  /*1c90*/  UMOV UR11, UR7 ;  /* 0x00000007000b7c82 */ /* 0x000fe20008000000 */
[----:B------:R-:W-:Y:S01]  /*1ca0*/  IMAD.IADD R2, R7, 0x1, R0 ;  /* 0x0000000107027824 */ /* 0x000fe200078e0200 */
[----:B------:R-:W-:Y:S01]  /*1cb0*/  USHF.R.S32.HI UR13, URZ, 0x1f, UR6 ;  /* 0x0000001f3f0d7899 */ /* 0x000fe20008011406 */
[----:B------:R-:W-:Y:S02]  /*1cc0*/  LEA R240, P2, R6, c[0x0][0x330], 0x1 ;  /* 0x0000cc0006f07a11 */ /* 0x000fe400078408ff */
[----:B------:R-:W-:Y:S01]  /*1cd0*/  LEA.HI.X R242, R10, c[0x0][0x164], R17, 0x1, P3 ;  /* 0x000059000af27a11 */ /* 0x000fe200018f0c11 */
[----:B------:R-:W-:Y:S01]  /*1ce0*/  ULEA.HI UR13, UR13, UR6, URZ, 0x6 ;  /* 0x000000060d0d7291 */ /* 0x000fe2000f8f303f */
[----:B------:R-:W-:Y:S01]  /*1cf0*/  LEA.HI.X R243, R6, c[0x0][0x334], R2, 0x1, P2 ;  /* 0x0000cd0006f37a11 */ /* 0x000fe200010f0c02 */
[----:B------:R-:W-:-:S02]  /*1d00*/  UIADD3 UR6, UR29, -0x1, URZ ;  /* 0xffffffff1d067890 */ /* 0x000fc4000fffe03f */
[----:B------:R-:W-:-:S04]  /*1d10*/  USHF.R.S32.HI UR13, URZ, 0x6, UR13 ;  /* 0x000000063f0d7899 */ /* 0x000fc8000801140d */
[----:B------:R-:W-:-:S04]  /*1d20*/  UISETP.LT.AND UP1, UPT, URZ, UR13, UPT ;  /* 0x0000000d3f00728c */ /* 0x000fc8000bf21270 */
[----:B------:R-:W-:-:S04]  /*1d30*/  USEL UR13, URZ, UR13, !UP1 ;  /* 0x0000000d3f0d7287 */ /* 0x000fc8000c800000 */
[----:B------:R-:W-:-:S03]  /*1d40*/  UISETP.GT.AND UP1, UPT, UR29, UR13, UPT ;  /* 0x0000000d1d00728c */ /* 0x000fc6000bf24270 */
[----:B------:R-:W-:Y:S02]  /*1d50*/  ULDC.64 UR28, c[0x0][0x200] ;  /* 0x00008000001c7ab9 */ /* 0x000fe40000000a00 */
[----:B------:R-:W-:Y:S01]  /*1d60*/  UIMAD.WIDE UR8, UR8, UR17, UR28 ;  /* 0x00000011080872a5 */ /* 0x000fe2000f8e021c */
[----:B------:R-:W-:-:S13]  /*1d70*/  PLOP3.LUT P0, PT, PT, PT, UP1, 0x80, 0x0 ;  /* 0x000000000000781c */ /* 0x000fda0003f0f018 */
[----:B------:R-:W-:Y:S05]  /*1d80*/  @P0 BRA `(.L_x_735) ;  /* 0x0000092000000947 */ /* 0x000fea0003800000 */
[----:B-1----:R-:W-:Y:S02]  /*1d90*/  @UP0 UIADD3 UR8, UR33, UR34, URZ ;  /* 0x0000002221080290 */ /* 0x002fe4000fffe03f */
        /* <DEDUP_REMOVED lines=17> */
.L_x_736:
        /* <DEDUP_REMOVED lines=18> */
.L_x_737:
        /* <DEDUP_REMOVED lines=35> */
.L_x_739:
[----:B------:R-:W-:Y:S05]  /*2200*/  BSYNC B0 ;  /* 0x0000000000007941 */ /* 0x000fea0003800000 */
.L_x_738:
        /* <DEDUP_REMOVED lines=21> */
.L_x_741:
[----:B------:R-:W-:Y:S05]  /*2360*/  BSYNC B0 ;  /* 0x0000000000007941 */ /* 0x000fea0003800000 */
.L_x_740:
        /* <DEDUP_REMOVED lines=31> */
.L_x_743:
[----:B------:R-:W-:Y:S05]  /*2560*/  BSYNC B0 ;  /* 0x0000000000007941 */ /* 0x000fea0003800000 */
.L_x_742:
        /* <DEDUP_REMOVED lines=20> */
.L_x_735:
[----:B-1----:R-:W2:Y:S01]  /*26b0*/  LDL R18, [R1+0x5c] ;  /* 0x00005c0001127983 */ /* 0x002ea20000100800 */
        /* <DEDUP_REMOVED lines=55> */
.L_x_746:
[----:B------:R-:W-:Y:S05]  /*2a30*/  BSYNC B0 ;  /* 0x0000000000007941 */ /* 0x000fea0003800000 */
.L_x_745:
        /* <DEDUP_REMOVED lines=48> */
.L_x_748:
[----:B------:R-:W-:Y:S05]  /*2d40*/  BSYNC B0 ;  /* 0x0000000000007941 */ /* 0x000fea0003800000 */
.L_x_747:
        /* <DEDUP_REMOVED lines=23> */
.L_x_750:
        /* <DEDUP_REMOVED lines=50> */
.L_x_751:
[----:B------:R-:W-:Y:S05]  /*31e0*/  BSYNC B0 ;  /* 0x0000000000007941 */ /* 0x000fea0003800000 */
.L_x_749:
        /* <DEDUP_REMOVED lines=21> */
.L_x_753:
        /* <DEDUP_REMOVED lines=49> */
.L_x_754:
[----:B------:R-:W-:Y:S05]  /*3650*/  BSYNC B0 ;  /* 0x0000000000007941 */ /* 0x000fea0003800000 */
.L_x_752:
[C---:B------:R-:W-:Y:S01]  /*3660*/  IADD3 R0, R246.reuse, 0x8, RZ ;  /* 0x00000008f6007810 */ /* 0x040fe20007ffe0ff */
[----:B--23--:R-:W-:Y:S01]  /*3670*/  IMAD.MOV.U32 R4, RZ, RZ, 0x4 ;  /* 0x00000004ff047424 */ /* 0x00cfe200078e00ff */
[----:B------:R-:W-:Y:S01]  /*3680*/  ISETP.GE.AND P2, PT, R246, UR7, PT ;  /* 0x00000007f6007c0c */ /* 0x000fe2000bf46270 */
[----:B------:R-:W-:Y:S01]  /*3690*/  IMAD.MOV.U32 R2, RZ, RZ, 0x7f800000 ;  /* 0x7f800000ff027424 */ /* 0x000fe200078e00ff */
[----:B------:R-:W-:Y:S01]  /*36a0*/  ISETP.GE.AND P1, PT, R0, UR7, PT ;  /* 0x0000000700007c0c */ /* 0x000fe2000bf26270 */
[----:B------:R-:W-:Y:S01]  /*36b0*/  IMAD.WIDE R4, R246, R4, UR8 ;  /* 0x00000008f6047e25 */ /* 0x000fe2000f8e0204 */
[----:B------:R-:W-:Y:S01]  /*36c0*/  MOV R6, 0x7f800000 ;  /* 0x7f80000000067802 */ /* 0x000fe20000000f00 */
[----:B------:R-:W-:Y:S02]  /*36d0*/  USHF.R.S32.HI UR10, URZ, 0x1f, UR16 ;  /* 0x0000001f3f0a7899 */ /* 0x000fe40008011410 */
[----:B------:R-:W-:Y:S02]  /*36e0*/  ULDC.64 UR14, c[0x0][0x198] ;  /* 0x00006600000e7ab9 */ /* 0x000fe40000000a00 */
[----:B------:R-:W-:Y:S01]  /*36f0*/  UIADD3 UR7, -UR16, UR22, URZ ;  /* 0x0000001610077290 */ /* 0x000fe2000fffe13f */
[----:B------:R-:W-:Y:S01]  /*3700*/  MOV R18, UR16 ;  /* 0x0000001000127c02 */ /* 0x000fe20008000f00 */
[----:B------:R-:W-:-:S02]  /*3710*/  UIMAD UR14, UR10, UR14, URZ ;  /* 0x0000000e0a0e72a4 */ /* 0x000fc4000f8e023f */
[----:B------:R2:W3:Y:S04]  /*3720*/  @!P2 LDG.E R6, [R4.64] ;  /* 0x000000040406a981 */ /* 0x0004e8000c1e1900 */
[----:B------:R2:W5:Y:S01]  /*3730*/  @!P1 LDG.E R2, [R4.64+0x20] ;  /* 0x0000200404029981 */ /* 0x000562000c1e1900 */
[----:B------:R-:W-:Y:S01]  /*3740*/  ISETP.GE.AND P6, PT, R14, UR7, PT ;  /* 0x000000070e007c0c */ /* 0x000fe2000bfc6270 */
[----:B------:R-:W-:-:S06]  /*3750*/  UIMAD UR14, UR16, UR15, UR14 ;  /* 0x0000000f100e72a4 */ /* 0x000fcc000f8e020e */
[----:B------:R-:W-:-:S06]  /*3760*/  IMAD.U32 R0, RZ, RZ, UR14 ;  /* 0x0000000eff007e24 */ /* 0x000fcc000f8e00ff */
[----:B------:R1:W-:Y:S04]  /*3770*/  @P6 STS.128 [R237+0x18000], RZ ;  /* 0x018000ffed006388 */ /* 0x0003e80000000c00 */
[----:B------:R1:W-:Y:S04]  /*3780*/  @P6 STS.128 [R237+0x1a000], RZ ;  /* 0x01a000ffed006388 */ /* 0x0003e80000000c00 */
[----:B------:R1:W-:Y:S01]  /*3790*/  @P6 STS.128 [R237+0x1c000], RZ ;  /* 0x01c000ffed006388 */ /* 0x0003e20000000c00 */
[----:B--2---:R-:W-:-:S03]  /*37a0*/  IMAD.WIDE.U32 R4, R18, c[0x0][0x198], R244 ;  /* 0x0000660012047a25 */ /* 0x004fc600078e00f4 */
[----:B------:R1:W-:Y:S02]  /*37b0*/  @P6 STS.128 [R237+0x1e000], RZ ;  /* 0x01e000ffed006388 */ /* 0x0003e40000000c00 */
[----:B------:R-:W-:-:S04]  /*37c0*/  IADD3 R4, P1, R4, UR20, RZ ;  /* 0x0000001404047c10 */ /* 0x000fc8000ff3e0ff */
[----:B------:R-:W-:Y:S01]  /*37d0*/  IADD3.X R5, R5, UR23, R0, P1, !PT ;  /* 0x0000001705057c10 */ /* 0x000fe20008ffe400 */
[----:B------:R-:W-:Y:S01]  /*37e0*/  IMAD R0, R22, c[0x0][0x1b0], RZ ;  /* 0x00006c0016007a24 */ /* 0x000fe200078e02ff */
[----:B------:R-:W-:Y:S03]  /*37f0*/  BSSY B0, `(.L_x_755) ;  /* 0x0000034000007945 */ /* 0x000fe60003800000 */
[C---:B------:R-:W-:Y:S02]  /*3800*/  IMAD R15, R16.reuse, c[0x0][0x1b4], R0 ;  /* 0x00006d00100f7a24 */ /* 0x040fe400078e0200 */
[----:B------:R-:W-:-:S05]  /*3810*/  IMAD.WIDE.U32 R10, R16, c[0x0][0x1b0], R4 ;  /* 0x00006c00100a7a25 */ /* 0x000fca00078e0004 */
[----:B------:R-:W-:Y:S01]  /*3820*/  IADD3 R17, R11, R15, RZ ;  /* 0x0000000f0b117210 */ /* 0x000fe20007ffe0ff */
[----:B-----5:R1:W-:Y:S04]  /*3830*/  STL [R1+0x8], R2 ;  /* 0x0000080201007387 */ /* 0x0203e80000100800 */
[----:B---3--:R1:W-:Y:S01]  /*3840*/  STL [R1+0x4], R6 ;  /* 0x0000040601007387 */ /* 0x0083e20000100800 */
[----:B------:R-:W-:Y:S05]  /*3850*/  @P6 BRA `(.L_x_756) ;  /* 0x000002d000006947 */ /* 0x000fea0003800000 */
[----:B------:R-:W-:Y:S01]  /*3860*/  ISETP.GE.AND P4, PT, R244, c[0x0][0x220], PT ;  /* 0x00008800f4007a0c */ /* 0x000fe20003f86270 */
[----:B------:R-:W-:Y:S01]  /*3870*/  IMAD.U32 R4, RZ, RZ, UR20 ;  /* 0x00000014ff047e24 */ /* 0x000fe2000f8e00ff */
[----:B------:R-:W-:Y:S01]  /*3880*/  ISETP.GE.AND P3, PT, R252, c[0x0][0x220], PT ;  /* 0x00008800fc007a0c */ /* 0x000fe20003f66270 */
[----:B------:R-:W-:Y:S01]  /*3890*/  IMAD.U32 R5, RZ, RZ, UR23 ;  /* 0x00000017ff057e24 */ /* 0x000fe2000f8e00ff */
[----:B------:R-:W-:Y:S01]  /*38a0*/  ISETP.GE.AND P2, PT, R251, c[0x0][0x220], PT ;  /* 0x00008800fb007a0c */ /* 0x000fe20003f46270 */
[----:B------:R-:W-:-:S02]  /*38b0*/  IMAD R0, R20, c[0x0][0x198], RZ ;  /* 0x0000660014007a24 */ /* 0x000fc400078e02ff */
[----:B------:R-:W-:-:S04]  /*38c0*/  IMAD.WIDE.U32 R4, R19, c[0x0][0x198], R4 ;  /* 0x0000660013047a25 */ /* 0x000fc800078e0004 */
[----:B-1----:R-:W-:Y:S02]  /*38d0*/  IMAD R2, R19, c[0x0][0x19c], R0 ;  /* 0x0000670013027a24 */ /* 0x002fe400078e0200 */
        /* <DEDUP_REMOVED lines=37> */
.L_x_756:
[----:B------:R-:W-:Y:S05]  /*3b30*/  BSYNC B0 ;  /* 0x0000000000007941 */ /* 0x000fea0003800000 */
.L_x_755:
        /* <DEDUP_REMOVED lines=8> */
[----:B-12---:R-:W-:Y:S01]  /*3bc0*/  IMAD.U32 R5, RZ, RZ, UR23 ;  /* 0x00000017ff057e24 */ /* 0x006fe2000f8e00ff */
        /* <DEDUP_REMOVED lines=46> */
.L_x_758:
[----:B------:R-:W-:Y:S05]  /*3eb0*/  BSYNC B0 ;  /* 0x0000000000007941 */ /* 0x000fea0003800000 */
.L_x_757:
        /* <DEDUP_REMOVED lines=62> */
.L_x_760:
[----:B------:R-:W-:Y:S05]  /*42a0*/  BSYNC B0 ;  /* 0x0000000000007941 */ /* 0x000fea0003800000 */
.L_x_759:
        /* <DEDUP_REMOVED lines=53> */
.L_x_762:
[----:B------:R-:W-:Y:S05]  /*4600*/  BSYNC B0 ;  /* 0x0000000000007941 */ /* 0x000fea0003800000 */
.L_x_761:
[----:B------:R-:W-:Y:S02]  /*4610*/  IMAD.MOV.U32 R6, RZ, RZ, c[0x0][0x308] ;  /* 0x0000c200ff067624 */ /* 0x000fe400078e00ff */
[----:B------:R-:W-:Y:S01]  /*4620*/  IMAD.MOV.U32 R7, RZ, RZ, c[0x0][0x30c] ;  /* 0x0000c300ff077624 */ /* 0x000fe200078e00ff */
[----:B------:R-:W-:Y:S01]  /*4630*/  LEA.HI R0, R25, R26, RZ, 0x4 ;  /* 0x0000001a19007211 */ /* 0x000fe200078f20ff */
[----:B------:R-:W0:Y:S04]  /*4640*/  LDGDEPBAR ;  /* 0x00000000000079af */ /* 0x000e280000000000 */
[----:B-12---:R1:W2:Y:S04]  /*4650*/  LDG.E.64 R4, [R6.64+0x8] ;  /* 0x0000080406047981 */ /* 0x0062a8000c1e1b00 */
[----:B-1----:R-:W5:Y:S01]  /*4660*/  LDG.E.64 R6, [R6.64] ;  /* 0x0000000406067981 */ /* 0x002f62000c1e1b00 */
[----:B------:R-:W-:Y:S01]  /*4670*/  LOP3.LUT R0, R0, 0xfffffff0, RZ, 0xc0, !PT ;  /* 0xfffffff000007812 */ /* 0x000fe200078ec0ff */
[----:B------:R-:W-:Y:S01]  /*4680*/  IMAD.MOV.U32 R226, RZ, RZ, 0x40 ;  /* 0x00000040ffe27424 */ /* 0x000fe200078e00ff */
[--C-:B------:R-:W-:Y:S01]  /*4690*/  SHF.R.S32.HI R8, RZ, 0x1f, R21.reuse ;  /* 0x0000001fff087819 */ /* 0x100fe20000011415 */
[----:B------:R-:W1:Y:S01]  /*46a0*/  S2R R9, SR_TID.X ;  /* 0x0000000000097919 */ /* 0x000e620000002100 */
[----:B------:R-:W-:Y:S01]  /*46b0*/  SHF.L.U32 R222, R233, 0x1, RZ ;  /* 0x00000001e9de7819 */ /* 0x000fe200000006ff */
[----:B------:R-:W-:Y:S01]  /*46c0*/  IMAD.IADD R0, R26, 0x1, -R0 ;  /* 0x000000011a007824 */ /* 0x000fe200078e0a00 */
[----:B------:R-:W-:Y:S01]  /*46d0*/  UIADD3 UR16, UR31, 0x40, UR16 ;  /* 0x000000401f107890 */ /* 0x000fe2000fffe010 */
[----:B------:R-:W-:Y:S01]  /*46e0*/  IMAD.MOV.U32 R238, RZ, RZ, R236 ;  /* 0x000000ffffee7224 */ /* 0x000fe200078e00ec */
        /* <DEDUP_REMOVED lines=14> */
[----:B------:R-:W-:Y:S01]  /*47d0*/  IADD3 R0, R0, -R2, RZ ;  /* 0x8000000200007210 */ /* 0x000fe20007ffe0ff */
        /* <DEDUP_REMOVED lines=52> */
[----:B------:R-:W-:Y:S01]  /*4b20*/  UIADD3 UR16, UR16, -UR22, URZ ;  /* 0x8000001610107290 */ /* 0x000fe2000fffe03f */
[----:B--2---:R-:W-:-:S02]  /*4b30*/  IADD3 R4, P2, P1, R4, UR46, R21 ;  /* 0x0000002e04047c10 */ /* 0x004fc4000f95e015 */
[----:B------:R-:W-:Y:S02]  /*4b40*/  CS2R R20, SRZ ;  /* 0x0000000000147805 */ /* 0x000fe4000001ff00 */
[----:B------:R-:W-:Y:S01]  /*4b50*/  IADD3.X R2, R5, UR50, R8, P2, P1 ;  /* 0x0000003205027c10 */ /* 0x000fe200097e2408 */
[----:B------:R-:W-:Y:S01]  /*4b60*/  IMAD.WIDE.U32 R4, R4, -0x2daee0ad, RZ ;  /* 0xd2511f5304047825 */ /* 0x000fe200078e00ff */
[----:B------:R-:W-:Y:S02]  /*4b70*/  R2P PR, R0, 0x6 ;  /* 0x0000000600007804 */ /* 0x000fe40000000000 */
[----:B------:R-:W-:Y:S01]  /*4b80*/  IADD3 R0, R232, 0x4000, RZ ;  /* 0x00004000e8007810 */ /* 0x000fe20007ffe0ff */
[----:B------:R2:W-:Y:S02]  /*4b90*/  STL [R1+0x54], R2 ;  /* 0x0000540201007387 */ /* 0x0005e40000100800 */
[----:B------:R-:W-:Y:S02]  /*4ba0*/  SEL R231, R231, 0xffffffe0, !P1 ;  /* 0xffffffe0e7e77807 */ /* 0x000fe40004800000 */
[----:B------:R-:W-:-:S02]  /*4bb0*/  SEL R0, R0, R232, !P0 ;  /* 0x000000e800007207 */ /* 0x000fc40004000000 */
[----:B------:R-:W-:Y:S01]  /*4bc0*/  SEL R226, R226, 0xffffffc0, !P2 ;  /* 0xffffffc0e2e27807 */ /* 0x000fe20005000000 */
[----:B------:R-:W-:Y:S01]  /*4bd0*/  IMAD.IADD R228, R227, 0x1, R231 ;  /* 0x00000001e3e47824 */ /* 0x000fe200078e02e7 */
[----:B------:R-:W-:-:S03]  /*4be0*/  IADD3 R223, R231, R222, RZ ;  /* 0x000000dee7df7210 */ /* 0x000fc60007ffe0ff */
[----:B------:R-:W-:Y:S02]  /*4bf0*/  IMAD.IADD R229, R227, 0x1, R226 ;  /* 0x00000001e3e57824 */ /* 0x000fe400078e02e2 */
[C---:B------:R-:W-:Y:S02]  /*4c00*/  IMAD.IADD R225, R226.reuse, 0x1, R222 ;  /* 0x00000001e2e17824 */ /* 0x040fe400078e02de */
[C---:B------:R-:W-:Y:S01]  /*4c10*/  IMAD.IADD R230, R226.reuse, 0x1, R228 ;  /* 0x00000001e2e67824 */ /* 0x040fe200078e02e4 */
[----:B-----5:R5:W3:Y:S01]  /*4c20*/  R2UR UR14, R7 ;  /* 0x00000000070e73c2 */ /* 0x020ae200000e0000 */
[----:B------:R-:W-:-:S07]  /*4c30*/  IMAD.IADD R224, R226, 0x1, R223 ;  /* 0x00000001e2e07824 */ /* 0x000fce00078e02df */
[----:B------:R-:W4:Y:S01]  /*4c40*/  R2UR UR15, R6 ;  /* 0x00000000060f73c2 */ /* 0x000f2200000e0000 */
[----:B--2---:R-:W-:-:S04]  /*4c50*/  IADD3 R2, R233, 0x4000, RZ ;  /* 0x00004000e9027810 */ /* 0x004fc80007ffe0ff */
[----:B------:R-:W-:-:S05]  /*4c60*/  SEL R2, R2, R233, !P0 ;  /* 0x000000e902027207 */ /* 0x000fca0004000000 */
[----:B------:R-:W-:Y:S01]  /*4c70*/  IMAD.SHL.U32 R219, R2, 0x2, RZ ;  /* 0x0000000202db7824 */ /* 0x000fe200078e00ff */
[----:B------:R-:W-:Y:S01]  /*4c80*/  SHF.L.U32 R2, R0, 0x1, RZ ;  /* 0x0000000100027819 */ /* 0x000fe200000006ff */
[----:B------:R-:W-:Y:S01]  /*4c90*/  IMAD.MOV.U32 R0, RZ, RZ, c[0x0][0x22c] ;  /* 0x00008b00ff007624 */ /* 0x000fe200078e00ff */
[----:B-----5:R-:W2:Y:S03]  /*4ca0*/  S2R R7, SR_TID.X ;  /* 0x0000000000077919 */ /* 0x020ea60000002100 */
[----:B------:R-:W-:Y:S01]  /*4cb0*/  IMAD R0, R0, c[0x0][0x1c0], RZ ;  /* 0x0000700000007a24 */ /* 0x000fe200078e02ff */
[----:B---3--:R-:W-:Y:S02]  /*4cc0*/  UIADD3 UR28, UR14, -0x4498517b, URZ ;  /* 0xbb67ae850e1c7890 */ /* 0x008fe4000fffe03f */
[----:B------:R-:W-:Y:S01]  /*4cd0*/  UIADD3 UR26, UR14, 0x76cf5d0a, URZ ;  /* 0x76cf5d0a0e1a7890 */ /* 0x000fe2000fffe03f */
[C---:B------:R-:W-:Y:S01]  /*4ce0*/  IMAD.SHL.U32 R10, R0.reuse, 0x10, RZ ;  /* 0x00000010000a7824 */ /* 0x040fe200078e00ff */
[----:B------:R-:W-:Y:S01]  /*4cf0*/  SHF.L.U32 R239, R0, 0x3, RZ ;  /* 0x0000000300ef7819 */ /* 0x000fe200000006ff */
[----:B------:R-:W-:-:S02]  /*4d00*/  UIADD3 UR24, UR14, 0x32370b8f, URZ ;  /* 0x32370b8f0e187890 */ /* 0x000fc4000fffe03f */
[----:B----4-:R-:W-:Y:S01]  /*4d10*/  UIADD3 UR29, UR15, -0x61c88647, URZ ;  /* 0x9e3779b90f1d7890 */ /* 0x010fe2000fffe03f */
[C---:B------:R-:W-:Y:S01]  /*4d20*/  IADD3 R8, R10.reuse, 0x40, RZ ;  /* 0x000000400a087810 */ /* 0x040fe20007ffe0ff */
[----:B------:R-:W-:Y:S01]  /*4d30*/  UIADD3 UR27, UR15, 0x3c6ef372, URZ ;  /* 0x3c6ef3720f1b7890 */ /* 0x000fe2000fffe03f */
[----:B------:R-:W-:Y:S01]  /*4d40*/  IADD3 R0, R10, 0xe0, RZ ;  /* 0x000000e00a007810 */ /* 0x000fe20007ffe0ff */
[----:B------:R-:W-:Y:S02]  /*4d50*/  UIADD3 UR25, UR15, -0x255992d5, URZ ;  /* 0xdaa66d2b0f197890 */ /* 0x000fe4000fffe03f */
[C---:B------:R-:W-:Y:S01]  /*4d60*/  IMAD.IADD R8, R239.reuse, 0x1, R8 ;  /* 0x00000001ef087824 */ /* 0x040fe200078e0208 */
[C---:B------:R-:W-:Y:S01]  /*4d70*/  IADD3 R0, R239.reuse, R0, RZ ;  /* 0x00000000ef007210 */ /* 0x040fe20007ffe0ff */
[----:B------:R-:W-:Y:S02]  /*4d80*/  UIADD3 UR23, UR15, 0x78dde6e4, URZ ;  /* 0x78dde6e40f177890 */ /* 0x000fe4000fffe03f */
[C---:B------:R-:W-:Y:S01]  /*4d90*/  IMAD.IADD R8, R239.reuse, 0x1, R8 ;  /* 0x00000001ef087824 */ /* 0x040fe200078e0208 */
[----:B------:R-:W-:Y:S01]  /*4da0*/  UIADD3 UR21, UR14, -0x126145ec, URZ ;  /* 0xed9eba140e157890 */ /* 0x000fe2000fffe03f */
[----:B------:R-:W-:Y:S01]  /*4db0*/  IMAD.IADD R0, R239, 0x1, R0 ;  /* 0x00000001ef007824 */ /* 0x000fe200078e0200 */
[----:B------:R-:W-:Y:S01]  /*4dc0*/  UIADD3 UR20, UR15, 0x1715609d, URZ ;  /* 0x1715609d0f147890 */ /* 0x000fe2000fffe03f */
[----:B--2---:R-:W-:-:S02]  /*4dd0*/  SHF.R.S32.HI R7, RZ, 0x1f, R7 ;  /* 0x0000001fff077819 */ /* 0x004fc40000011407 */
[C---:B------:R-:W-:Y:S01]  /*4de0*/  IMAD.IADD R0, R239.reuse, 0x1, R0 ;  /* 0x00000001ef007824 */ /* 0x040fe200078e0200 */
[----:B------:R-:W-:Y:S01]  /*4df0*/  IADD3 R8, R239, R8, RZ ;  /* 0x00000008ef087210 */ /* 0x000fe20007ffe0ff */
[----:B------:R-:W-:Y:S01]  /*4e00*/  UIADD3 UR19, UR14, -0x56f99767, URZ ;  /* 0xa90668990e137890 */ /* 0x000fe2000fffe03f */
[----:B-1----:R-:W-:Y:S01]  /*4e10*/  LEA.HI R7, R7, R9, RZ, 0x7 ;  /* 0x0000000907077211 */ /* 0x002fe200078f38ff */
[----:B------:R-:W-:Y:S01]  /*4e20*/  UIADD3 UR18, UR15, -0x4ab325aa, URZ ;  /* 0xb54cda560f127890 */ /* 0x000fe2000fffe03f */
[C---:B------:R-:W-:Y:S01]  /*4e30*/  IADD3 R9, R10.reuse, 0x20, RZ ;  /* 0x000000200a097810 */ /* 0x040fe20007ffe0ff */
[C---:B------:R-:W-:Y:S01]  /*4e40*/  IMAD.IADD R8, R239.reuse, 0x1, R8 ;  /* 0x00000001ef087824 */ /* 0x040fe200078e0208 */
[----:B------:R-:W-:Y:S01]  /*4e50*/  SHF.R.S32.HI R7, RZ, 0x7, R7 ;  /* 0x00000007ff077819 */ /* 0x000fe20000011407 */
[----:B------:R-:W-:Y:S01]  /*4e60*/  UIADD3 UR17, UR14, 0x646e171e, URZ ;  /* 0x646e171e0e117890 */ /* 0x000fe2000fffe03f */
[C---:B------:R-:W-:Y:S02]  /*4e70*/  IADD3 R9, R239.reuse, R9, RZ ;  /* 0x00000009ef097210 */ /* 0x040fe40007ffe0ff */
[----:B------:R-:W-:Y:S01]  /*4e80*/  IADD3 R0, R239, R0, RZ ;  /* 0x00000000ef007210 */ /* 0x000fe20007ffe0ff */
[----:B------:R-:W-:Y:S01]  /*4e90*/  IMAD.SHL.U32 R6, R7, 0x20, RZ ;  /* 0x0000002007067824 */ /* 0x000fe200078e00ff */
[----:B------:R-:W-:Y:S01]  /*4ea0*/  IADD3 R7, R10, 0x60, RZ ;  /* 0x000000600a077810 */ /* 0x000fe20007ffe0ff */
[----:B------:R-:W-:-:S03]  /*4eb0*/  IMAD.IADD R9, R239, 0x1, R9 ;  /* 0x00000001ef097824 */ /* 0x000fc600078e0209 */
[----:B------:R1:W-:Y:S01]  /*4ec0*/  STL [R1+0x60], R6 ;  /* 0x0000600601007387 */ /* 0x0003e20000100800 */
[C---:B------:R-:W-:Y:S02]  /*4ed0*/  IMAD.IADD R7, R239.reuse, 0x1, R7 ;  /* 0x00000001ef077824 */ /* 0x040fe400078e0207 */
[C---:B------:R-:W-:Y:S01]  /*4ee0*/  IMAD.IADD R9, R239.reuse, 0x1, R9 ;  /* 0x00000001ef097824 */ /* 0x040fe200078e0209 */
[----:B------:R2:W-:Y:S02]  /*4ef0*/  STL.64 [R1+0x10], R4 ;  /* 0x0000100401007387 */ /* 0x0005e40000100a00 */
[C---:B------:R-:W-:Y:S02]  /*4f00*/  IADD3 R7, R239.reuse, R7, RZ ;  /* 0x00000007ef077210 */ /* 0x040fe40007ffe0ff */
[----:B------:R-:W-:-:S03]  /*4f10*/  IADD3 R9, R239, R9, RZ ;  /* 0x00000009ef097210 */ /* 0x000fc60007ffe0ff */
[C---:B------:R-:W-:Y:S02]  /*4f20*/  IMAD.IADD R7, R239.reuse, 0x1, R7 ;  /* 0x00000001ef077824 */ /* 0x040fe400078e0207 */
[----:B------:R3:W-:Y:S02]  /*4f30*/  STL [R1+0x2c], R9 ;  /* 0x00002c0901007387 */ /* 0x0007e40000100800 */
[----:B------:R-:W-:Y:S02]  /*4f40*/  IMAD.IADD R7, R239, 0x1, R7 ;  /* 0x00000001ef077824 */ /* 0x000fe400078e0207 */
[----:B------:R4:W-:Y:S04]  /*4f50*/  STL [R1+0x28], R8 ;  /* 0x0000280801007387 */ /* 0x0009e80000100800 */
[----:B------:R5:W-:Y:S01]  /*4f60*/  STL [R1+0x24], R7 ;  /* 0x0000240701007387 */ /* 0x000be20000100800 */
[----:B-1----:R-:W-:-:S04]  /*4f70*/  IADD3 R6, R10, 0x80, RZ ;  /* 0x000000800a067810 */ /* 0x002fc80007ffe0ff */
[C---:B------:R-:W-:Y:S02]  /*4f80*/  IADD3 R6, R239.reuse, R6, RZ ;  /* 0x00000006ef067210 */ /* 0x040fe40007ffe0ff */
[C---:B--2---:R-:W-:Y:S02]  /*4f90*/  IADD3 R5, R10.reuse, 0xa0, RZ ;  /* 0x000000a00a057810 */ /* 0x044fe40007ffe0ff */
[----:B------:R-:W-:Y:S01]  /*4fa0*/  IADD3 R4, R10, 0xc0, RZ ;  /* 0x000000c00a047810 */ /* 0x000fe20007ffe0ff */
[C---:B------:R-:W-:Y:S02]  /*4fb0*/  IMAD.IADD R6, R239.reuse, 0x1, R6 ;  /* 0x00000001ef067824 */ /* 0x040fe400078e0206 */
[C---:B------:R-:W-:Y:S02]  /*4fc0*/  IMAD.IADD R5, R239.reuse, 0x1, R5 ;  /* 0x00000001ef057824 */ /* 0x040fe400078e0205 */
[C---:B------:R-:W-:Y:S02]  /*4fd0*/  IMAD.IADD R4, R239.reuse, 0x1, R4 ;  /* 0x00000001ef047824 */ /* 0x040fe400078e0204 */
[----:B------:R-:W-:-:S02]  /*4fe0*/  IMAD.IADD R5, R239, 0x1, R5 ;  /* 0x00000001ef057824 */ /* 0x000fc400078e0205 */
[C---:B------:R-:W-:Y:S01]  /*4ff0*/  IMAD.IADD R6, R239.reuse, 0x1, R6 ;  /* 0x00000001ef067824 */ /* 0x040fe200078e0206 */
[C---:B------:R-:W-:Y:S01]  /*5000*/  IADD3 R4, R239.reuse, R4, RZ ;  /* 0x00000004ef047210 */ /* 0x040fe20007ffe0ff */
[C---:B---3--:R-:W-:Y:S01]  /*5010*/  IMAD.IADD R9, R239.reuse, 0x1, R9 ;  /* 0x00000001ef097824 */ /* 0x048fe200078e0209 */
[C---:B------:R-:W-:Y:S01]  /*5020*/  IADD3 R5, R239.reuse, R5, RZ ;  /* 0x00000005ef057210 */ /* 0x040fe20007ffe0ff */
[C---:B----4-:R-:W-:Y:S01]  /*5030*/  IMAD.IADD R8, R239.reuse, 0x1, R8 ;  /* 0x00000001ef087824 */ /* 0x050fe200078e0208 */
[C---:B------:R-:W-:Y:S01]  /*5040*/  IADD3 R6, R239.reuse, R6, RZ ;  /* 0x00000006ef067210 */ /* 0x040fe20007ffe0ff */
[C---:B------:R-:W-:Y:S01]  /*5050*/  IMAD.IADD R4, R239.reuse, 0x1, R4 ;  /* 0x00000001ef047824 */ /* 0x040fe200078e0204 */
[C---:B-----5:R-:W-:Y:S01]  /*5060*/  IADD3 R7, R239.reuse, R7, RZ ;  /* 0x00000007ef077210 */ /* 0x060fe20007ffe0ff */
[C---:B------:R-:W-:Y:S02]  /*5070*/  IMAD.IADD R5, R239.reuse, 0x1, R5 ;  /* 0x00000001ef057824 */ /* 0x040fe400078e0205 */
[C---:B------:R-:W-:Y:S01]  /*5080*/  IMAD.IADD R4, R239.reuse, 0x1, R4 ;  /* 0x00000001ef047824 */ /* 0x040fe200078e0204 */
[----:B------:R1:W-:Y:S04]  /*5090*/  STL [R1+0x20], R6 ;  /* 0x0000200601007387 */ /* 0x0003e80000100800 */
[----:B------:R2:W-:Y:S04]  /*50a0*/  STL [R1+0x1c], R5 ;  /* 0x00001c0501007387 */ /* 0x0005e80000100800 */
[----:B------:R-:W-:Y:S04]  /*50b0*/  STL [R1+0x48], R9 ;  /* 0x0000480901007387 */ /* 0x000fe80000100800 */
[----:B------:R3:W-:Y:S04]  /*50c0*/  STL [R1+0x18], R4 ;  /* 0x0000180401007387 */ /* 0x0007e80000100800 */
[----:B------:R-:W-:Y:S04]  /*50d0*/  STL [R1+0x44], R8 ;  /* 0x0000440801007387 */ /* 0x000fe80000100800 */
[----:B------:R4:W-:Y:S04]  /*50e0*/  STL [R1+0xc], R0 ;  /* 0x00000c0001007387 */ /* 0x0009e80000100800 */
[----:B------:R4:W-:Y:S01]  /*50f0*/  STL [R1+0x40], R7 ;  /* 0x0000400701007387 */ /* 0x0009e20000100800 */
[----:B-1----:R-:W-:-:S02]  /*5100*/  IMAD.IADD R6, R239, 0x1, R6 ;  /* 0x00000001ef067824 */ /* 0x002fc400078e0206 */
[----:B--2---:R-:W-:-:S03]  /*5110*/  IMAD.IADD R5, R239, 0x1, R5 ;  /* 0x00000001ef057824 */ /* 0x004fc600078e0205 */
[----:B------:R1:W-:Y:S04]  /*5120*/  STL [R1+0x3c], R6 ;  /* 0x00003c0601007387 */ /* 0x0003e80000100800 */
[----:B------:R1:W-:Y:S01]  /*5130*/  STL [R1+0x38], R5 ;  /* 0x0000380501007387 */ /* 0x0003e20000100800 */
[C---:B---3--:R-:W-:Y:S01]  /*5140*/  IADD3 R4, R239.reuse, R4, RZ ;  /* 0x00000004ef047210 */ /* 0x048fe20007ffe0ff */
[----:B----4-:R-:W-:-:S05]  /*5150*/  IMAD.IADD R0, R239, 0x1, R0 ;  /* 0x00000001ef007824 */ /* 0x010fca00078e0200 */
[----:B------:R1:W-:Y:S04]  /*5160*/  STL [R1+0x30], R0 ;  /* 0x0000300001007387 */ /* 0x0003e80000100800 */
[----:B------:R1:W-:Y:S02]  /*5170*/  STL [R1+0x34], R4 ;  /* 0x0000340401007387 */ /* 0x0003e40000100800 */
.L_x_765:
[----:B------:R-:W0:Y:S01]  /*5180*/  LDGDEPBAR ;  /* 0x00000000000079af */ /* 0x000e220000000000 */
[C---:B------:R-:W-:Y:S01]  /*5190*/  IMAD.IADD R105, R219.reuse, 0x1, R231 ;  /* 0x00000001db697824 */ /* 0x040fe200078e02e7 */
[----:B------:R-:W-:Y:S01]  /*51a0*/  USHF.L.U32 UR7, UR6, 0x6, URZ ;  /* 0x0000000606077899 */ /* 0x000fe2000800063f */
[--C-:B------:R-:W-:Y:S01]  /*51b0*/  IMAD.IADD R104, R219, 0x1, R226.reuse ;  /* 0x00000001db687824 */ /* 0x100fe200078e02e2 */
[----:B------:R-:W-:Y:S01]  /*51c0*/  UISETP.GT.AND UP2, UPT, UR6, UR13, UPT ;  /* 0x0000000d0600728c */ /* 0x000fe2000bf44270 */
[----:B-1----:R-:W-:Y:S01]  /*51d0*/  IMAD.IADD R0, R105, 0x1, R226 ;  /* 0x0000000169007824 */ /* 0x002fe200078e02e2 */
[----:B------:R-:W2:Y:S01]  /*51e0*/  LDL R112, [R1+0x60] ;  /* 0x0000600001707983 */ /* 0x000ea20000100800 */
[----:B------:R-:W-:Y:S01]  /*51f0*/  UISETP.GE.AND UP0, UPT, UR7, UR16, UPT ;  /* 0x000000100700728c */ /* 0x000fe2000bf06270 */
[----:B------:R-:W-:Y:S01]  /*5200*/  IMAD.U32 R106, RZ, RZ, UR7 ;  /* 0x00000007ff6a7e24 */ /* 0x000fe2000f8e00ff */
[----:B------:R-:W-:Y:S03]  /*5210*/  USHF.L.U32 UR7, UR30, 0x6, URZ ;  /* 0x000000061e077899 */ /* 0x000fe6000800063f */
[----:B------:R-:W3:Y:S01]  /*5220*/  LDL R109, [R1+0x4] ;  /* 0x00000400016d7983 */ /* 0x000ee20000100800 */
[----:B------:R-:W-:Y:S04]  /*5230*/  UIADD3 UR7, UR7, 0x40, URZ ;  /* 0x0000004007077890 */ /* 0x000fe8000fffe03f */
[----:B------:R-:W-:Y:S01]  /*5240*/  UISETP.LT.AND UP0, UPT, UR7, UR22, UP0 ;  /* 0x000000160700728c */ /* 0x000fe20008701270 */
[----:B------:R-:W4:Y:S05]  /*5250*/  LDL R107, [R1+0x58] ;  /* 0x00005800016b7983 */ /* 0x000f2a0000100800 */
[----:B------:R-:W-:Y:S01]  /*5260*/  PLOP3.LUT P4, PT, PT, PT, UP0, 0x80, 0x0 ;  /* 0x000000000000781c */ /* 0x000fe20003f8f008 */
[----:B------:R-:W2:Y:S06]  /*5270*/  LDL R108, [R1+0x8] ;  /* 0x00000800016c7983 */ /* 0x000eac0000100800 */
[----:B------:R-:W2:Y:S01]  /*5280*/  LDL.64 R110, [R1+0x10] ;  /* 0x00001000016e7983 */ /* 0x000ea20000100a00 */
[----:B------:R-:W-:Y:S05]  /*5290*/  DEPBAR.LE SB0, 0x0 ;  /* 0x000080000000791a */ /* 0x000fea0000000000 */
[----:B------:R-:W-:Y:S06]  /*52a0*/  BAR.SYNC.DEFER_BLOCKING 0x0 ;  /* 0x0000000000007b1d */ /* 0x000fec0000010000 */
[----:B------:R-:W-:Y:S06]  /*52b0*/  LDSM.16.M88.4 R16, [R219] ;  /* 0x00000000db10783b */ /* 0x000fec0000000200 */
[----:B------:R-:W1:Y:S06]  /*52c0*/  LDSM.16.M88.4 R8, [R218+0x18000] ;  /* 0x01800000da08783b */ /* 0x000e6c0000000200 */
[----:B------:R-:W1:Y:S06]  /*52d0*/  LDSM.16.M88.4 R84, [R218+0x18800] ;  /* 0x01880000da54783b */ /* 0x000e6c0000000200 */
[----:B------:R-:W-:Y:S06]  /*52e0*/  LDSM.16.M88.4 R88, [R105] ;  /* 0x000000006958783b */ /* 0x000fec0000000200 */
[----:B------:R-:W1:Y:S06]  /*52f0*/  LDSM.16.M88.4 R92, [R3+0x18000] ;  /* 0x01800000035c783b */ /* 0x000e6c0000000200 */
[----:B------:R-:W1:Y:S06]  /*5300*/  LDSM.16.M88.4 R96, [R3+0x18800] ;  /* 0x018800000360783b */ /* 0x000e6c0000000200 */
        /* <DEDUP_REMOVED lines=8> */
[----:B------:R-:W1:Y:S07]  /*5390*/  LDSM.16.M88.4 R92, [R217+0x18800] ;  /* 0x01880000d95c783b */ /* 0x000e6e0000000200 */
[C---:B------:R-:W-:Y:S08]  /*53a0*/  HMMA.16816.F32 R12, R88.reuse, R96, R12 ;  /* 0x00000060580c723c */ /* 0x040ff0000000180c */
[----:B------:R-:W-:Y:S01]  /*53b0*/  HMMA.16816.F32 R16, R88, R98, R16 ;  /* 0x000000625810723c */ /* 0x000fe20000001810 */
[----:B------:R-:W-:Y:S06]  /*53c0*/  LDSM.16.M88.4 R88, [R0] ;  /* 0x000000000058783b */ /* 0x000fec0000000200 */
[----:B------:R-:W1:Y:S02]  /*53d0*/  LDSM.16.M88.4 R96, [R216+0x18000] ;  /* 0x01800000d860783b */ /* 0x000e640000000200 */
[C---:B-1----:R-:W-:Y:S08]  /*53e0*/  HMMA.16816.F32 R4, R84.reuse, R100, R4 ;  /* 0x000000645404723c */ /* 0x042ff00000001804 */
[C---:B------:R-:W-:Y:S01]  /*53f0*/  HMMA.16816.F32 R8, R84.reuse, R102, R8 ;  /* 0x000000665408723c */ /* 0x040fe20000001808 */
[----:B------:R-:W1:Y:S07]  /*5400*/  LDSM.16.M88.4 R100, [R216+0x18800] ;  /* 0x01880000d864783b */ /* 0x000e6e0000000200 */
[C---:B------:R-:W-:Y:S08]  /*5410*/  HMMA.16816.F32 R12, R84.reuse, R92, R12 ;  /* 0x0000005c540c723c */ /* 0x040ff0000000180c */
[----:B------:R-:W-:Y:S01]  /*5420*/  HMMA.16816.F32 R16, R84, R94, R16 ;  /* 0x0000005e5410723c */ /* 0x000fe20000001810 */
[----:B------:R-:W-:Y:S06]  /*5430*/  LDSM.16.M88.4 R84, [R219+0x2000] ;  /* 0x00200000db54783b */ /* 0x000fec0000000200 */
[----:B------:R-:W1:Y:S01]  /*5440*/  LDSM.16.M88.4 R92, [R218+0x1a000] ;  /* 0x01a00000da5c783b */ /* 0x000e620000000200 */
[C---:B------:R-:W-:Y:S08]  /*5450*/  HMMA.16816.F32 R4, R88.reuse, R96, R4 ;  /* 0x000000605804723c */ /* 0x040ff00000001804 */
[C---:B------:R-:W-:Y:S01]  /*5460*/  HMMA.16816.F32 R8, R88.reuse, R98, R8 ;  /* 0x000000625808723c */ /* 0x040fe20000001808 */
[----:B------:R-:W1:Y:S07]  /*5470*/  LDSM.16.M88.4 R96, [R218+0x1a800] ;  /* 0x01a80000da60783b */ /* 0x000e6e0000000200 */
[C---:B-1----:R-:W-:Y:S08]  /*5480*/  HMMA.16816.F32 R12, R88.reuse, R100, R12 ;  /* 0x00000064580c723c */ /* 0x042ff0000000180c */
[----:B------:R-:W-:Y:S01]  /*5490*/  HMMA.16816.F32 R16, R88, R102, R16 ;  /* 0x000000665810723c */ /* 0x000fe20000001810 */
[----:B------:R-:W-:Y:S06]  /*54a0*/  LDSM.16.M88.4 R88, [R105+0x2000] ;  /* 0x002000006958783b */ /* 0x000fec0000000200 */
[----:B------:R-:W-:Y:S01]  /*54b0*/  LDSM.16.M88.4 R100, [R3+0x1a800] ;  /* 0x01a800000364783b */ /* 0x000fe20000000200 */
[C---:B------:R-:W-:Y:S08]  /*54c0*/  HMMA.16816.F32 R4, R84.reuse, R92, R4 ;  /* 0x0000005c5404723c */ /* 0x040ff00000001804 */
[C---:B------:R-:W-:Y:S01]  /*54d0*/  HMMA.16816.F32 R8, R84.reuse, R94, R8 ;  /* 0x0000005e5408723c */ /* 0x040fe20000001808 */
[----:B------:R-:W1:Y:S07]  /*54e0*/  LDSM.16.M88.4 R92, [R3+0x1a000] ;  /* 0x01a00000035c783b */ /* 0x000e6e0000000200 */
[C---:B------:R-:W-:Y:S08]  /*54f0*/  HMMA.16816.F32 R12, R84.reuse, R96, R12 ;  /* 0x00000060540c723c */ /* 0x040ff0000000180c */
[----:B------:R-:W-:Y:S01]  /*5500*/  HMMA.16816.F32 R16, R84, R98, R16 ;  /* 0x000000625410723c */ /* 0x000fe20000001810 */
[----:B------:R-:W-:Y:S06]  /*5510*/  LDSM.16.M88.4 R84, [R104+0x2000] ;  /* 0x002000006854783b */ /* 0x000fec0000000200 */
[----:B------:R-:W-:Y:S01]  /*5520*/  LDSM.16.M88.4 R96, [R217+0x1a800] ;  /* 0x01a80000d960783b */ /* 0x000fe20000000200 */
[C---:B-1----:R-:W-:Y:S08]  /*5530*/  HMMA.16816.F32 R4, R88.reuse, R92, R4 ;  /* 0x0000005c5804723c */ /* 0x042ff00000001804 */
[C---:B------:R-:W-:Y:S01]  /*5540*/  HMMA.16816.F32 R8, R88.reuse, R94, R8 ;  /* 0x0000005e5808723c */ /* 0x040fe20000001808 */
[----:B------:R-:W1:Y:S07]  /*5550*/  LDSM.16.M88.4 R92, [R217+0x1a000] ;  /* 0x01a00000d95c783b */ /* 0x000e6e0000000200 */
[C---:B------:R-:W-:Y:S03]  /*5560*/  HMMA.16816.F32 R12, R88.reuse, R100, R12 ;  /* 0x00000064580c723c */ /* 0x040fe6000000180c */
[C---:B---3--:R-:W-:Y:S05]  /*5570*/  FSETP.NEU.FTZ.AND P0, PT, R109.reuse, -INF , PT ;  /* 0xff8000006d00780b */ /* 0x048fea0003f1d000 */
[----:B------:R-:W-:Y:S01]  /*5580*/  HMMA.16816.F32 R16, R88, R102, R16 ;  /* 0x000000665810723c */ /* 0x000fe20000001810 */
[----:B------:R-:W-:Y:S06]  /*5590*/  LDSM.16.M88.4 R88, [R0+0x2000] ;  /* 0x002000000058783b */ /* 0x000fec0000000200 */
[----:B------:R-:W-:Y:S01]  /*55a0*/  LDSM.16.M88.4 R100, [R216+0x1a800] ;  /* 0x01a80000d864783b */ /* 0x000fe20000000200 */
[C---:B-1----:R-:W-:Y:S08]  /*55b0*/  HMMA.16816.F32 R4, R84.reuse, R92, R4 ;  /* 0x0000005c5404723c */ /* 0x042ff00000001804 */
[C---:B------:R-:W-:Y:S01]  /*55c0*/  HMMA.16816.F32 R8, R84.reuse, R94, R8 ;  /* 0x0000005e5408723c */ /* 0x040fe20000001808 */
[----:B------:R-:W1:Y:S07]  /*55d0*/  LDSM.16.M88.4 R92, [R216+0x1a000] ;  /* 0x01a00000d85c783b */ /* 0x000e6e0000000200 */
[C---:B------:R-:W-:Y:S08]  /*55e0*/  HMMA.16816.F32 R12, R84.reuse, R96, R12 ;  /* 0x00000060540c723c */ /* 0x040ff0000000180c */
[----:B------:R-:W-:Y:S01]  /*55f0*/  HMMA.16816.F32 R16, R84, R98, R16 ;  /* 0x000000625410723c */ /* 0x000fe20000001810 */
[----:B------:R-:W-:Y:S06]  /*5600*/  LDSM.16.M88.4 R84, [R219+0x4000] ;  /* 0x00400000db54783b */ /* 0x000fec0000000200 */
[----:B------:R-:W3:Y:S01]  /*5610*/  LDSM.16.M88.4 R96, [R218+0x1c000] ;  /* 0x01c00000da60783b */ /* 0x000ee20000000200 */
[C---:B-1----:R-:W-:Y:S08]  /*5620*/  HMMA.16816.F32 R4, R88.reuse, R92, R4 ;  /* 0x0000005c5804723c */ /* 0x042ff00000001804 */
[C---:B------:R-:W-:Y:S01]  /*5630*/  HMMA.16816.F32 R8, R88.reuse, R94, R8 ;  /* 0x0000005e5808723c */ /* 0x040fe20000001808 */
[----:B------:R-:W1:Y:S07]  /*5640*/  LDSM.16.M88.4 R92, [R218+0x1c800] ;  /* 0x01c80000da5c783b */ /* 0x000e6e0000000200 */
[C---:B------:R-:W-:Y:S08]  /*5650*/  HMMA.16816.F32 R12, R88.reuse, R100, R12 ;  /* 0x00000064580c723c */ /* 0x040ff0000000180c */
[----:B------:R-:W-:Y:S01]  /*5660*/  HMMA.16816.F32 R16, R88, R102, R16 ;  /* 0x000000665810723c */ /* 0x000fe20000001810 */
[----:B------:R-:W-:Y:S06]  /*5670*/  LDSM.16.M88.4 R88, [R105+0x4000] ;  /* 0x004000006958783b */ /* 0x000fec0000000200 */
[----:B------:R-:W-:Y:S01]  /*5680*/  LDSM.16.M88.4 R100, [R3+0x1c800] ;  /* 0x01c800000364783b */ /* 0x000fe20000000200 */
[C---:B---3--:R-:W-:Y:S08]  /*5690*/  HMMA.16816.F32 R4, R84.reuse, R96, R4 ;  /* 0x000000605404723c */ /* 0x048ff00000001804 */
[C---:B------:R-:W-:Y:S01]  /*56a0*/  HMMA.16816.F32 R8, R84.reuse, R98, R8 ;  /* 0x000000625408723c */ /* 0x040fe20000001808 */
[----:B------:R-:W3:Y:S07]  /*56b0*/  LDSM.16.M88.4 R96, [R3+0x1c000] ;  /* 0x01c000000360783b */ /* 0x000eee0000000200 */
[C---:B-1----:R-:W-:Y:S08]  /*56c0*/  HMMA.16816.F32 R12, R84.reuse, R92, R12 ;  /* 0x0000005c540c723c */ /* 0x042ff0000000180c */
[----:B------:R-:W-:Y:S01]  /*56d0*/  HMMA.16816.F32 R16, R84, R94, R16 ;  /* 0x0000005e5410723c */ /* 0x000fe20000001810 */
[----:B------:R-:W-:Y:S06]  /*56e0*/  LDSM.16.M88.4 R84, [R104+0x4000] ;  /* 0x004000006854783b */ /* 0x000fec0000000200 */
[----:B------:R-:W1:Y:S01]  /*56f0*/  LDSM.16.M88.4 R92, [R217+0x1c000] ;  /* 0x01c00000d95c783b */ /* 0x000e620000000200 */
[C---:B---3--:R-:W-:Y:S08]  /*5700*/  HMMA.16816.F32 R4, R88.reuse, R96, R4 ;  /* 0x000000605804723c */ /* 0x048ff00000001804 */
[C---:B------:R-:W-:Y:S01]  /*5710*/  HMMA.16816.F32 R8, R88.reuse, R98, R8 ;  /* 0x000000625808723c */ /* 0x040fe20000001808 */
[----:B------:R-:W3:Y:S07]  /*5720*/  LDSM.16.M88.4 R96, [R217+0x1c800] ;  /* 0x01c80000d960783b */ /* 0x000eee0000000200 */
[C---:B------:R-:W-:Y:S08]  /*5730*/  HMMA.16816.F32 R12, R88.reuse, R100, R12 ;  /* 0x00000064580c723c */ /* 0x040ff0000000180c */
[----:B------:R-:W-:Y:S01]  /*5740*/  HMMA.16816.F32 R16, R88, R102, R16 ;  /* 0x000000665810723c */ /* 0x000fe20000001810 */
[----:B------:R-:W-:Y:S06]  /*5750*/  LDSM.16.M88.4 R88, [R0+0x4000] ;  /* 0x004000000058783b */ /* 0x000fec0000000200 */
[----:B------:R-:W-:Y:S01]  /*5760*/  LDSM.16.M88.4 R100, [R216+0x1c800] ;  /* 0x01c80000d864783b */ /* 0x000fe20000000200 */
[C---:B-1----:R-:W-:Y:S08]  /*5770*/  HMMA.16816.F32 R4, R84.reuse, R92, R4 ;  /* 0x0000005c5404723c */ /* 0x042ff00000001804 */
[C---:B------:R-:W-:Y:S01]  /*5780*/  HMMA.16816.F32 R8, R84.reuse, R94, R8 ;  /* 0x0000005e5408723c */ /* 0x040fe20000001808 */
[----:B------:R-:W1:Y:S07]  /*5790*/  LDSM.16.M88.4 R92, [R216+0x1c000] ;  /* 0x01c00000d85c783b */ /* 0x000e6e0000000200 */
[C---:B---3--:R-:W-:Y:S08]  /*57a0*/  HMMA.16816.F32 R12, R84.reuse, R96, R12 ;  /* 0x00000060540c723c */ /* 0x048ff0000000180c */
        /* <DEDUP_REMOVED lines=9> */
[----:B------:R-:W2:Y:S01]  /*5840*/  LDSM.16.M88.4 R100, [R3+0x1e000] ;  /* 0x01e000000364783b */ /* 0x000ea20000000200 */
[C---:B---3--:R-:W-:Y:S08]  /*5850*/  HMMA.16816.F32 R4, R84.reuse, R96, R4 ;  /* 0x000000605404723c */ /* 0x048ff00000001804 */
[C---:B------:R-:W-:Y:S01]  /*5860*/  HMMA.16816.F32 R8, R84.reuse, R98, R8 ;  /* 0x000000625408723c */ /* 0x040fe20000001808 */
[----:B------:R-:W3:Y:S07]  /*5870*/  LDSM.16.M88.4 R96, [R3+0x1e800] ;  /* 0x01e800000360783b */ /* 0x000eee0000000200 */
[C---:B-1----:R-:W-:Y:S08]  /*5880*/  HMMA.16816.F32 R12, R84.reuse, R92, R12 ;  /* 0x0000005c540c723c */ /* 0x042ff0000000180c */
[----:B------:R-:W-:Y:S01]  /*5890*/  HMMA.16816.F32 R16, R84, R94, R16 ;  /* 0x0000005e5410723c */ /* 0x000fe20000001810 */
[----:B------:R-:W-:Y:S06]  /*58a0*/  LDSM.16.M88.4 R84, [R104+0x6000] ;  /* 0x006000006854783b */ /* 0x000fec0000000200 */
[----:B------:R-:W1:Y:S01]  /*58b0*/  LDSM.16.M88.4 R92, [R217+0x1e000] ;  /* 0x01e00000d95c783b */ /* 0x000e620000000200 */
[C---:B--2---:R-:W-:Y:S08]  /*58c0*/  HMMA.16816.F32 R4, R88.reuse, R100, R4 ;  /* 0x000000645804723c */ /* 0x044ff00000001804 */
[C---:B------:R-:W-:Y:S01]  /*58d0*/  HMMA.16816.F32 R8, R88.reuse, R102, R8 ;  /* 0x000000665808723c */ /* 0x040fe20000001808 */
[----:B------:R-:W-:Y:S07]  /*58e0*/  LDSM.16.M88.4 R100, [R216+0x1e000] ;  /* 0x01e00000d864783b */ /* 0x000fee0000000200 */
[C---:B---3--:R-:W-:Y:S08]  /*58f0*/  HMMA.16816.F32 R12, R88.reuse, R96, R12 ;  /* 0x00000060580c723c */ /* 0x048ff0000000180c */
[----:B------:R-:W-:Y:S01]  /*5900*/  HMMA.16816.F32 R16, R88, R98, R16 ;  /* 0x000000625810723c */ /* 0x000fe20000001810 */
[----:B------:R-:W2:Y:S06]  /*5910*/  LDSM.16.M88.4 R88, [R217+0x1e800] ;  /* 0x01e80000d958783b */ /* 0x000eac0000000200 */
[----:B------:R3:W4:Y:S01]  /*5920*/  LDSM.16.M88.4 R96, [R0+0x6000] ;  /* 0x006000000060783b */ /* 0x0007220000000200 */
[C---:B-1----:R-:W-:Y:S05]  /*5930*/  HMMA.16816.F32 R4, R84.reuse, R92, R4 ;  /* 0x0000005c5404723c */ /* 0x042fea0000001804 */
[----:B------:R-:W1:Y:S02]  /*5940*/  @!P4 S2R R92, SR_TID.X ;  /* 0x00000000005cc919 */ /* 0x000e640000002100 */
[----:B------:R-:W-:Y:S01]  /*5950*/  FMUL.FTZ R93, R108, 1.4426950216293334961 ;  /* 0x3fb8aa3b6c5d7820 */ /* 0x000fe20000410000 */
[C---:B------:R-:W-:Y:S01]  /*5960*/  HMMA.16816.F32 R8, R84.reuse, R94, R8 ;  /* 0x0000005e5408723c */ /* 0x040fe20000001808 */
[----:B---3--:R-:W-:Y:S05]  /*5970*/  IMAD.U32 R0, RZ, RZ, UR31 ;  /* 0x0000001fff007e24 */ /* 0x008fea000f8e00ff */
[----:B------:R-:W-:Y:S02]  /*5980*/  @!P4 IADD3 R0, -R0, 0x1, R246 ;  /* 0x000000010000c810 */ /* 0x000fe40007ffe1f6 */
[C---:B--2---:R-:W-:Y:S07]  /*5990*/  HMMA.16816.F32 R12, R84.reuse, R88, R12 ;  /* 0x00000058540c723c */ /* 0x044fee000000180c */
[----:B------:R-:W-:Y:S01]  /*59a0*/  FMUL.FTZ R89, R109, 1.4426950216293334961 ;  /* 0x3fb8aa3b6d597820 */ /* 0x000fe20000410000 */
[----:B------:R-:W-:Y:S01]  /*59b0*/  HMMA.16816.F32 R16, R84, R90, R16 ;  /* 0x0000005a5410723c */ /* 0x000fe20000001810 */
[----:B------:R-:W-:Y:S03]  /*59c0*/  IMAD.MOV.U32 R109, RZ, RZ, c[0x0][0x22c] ;  /* 0x00008b00ff6d7624 */ /* 0x000fe600078e00ff */
[----:B------:R-:W-:Y:S01]  /*59d0*/  FSEL R89, R89, RZ, P0 ;  /* 0x000000ff59597208 */ /* 0x000fe20000000000 */
[----:B------:R-:W-:Y:S01]  /*59e0*/  IMAD R109, R109, c[0x0][0x1c0], RZ ;  /* 0x000070006d6d7a24 */ /* 0x000fe200078e02ff */
[----:B------:R-:W-:Y:S01]  /*59f0*/  FSETP.NEU.FTZ.AND P0, PT, R108, -INF , PT ;  /* 0xff8000006c00780b */ /* 0x000fe20003f1d000 */
[----:B-1----:R-:W-:Y:S01]  /*5a00*/  @!P4 IMAD.SHL.U32 R85, R92, 0x2, RZ ;  /* 0x000000025c55c824 */ /* 0x002fe200078e00ff */
[C---:B----4-:R-:W-:Y:S01]  /*5a10*/  HMMA.16816.F32 R4, R96.reuse, R100, R4 ;  /* 0x000000646004723c */ /* 0x050fe20000001804 */
[----:B------:R-:W2:Y:S03]  /*5a20*/  LDL R100, [R1+0x54] ;  /* 0x0000540001647983 */ /* 0x000ea60000100800 */
[----:B------:R-:W-:Y:S01]  /*5a30*/  IMAD.U32 R86, RZ, RZ, UR30 ;  /* 0x0000001eff567e24 */ /* 0x000fe2000f8e00ff */
[----:B------:R-:W-:Y:S01]  /*5a40*/  @!P4 IADD3 R84, R106, UR22, R0 ;  /* 0x000000166a54cc10 */ /* 0x000fe2000fffe000 */
[----:B------:R-:W-:Y:S01]  /*5a50*/  IMAD.U32 R92, RZ, RZ, UR30 ;  /* 0x0000001eff5c7e24 */ /* 0x000fe2000f8e00ff */
[----:B------:R-:W-:Y:S01]  /*5a60*/  @!P4 LOP3.LUT R0, R112, 0x6, R85, 0xf8, !PT ;  /* 0x000000067000c812 */ /* 0x000fe200078ef855 */
[C---:B------:R-:W-:Y:S01]  /*5a70*/  HMMA.16816.F32 R8, R96.reuse, R102, R8 ;  /* 0x000000666008723c */ /* 0x040fe20000001808 */
[----:B------:R-:W1:Y:S03]  /*5a80*/  S2R R108, SR_TID.X ;  /* 0x00000000006c7919 */ /* 0x000e660000002100 */
[----:B------:R-:W-:Y:S01]  /*5a90*/  @!P4 IMAD R0, R86, 0x40, R0 ;  /* 0x000000405600c824 */ /* 0x000fe200078e0200 */
[----:B------:R-:W-:Y:S01]  /*5aa0*/  @!P4 IMNMX R88, R84, UR22, PT ;  /* 0x000000165458cc17 */ /* 0x000fe2000b800200 */
[----:B------:R-:W-:Y:S02]  /*5ab0*/  IMAD.U32 R86, RZ, RZ, UR6 ;  /* 0x00000006ff567e24 */ /* 0x000fe4000f8e00ff */
[----:B------:R-:W-:Y:S01]  /*5ac0*/  IMAD.U32 R109, R109, -0x40, RZ ;  /* 0xffffffc06d6d7824 */ /* 0x000fe200078e00ff */
[-C--:B------:R-:W-:Y:S03]  /*5ad0*/  @!P4 ISETP.GE.AND P1, PT, R0, R88.reuse, PT ;  /* 0x000000580000c20c */ /* 0x080fe60003f26270 */
[----:B------:R-:W-:Y:S01]  /*5ae0*/  IMAD R94, R86, 0x4, R107 ;  /* 0x00000004565e7824 */ /* 0x000fe200078e026b */
[----:B------:R-:W-:Y:S01]  /*5af0*/  @!P4 IADD3 R90, R0, 0x1, RZ ;  /* 0x00000001005ac810 */ /* 0x000fe20007ffe0ff */
[----:B------:R-:W3:Y:S02]  /*5b00*/  S2R R107, SR_TID.X ;  /* 0x00000000006b7919 */ /* 0x000ee40000002100 */
[----:B------:R-:W-:Y:S01]  /*5b10*/  @!P4 FSEL R4, R4, -INF , !P1 ;  /* 0xff8000000404c808 */ /* 0x000fe20004800000 */
[----:B------:R-:W-:Y:S01]  /*5b20*/  IMAD.WIDE.U32 R94, R94, -0x326172a9, RZ ;  /* 0xcd9e8d575e5e7825 */ /* 0x000fe200078e00ff */
[----:B------:R-:W-:Y:S03]  /*5b30*/  @!P4 ISETP.GE.AND P1, PT, R90, R88, PT ;  /* 0x000000585a00c20c */ /* 0x000fe60003f26270 */
[--C-:B------:R-:W-:Y:S01]  /*5b40*/  FFMA.FTZ R85, R4, c[0x0][0x23c], -R89.reuse ;  /* 0x00008f0004557a23 */ /* 0x100fe20000010859 */
[----:B------:R-:W-:Y:S02]  /*5b50*/  @!P4 FSEL R5, R5, -INF , !P1 ;  /* 0xff8000000505c808 */ /* 0x000fe40004800000 */
[----:B------:R-:W-:Y:S01]  /*5b60*/  @!P4 IADD3 R4, R84, 0x8, RZ ;  /* 0x000000085404c810 */ /* 0x000fe20007ffe0ff */
[----:B------:R4:W-:Y:S02]  /*5b70*/  MUFU.EX2 R106, R85 ;  /* 0x00000055006a7308 */ /* 0x0009e40000000800 */
[----:B------:R-:W-:Y:S01]  /*5b80*/  FFMA.FTZ R91, R5, c[0x0][0x23c], -R89 ;  /* 0x00008f00055b7a23 */ /* 0x000fe20000010859 */
[----:B------:R-:W-:Y:S02]  /*5b90*/  @!P4 IMNMX R4, R4, UR22, PT ;  /* 0x000000160404cc17 */ /* 0x000fe4000b800200 */
[----:B------:R-:W-:Y:S02]  /*5ba0*/  FSEL R5, R93, RZ, P0 ;  /* 0x000000ff5d057208 */ /* 0x000fe40000000000 */
[-C--:B------:R-:W-:Y:S02]  /*5bb0*/  @!P4 ISETP.GE.AND P1, PT, R0, R4.reuse, PT ;  /* 0x000000040000c20c */ /* 0x080fe40003f26270 */
[----:B------:R-:W-:Y:S01]  /*5bc0*/  @!P4 ISETP.GE.AND P0, PT, R90, R4, PT ;  /* 0x000000045a00c20c */ /* 0x000fe20003f06270 */
[----:B------:R4:W-:Y:S01]  /*5bd0*/  MUFU.EX2 R105, R91 ;  /* 0x0000005b00697308 */ /* 0x0009e20000000800 */
[----:B------:R-:W-:Y:S02]  /*5be0*/  @!P4 FSEL R6, R6, -INF , !P1 ;  /* 0xff8000000606c808 */ /* 0x000fe40004800000 */
[----:B---3--:R-:W-:Y:S02]  /*5bf0*/  SHF.R.S32.HI R107, RZ, 0x1f, R107 ;  /* 0x0000001fff6b7819 */ /* 0x008fe4000001146b */
[----:B------:R-:W-:Y:S01]  /*5c00*/  @!P4 FSEL R7, R7, -INF , !P0 ;  /* 0xff8000000707c808 */ /* 0x000fe20004000000 */
[----:B------:R-:W-:Y:S01]  /*5c10*/  FFMA.FTZ R6, R6, c[0x0][0x23c], -R5 ;  /* 0x00008f0006067a23 */ /* 0x000fe20000010805 */
[----:B-1----:R-:W-:Y:S03]  /*5c20*/  LEA.HI R107, R107, R108, RZ, 0x7 ;  /* 0x0000006c6b6b7211 */ /* 0x002fe600078f38ff */
[----:B------:R1:W-:Y:S01]  /*5c30*/  MUFU.EX2 R108, R6 ;  /* 0x00000006006c7308 */ /* 0x0003e20000000800 */
[----:B------:R-:W-:Y:S01]  /*5c40*/  SHF.R.S32.HI R107, RZ, 0x7, R107 ;  /* 0x00000007ff6b7819 */ /* 0x000fe2000001146b */
[----:B------:R-:W-:Y:S01]  /*5c50*/  FFMA.FTZ R7, R7, c[0x0][0x23c], -R5 ;  /* 0x00008f0007077a23 */ /* 0x000fe20000010805 */
[----:B----4-:R-:W3:Y:S03]  /*5c60*/  LDSM.16.M88.4 R84, [R216+0x1e800] ;  /* 0x01e80000d854783b */ /* 0x010ee60000000200 */
[----:B------:R-:W-:Y:S04]  /*5c70*/  IMAD R92, R92, 0x2, R107 ;  /* 0x000000025c5c7824 */ /* 0x000fe800078e026b */
[----:B------:R4:W-:Y:S01]  /*5c80*/  MUFU.EX2 R107, R7 ;  /* 0x00000007006b7308 */ /* 0x0009e20000000800 */
[----:B------:R-:W-:Y:S05]  /*5c90*/  LOP3.LUT R91, R111, UR14, R92, 0x96, !PT ;  /* 0x0000000e6f5b7c12 */ /* 0x000fea000f8e965c */
[----:B------:R-:W-:Y:S05]  /*5ca0*/  IMAD.WIDE.U32 R90, R91, -0x326172a9, RZ ;  /* 0xcd9e8d575b5a7825 */ /* 0x000fea00078e00ff */
[----:B------:R-:W-:Y:S01]  /*5cb0*/  LOP3.LUT R94, R91, UR29, R94, 0x96, !PT ;  /* 0x0000001d5b5e7c12 */ /* 0x000fe2000f8e965e */
[C---:B---3--:R-:W-:Y:S08]  /*5cc0*/  HMMA.16816.F32 R12, R96.reuse, R84, R12 ;  /* 0x00000054600c723c */ /* 0x048ff0000000180c */
[----:B------:R-:W-:Y:S04]  /*5cd0*/  HMMA.16816.F32 R16, R96, R86, R16 ;  /* 0x000000566010723c */ /* 0x000fe80000001810 */
[----:B--2---:R-:W-:Y:S01]  /*5ce0*/  LOP3.LUT R92, R95, UR15, R100, 0x96, !PT ;  /* 0x0000000f5f5c7c12 */ /* 0x004fe2000f8e9664 */
[----:B------:R-:W-:Y:S01]  /*5cf0*/  IMAD.WIDE.U32 R94, R94, -0x2daee0ad, RZ ;  /* 0xd2511f535e5e7825 */ /* 0x000fe200078e00ff */
[----:B------:R-:W-:Y:S03]  /*5d00*/  @!P4 IADD3 R100, R0, 0x8, RZ ;  /* 0x000000080064c810 */ /* 0x000fe60007ffe0ff */
[----:B------:R-:W-:Y:S01]  /*5d10*/  IMAD.WIDE.U32 R92, R92, -0x2daee0ad, RZ ;  /* 0xd2511f535c5c7825 */ /* 0x000fe200078e00ff */
[-C--:B------:R-:W-:Y:S04]  /*5d20*/  @!P4 ISETP.GE.AND P0, PT, R100, R88.reuse, PT ;  /* 0x000000586400c20c */ /* 0x080fe80003f06270 */
[----:B------:R-:W-:Y:S02]  /*5d30*/  @!P4 FSEL R8, R8, -INF , !P0 ;  /* 0xff8000000808c808 */ /* 0x000fe40004000000 */
[----:B-1----:R-:W-:Y:S02]  /*5d40*/  LOP3.LUT R6, R93, UR28, R110, 0x96, !PT ;  /* 0x0000001c5d067c12 */ /* 0x002fe4000f8e966e */
[----:B------:R-:W-:Y:S01]  /*5d50*/  @!P4 IADD3 R93, R0, 0x9, RZ ;  /* 0x00000009005dc810 */ /* 0x000fe20007ffe0ff */
[----:B------:R-:W-:Y:S01]  /*5d60*/  FFMA.FTZ R8, R8, c[0x0][0x23c], -R89 ;  /* 0x00008f0008087a23 */ /* 0x000fe20000010859 */
[----:B------:R-:W-:Y:S01]  /*5d70*/  LOP3.LUT R91, R95, UR26, R92, 0x96, !PT ;  /* 0x0000001a5f5b7c12 */ /* 0x000fe2000f8e965c */
[----:B----4-:R-:W-:Y:S01]  /*5d80*/  IMAD.WIDE.U32 R6, R6, -0x326172a9, RZ ;  /* 0xcd9e8d5706067825 */ /* 0x010fe200078e00ff */
[----:B------:R-:W-:Y:S01]  /*5d90*/  @!P4 ISETP.GE.AND P0, PT, R93, R88, PT ;  /* 0x000000585d00c20c */ /* 0x000fe20003f06270 */
[----:B------:R1:W-:Y:S03]  /*5da0*/  MUFU.EX2 R101, R8 ;  /* 0x0000000800657308 */ /* 0x0003e60000000800 */
[----:B------:R-:W-:Y:S02]  /*5db0*/  @!P4 FSEL R9, R9, -INF , !P0 ;  /* 0xff8000000909c808 */ /* 0x000fe40004000000 */
[-C--:B------:R-:W-:Y:S04]  /*5dc0*/  @!P4 ISETP.GE.AND P0, PT, R100, R4.reuse, PT ;  /* 0x000000046400c20c */ /* 0x080fe80003f06270 */
[----:B------:R-:W-:Y:S02]  /*5dd0*/  @!P4 FSEL R10, R10, -INF , !P0 ;  /* 0xff8000000a0ac808 */ /* 0x000fe40004000000 */
[----:B------:R-:W-:Y:S03]  /*5de0*/  @!P4 ISETP.GE.AND P0, PT, R93, R4, PT ;  /* 0x000000045d00c20c */ /* 0x000fe60003f06270 */
[----:B------:R-:W-:Y:S01]  /*5df0*/  FFMA.FTZ R10, R10, c[0x0][0x23c], -R5 ;  /* 0x00008f000a0a7a23 */ /* 0x000fe20000010805 */
[----:B------:R-:W-:Y:S03]  /*5e00*/  @!P4 FSEL R11, R11, -INF , !P0 ;  /* 0xff8000000b0bc808 */ /* 0x000fe60004000000 */
[----:B------:R2:W-:Y:S01]  /*5e10*/  MUFU.EX2 R104, R10 ;  /* 0x0000000a00687308 */ /* 0x0005e20000000800 */
[----:B-1----:R-:W-:Y:S01]  /*5e20*/  LOP3.LUT R8, R7, UR27, R90, 0x96, !PT ;  /* 0x0000001b07087c12 */ /* 0x002fe2000f8e965a */
[--C-:B------:R-:W-:Y:S02]  /*5e30*/  FFMA.FTZ R7, R9, c[0x0][0x23c], -R89.reuse ;  /* 0x00008f0009077a23 */ /* 0x100fe40000010859 */
[----:B------:R-:W-:Y:S06]  /*5e40*/  IMAD.WIDE.U32 R90, R91, -0x326172a9, RZ ;  /* 0xcd9e8d575b5a7825 */ /* 0x000fec00078e00ff */
[----:B------:R1:W-:Y:S01]  /*5e50*/  MUFU.EX2 R102, R7 ;  /* 0x0000000700667308 */ /* 0x0003e20000000800 */
[----:B------:R-:W-:Y:S01]  /*5e60*/  IMAD.WIDE.U32 R8, R8, -0x2daee0ad, RZ ;  /* 0xd2511f5308087825 */ /* 0x000fe200078e00ff */
[----:B------:R-:W-:Y:S02]  /*5e70*/  LOP3.LUT R84, R91, UR25, R6, 0x96, !PT ;  /* 0x000000195b547c12 */ /* 0x000fe4000f8e9606 */
[----:B------:R-:W-:Y:S03]  /*5e80*/  @!P4 IADD3 R6, R0, 0x10, RZ ;  /* 0x000000100006c810 */ /* 0x000fe60007ffe0ff */
[----:B------:R-:W-:Y:S01]  /*5e90*/  IMAD.WIDE.U32 R84, R84, -0x2daee0ad, RZ ;  /* 0xd2511f5354547825 */ /* 0x000fe200078e00ff */
[C---:B------:R-:W-:Y:S02]  /*5ea0*/  @!P4 ISETP.GE.AND P1, PT, R6.reuse, R88, PT ;  /* 0x000000580600c20c */ /* 0x040fe40003f26270 */
[----:B------:R-:W-:Y:S02]  /*5eb0*/  @!P4 ISETP.GE.AND P3, PT, R6, R4, PT ;  /* 0x000000040600c20c */ /* 0x000fe40003f66270 */
[----:B--2---:R-:W-:Y:S02]  /*5ec0*/  LOP3.LUT R10, R85, UR21, R8, 0x96, !PT ;  /* 0x00000015550a7c12 */ /* 0x004fe4000f8e9608 */
[----:B------:R-:W-:Y:S02]  /*5ed0*/  @!P4 FSEL R12, R12, -INF , !P1 ;  /* 0xff8000000c0cc808 */ /* 0x000fe40004800000 */
[----:B------:R-:W-:Y:S02]  /*5ee0*/  @!P4 IADD3 R8, R0, 0x18, RZ ;  /* 0x000000180008c810 */ /* 0x000fe40007ffe0ff */
[----:B------:R-:W-:Y:S01]  /*5ef0*/  @!P4 FSEL R14, R14, -INF , !P3 ;  /* 0xff8000000e0ec808 */ /* 0x000fe20005800000 */
[----:B------:R-:W-:Y:S01]  /*5f00*/  FFMA.FTZ R12, R12, c[0x0][0x23c], -R89 ;  /* 0x00008f000c0c7a23 */ /* 0x000fe20000010859 */
[C---:B------:R-:W-:Y:S02]  /*5f10*/  @!P4 ISETP.GE.AND P1, PT, R8.reuse, R88, PT ;  /* 0x000000580800c20c */ /* 0x040fe40003f26270 */
[----:B------:R-:W-:Y:S01]  /*5f20*/  @!P4 ISETP.GE.AND P5, PT, R8, R4, PT ;  /* 0x000000040800c20c */ /* 0x000fe20003fa6270 */
[----:B------:R2:W-:Y:S01]  /*5f30*/  MUFU.EX2 R100, R12 ;  /* 0x0000000c00647308 */ /* 0x0005e20000000800 */
[----:B-1----:R-:W-:Y:S01]  /*5f40*/  LOP3.LUT R7, R9, UR24, R94, 0x96, !PT ;  /* 0x0000001809077c12 */ /* 0x002fe2000f8e965e */
[--C-:B------:R-:W-:Y:S01]  /*5f50*/  FFMA.FTZ R14, R14, c[0x0][0x23c], -R5.reuse ;  /* 0x00008f000e0e7a23 */ /* 0x100fe20000010805 */
[C---:B------:R-:W-:Y:S02]  /*5f60*/  @!P4 IADD3 R9, R0.reuse, 0x11, RZ ;  /* 0x000000110009c810 */ /* 0x040fe40007ffe0ff */
[----:B------:R-:W-:Y:S01]  /*5f70*/  @!P4 IADD3 R0, R0, 0x19, RZ ;  /* 0x000000190000c810 */ /* 0x000fe20007ffe0ff */
[----:B------:R-:W-:Y:S01]  /*5f80*/  IMAD.WIDE.U32 R6, R7, -0x326172a9, RZ ;  /* 0xcd9e8d5707067825 */ /* 0x000fe200078e00ff */
[C---:B------:R-:W-:Y:S02]  /*5f90*/  @!P4 ISETP.GE.AND P6, PT, R9.reuse, R88, PT ;  /* 0x000000580900c20c */ /* 0x040fe40003fc6270 */
[-C--:B------:R-:W-:Y:S01]  /*5fa0*/  @!P4 ISETP.GE.AND P0, PT, R9, R4.reuse, PT ;  /* 0x000000040900c20c */ /* 0x080fe20003f06270 */
[----:B------:R-:W-:Y:S01]  /*5fb0*/  MUFU.EX2 R99, R14 ;  /* 0x0000000e00637308 */ /* 0x000fe20000000800 */
[----:B------:R-:W-:Y:S01]  /*5fc0*/  LOP3.LUT R90, R7, UR23, R90, 0x96, !PT ;  /* 0x00000017075a7c12 */ /* 0x000fe2000f8e965a */
[----:B------:R-:W-:Y:S01]  /*5fd0*/  FFMA.FTZ R7, R11, c[0x0][0x23c], -R5 ;  /* 0x00008f000b077a23 */ /* 0x000fe20000010805 */
[----:B------:R-:W-:Y:S01]  /*5fe0*/  @!P4 FSEL R13, R13, -INF , !P6 ;  /* 0xff8000000d0dc808 */ /* 0x000fe20007000000 */
[----:B------:R-:W-:Y:S01]  /*5ff0*/  IMAD.WIDE.U32 R10, R10, -0x326172a9, RZ ;  /* 0xcd9e8d570a0a7825 */ /* 0x000fe200078e00ff */
[C---:B------:R-:W-:Y:S02]  /*6000*/  @!P4 ISETP.GE.AND P6, PT, R0.reuse, R4, PT ;  /* 0x000000040000c20c */ /* 0x040fe40003fc6270 */
[----:B------:R-:W-:Y:S01]  /*6010*/  @!P4 ISETP.GE.AND P2, PT, R0, R88, PT ;  /* 0x000000580000c20c */ /* 0x000fe20003f46270 */
[----:B------:R-:W-:Y:S01]  /*6020*/  FFMA.FTZ R13, R13, c[0x0][0x23c], -R89 ;  /* 0x00008f000d0d7a23 */ /* 0x000fe20000010859 */
[----:B------:R-:W-:Y:S01]  /*6030*/  LOP3.LUT R9, R11, UR20, R6, 0x96, !PT ;  /* 0x000000140b097c12 */ /* 0x000fe2000f8e9606 */
[----:B------:R1:W-:Y:S01]  /*6040*/  MUFU.EX2 R103, R7 ;  /* 0x0000000700677308 */ /* 0x0003e20000000800 */
[----:B------:R-:W-:Y:S02]  /*6050*/  @!P4 FSEL R19, R19, -INF , !P6 ;  /* 0xff8000001313c808 */ /* 0x000fe40007000000 */
[----:B------:R-:W-:Y:S01]  /*6060*/  @!P4 FSEL R15, R15, -INF , !P0 ;  /* 0xff8000000f0fc808 */ /* 0x000fe20004000000 */
[----:B------:R-:W-:Y:S01]  /*6070*/  IMAD.WIDE.U32 R8, R9, -0x2daee0ad, RZ ;  /* 0xd2511f5309087825 */ /* 0x000fe200078e00ff */
[----:B------:R-:W-:Y:S02]  /*6080*/  @!P4 FSEL R18, R18, -INF , !P5 ;  /* 0xff8000001212c808 */ /* 0x000fe40006800000 */
[----:B------:R-:W-:Y:S01]  /*6090*/  @!P4 FSEL R17, R17, -INF , !P2 ;  /* 0xff8000001111c808 */ /* 0x000fe20005000000 */
[--C-:B------:R-:W-:Y:S01]  /*60a0*/  FFMA.FTZ R15, R15, c[0x0][0x23c], -R5.reuse ;  /* 0x00008f000f0f7a23 */ /* 0x100fe20000010805 */
[----:B------:R-:W-:Y:S01]  /*60b0*/  LOP3.LUT R86, R8, 0xffff, RZ, 0xc0, !PT ;  /* 0x0000ffff08567812 */ /* 0x000fe200078ec0ff */
[----:B------:R-:W-:Y:S01]  /*60c0*/  MUFU.EX2 R97, R13 ;  /* 0x0000000d00617308 */ /* 0x000fe20000000800 */
[--C-:B------:R-:W-:Y:S01]  /*60d0*/  FFMA.FTZ R18, R18, c[0x0][0x23c], -R5.reuse ;  /* 0x00008f0012127a23 */ /* 0x100fe20000010805 */
[--C-:B------:R-:W-:Y:S01]  /*60e0*/  SHF.R.U32.HI R11, RZ, 0x18, R8.reuse ;  /* 0x00000018ff0b7819 */ /* 0x100fe20000011608 */
[----:B------:R-:W-:Y:S01]  /*60f0*/  FFMA.FTZ R5, R19, c[0x0][0x23c], -R5 ;  /* 0x00008f0013057a23 */ /* 0x000fe20000010805 */
[----:B------:R-:W-:Y:S02]  /*6100*/  SHF.R.U32.HI R85, RZ, 0x10, R8 ;  /* 0x00000010ff557819 */ /* 0x000fe40000011608 */
[----:B--2---:R-:W-:Y:S02]  /*6110*/  LOP3.LUT R12, R8, 0xff, RZ, 0xc0, !PT ;  /* 0x000000ff080c7812 */ /* 0x004fe400078ec0ff */
[----:B------:R-:W-:Y:S02]  /*6120*/  @!P4 FSEL R16, R16, -INF , !P1 ;  /* 0xff8000001010c808 */ /* 0x000fe40004800000 */
[----:B------:R-:W2:Y:S01]  /*6130*/  MUFU.EX2 R94, R5 ;  /* 0x00000005005e7308 */ /* 0x000ea20000000800 */
[----:B------:R-:W-:Y:S02]  /*6140*/  ISETP.LE.U32.AND P0, PT, R11, UR32, PT ;  /* 0x000000200b007c0c */ /* 0x000fe4000bf03070 */
[--C-:B------:R-:W-:Y:S01]  /*6150*/  FFMA.FTZ R16, R16, c[0x0][0x23c], -R89.reuse ;  /* 0x00008f0010107a23 */ /* 0x100fe20000010859 */
[----:B------:R-:W-:Y:S01]  /*6160*/  ISETP.LE.U32.AND P3, PT, R12, UR32, PT ;  /* 0x000000200c007c0c */ /* 0x000fe2000bf63070 */
[----:B-1----:R-:W-:Y:S04]  /*6170*/  IMAD.WIDE.U32 R6, R90, -0x2daee0ad, RZ ;  /* 0xd2511f535a067825 */ /* 0x002fe800078e00ff */
[----:B------:R-:W-:Y:S01]  /*6180*/  FFMA.FTZ R89, R17, c[0x0][0x23c], -R89 ;  /* 0x00008f0011597a23 */ /* 0x000fe20000010859 */
[----:B------:R-:W-:Y:S01]  /*6190*/  LOP3.LUT R7, R7, UR19, R84, 0x96, !PT ;  /* 0x0000001307077c12 */ /* 0x000fe2000f8e9654 */
[----:B------:R-:W-:Y:S01]  /*61a0*/  MUFU.EX2 R98, R15 ;  /* 0x0000000f00627308 */ /* 0x000fe20000000800 */
[----:B------:R-:W-:Y:S03]  /*61b0*/  LOP3.LUT R4, R9, UR17, R6, 0x96, !PT ;  /* 0x0000001109047c12 */ /* 0x000fe6000f8e9606 */
[----:B------:R-:W-:Y:S05]  /*61c0*/  IMAD.WIDE.U32 R6, R7, -0x326172a9, RZ ;  /* 0xcd9e8d5707067825 */ /* 0x000fea00078e00ff */
[----:B------:R-:W-:Y:S01]  /*61d0*/  LOP3.LUT R0, R7, UR18, R10, 0x96, !PT ;  /* 0x0000001207007c12 */ /* 0x000fe2000f8e960a */
[----:B------:R-:W1:Y:S01]  /*61e0*/  MUFU.EX2 R95, R16 ;  /* 0x00000010005f7308 */ /* 0x000e620000000800 */
[----:B------:R-:W-:Y:S02]  /*61f0*/  LOP3.LUT R9, R6, 0xffff, RZ, 0xc0, !PT ;  /* 0x0000ffff06097812 */ /* 0x000fe400078ec0ff */
[----:B------:R-:W-:Y:S01]  /*6200*/  LOP3.LUT R7, R0, 0xffff, RZ, 0xc0, !PT ;  /* 0x0000ffff00077812 */ /* 0x000fe200078ec0ff */
[----:B--2---:R-:W-:Y:S01]  /*6210*/  @!P0 FADD.FTZ R94, -R94, -RZ ;  /* 0x800000ff5e5e8221 */ /* 0x004fe20000010100 */
[----:B------:R-:W-:Y:S02]  /*6220*/  LOP3.LUT R84, R6, 0xff, RZ, 0xc0, !PT ;  /* 0x000000ff06547812 */ /* 0x000fe400078ec0ff */
[--C-:B------:R-:W-:Y:S02]  /*6230*/  SHF.R.U32.HI R10, RZ, 0x18, R6.reuse ;  /* 0x00000018ff0a7819 */ /* 0x100fe40000011606 */
[----:B------:R-:W-:Y:S01]  /*6240*/  SHF.R.U32.HI R13, RZ, 0x10, R6 ;  /* 0x00000010ff0d7819 */ /* 0x000fe20000011606 */
[----:B------:R-:W-:Y:S01]  /*6250*/  MUFU.EX2 R93, R89 ;  /* 0x00000059005d7308 */ /* 0x000fe20000000800 */
[----:B------:R-:W-:Y:S02]  /*6260*/  SHF.R.U32.HI R6, RZ, 0x8, R7 ;  /* 0x00000008ff067819 */ /* 0x000fe40000011607 */
[--C-:B------:R-:W-:Y:S02]  /*6270*/  SHF.R.U32.HI R7, RZ, 0x10, R0.reuse ;  /* 0x00000010ff077819 */ /* 0x100fe40000011600 */
[----:B------:R-:W-:Y:S02]  /*6280*/  LOP3.LUT R6, R6, 0xffff, RZ, 0xc0, !PT ;  /* 0x0000ffff06067812 */ /* 0x000fe400078ec0ff */
[----:B------:R-:W-:Y:S02]  /*6290*/  LOP3.LUT R7, R7, 0xff, RZ, 0xc0, !PT ;  /* 0x000000ff07077812 */ /* 0x000fe400078ec0ff */
[----:B------:R-:W-:Y:S01]  /*62a0*/  LOP3.LUT R8, R0, 0xff, RZ, 0xc0, !PT ;  /* 0x000000ff00087812 */ /* 0x000fe200078ec0ff */
[----:B------:R-:W2:Y:S01]  /*62b0*/  MUFU.EX2 R96, R18 ;  /* 0x0000001200607308 */ /* 0x000ea20000000800 */
[----:B------:R-:W-:Y:S02]  /*62c0*/  ISETP.LE.U32.AND P2, PT, R6, UR32, PT ;  /* 0x0000002006007c0c */ /* 0x000fe4000bf43070 */
[----:B------:R-:W-:Y:S01]  /*62d0*/  SHF.R.U32.HI R0, RZ, 0x18, R0 ;  /* 0x00000018ff007819 */ /* 0x000fe20000011600 */
[----:B-1----:R-:W-:Y:S01]  /*62e0*/  @!P3 FADD.FTZ R95, -R95, -RZ ;  /* 0x800000ff5f5fb221 */ /* 0x002fe20000010100 */
[----:B------:R-:W-:Y:S02]  /*62f0*/  ISETP.LE.U32.AND P5, PT, R7, UR32, PT ;  /* 0x0000002007007c0c */ /* 0x000fe4000bfa3070 */
[----:B------:R-:W-:Y:S02]  /*6300*/  ISETP.LE.U32.AND P1, PT, R8, UR32, PT ;  /* 0x0000002008007c0c */ /* 0x000fe4000bf23070 */
[----:B------:R-:W-:Y:S02]  /*6310*/  ISETP.LE.U32.AND P6, PT, R0, UR32, PT ;  /* 0x0000002000007c0c */ /* 0x000fe4000bfc3070 */
[----:B------:R-:W-:Y:S02]  /*6320*/  SHF.R.U32.HI R6, RZ, 0x8, R9 ;  /* 0x00000008ff067819 */ /* 0x000fe40000011609 */
[----:B------:R-:W-:Y:S01]  /*6330*/  LOP3.LUT R0, R4, 0xff, RZ, 0xc0, !PT ;  /* 0x000000ff04007812 */ /* 0x000fe200078ec0ff */
[----:B------:R-:W-:Y:S01]  /*6340*/  @!P2 FADD.FTZ R105, -R105, -RZ ;  /* 0x800000ff6969a221 */ /* 0x000fe20000010100 */
[----:B------:R-:W-:Y:S02]  /*6350*/  ISETP.LE.U32.AND P4, PT, R84, UR32, PT ;  /* 0x0000002054007c0c */ /* 0x000fe4000bf83070 */
[----:B------:R-:W-:Y:S01]  /*6360*/  LOP3.LUT R6, R6, 0xffff, RZ, 0xc0, !PT ;  /* 0x0000ffff06067812 */ /* 0x000fe200078ec0ff */
[----:B------:R-:W-:Y:S01]  /*6370*/  @!P5 FADD.FTZ R108, -R108, -RZ ;  /* 0x800000ff6c6cd221 */ /* 0x000fe20000010100 */
[----:B------:R-:W-:Y:S01]  /*6380*/  ISETP.LE.U32.AND P2, PT, R0, UR32, PT ;  /* 0x0000002000007c0c */ /* 0x000fe2000bf43070 */
[----:B------:R-:W-:Y:S01]  /*6390*/  @!P1 FADD.FTZ R106, -R106, -RZ ;  /* 0x800000ff6a6a9221 */ /* 0x000fe20000010100 */
[----:B------:R-:W-:Y:S01]  /*63a0*/  LOP3.LUT R0, R13, 0xff, RZ, 0xc0, !PT ;  /* 0x000000ff0d007812 */ /* 0x000fe200078ec0ff */
[----:B------:R-:W-:Y:S01]  /*63b0*/  @!P6 FADD.FTZ R107, -R107, -RZ ;  /* 0x800000ff6b6be221 */ /* 0x000fe20000010100 */
[----:B------:R-:W-:Y:S02]  /*63c0*/  ISETP.LE.U32.AND P5, PT, R6, UR32, PT ;  /* 0x0000002006007c0c */ /* 0x000fe4000bfa3070 */
[----:B------:R-:W-:Y:S02]  /*63d0*/  ISETP.LE.U32.AND P1, PT, R10, UR32, PT ;  /* 0x000000200a007c0c */ /* 0x000fe4000bf23070 */
[----:B------:R-:W-:Y:S01]  /*63e0*/  ISETP.LE.U32.AND P6, PT, R0, UR32, PT ;  /* 0x0000002000007c0c */ /* 0x000fe2000bfc3070 */
[----:B------:R-:W-:Y:S01]  /*63f0*/  @!P4 FADD.FTZ R101, -R101, -RZ ;  /* 0x800000ff6565c221 */ /* 0x000fe20000010100 */
[--C-:B------:R-:W-:Y:S02]  /*6400*/  SHF.R.U32.HI R6, RZ, 0x10, R4.reuse ;  /* 0x00000010ff067819 */ /* 0x100fe40000011604 */
[----:B------:R-:W-:Y:S01]  /*6410*/  SHF.R.U32.HI R0, RZ, 0x18, R4 ;  /* 0x00000018ff007819 */ /* 0x000fe20000011604 */
[----:B------:R-:W-:Y:S01]  /*6420*/  @!P2 FADD.FTZ R100, -R100, -RZ ;  /* 0x800000ff6464a221 */ /* 0x000fe20000010100 */
[----:B------:R-:W-:Y:S02]  /*6430*/  LOP3.LUT R4, R4, 0xffff, RZ, 0xc0, !PT ;  /* 0x0000ffff04047812 */ /* 0x000fe400078ec0ff */
[----:B------:R-:W-:Y:S01]  /*6440*/  ISETP.LE.U32.AND P4, PT, R0, UR32, PT ;  /* 0x0000002000007c0c */ /* 0x000fe2000bf83070 */
[----:B------:R-:W-:Y:S01]  /*6450*/  @!P5 FADD.FTZ R102, -R102, -RZ ;  /* 0x800000ff6666d221 */ /* 0x000fe20000010100 */
[----:B------:R-:W-:Y:S01]  /*6460*/  SHF.R.U32.HI R4, RZ, 0x8, R4 ;  /* 0x00000008ff047819 */ /* 0x000fe20000011604 */
[----:B------:R-:W-:Y:S01]  /*6470*/  @!P1 FADD.FTZ R103, -R103, -RZ ;  /* 0x800000ff67679221 */ /* 0x000fe20000010100 */
[----:B------:R-:W-:Y:S01]  /*6480*/  LOP3.LUT R0, R6, 0xff, RZ, 0xc0, !PT ;  /* 0x000000ff06007812 */ /* 0x000fe200078ec0ff */
[----:B------:R-:W-:Y:S01]  /*6490*/  @!P6 FADD.FTZ R104, -R104, -RZ ;  /* 0x800000ff6868e221 */ /* 0x000fe20000010100 */
[----:B------:R-:W-:Y:S02]  /*64a0*/  LOP3.LUT R5, R85, 0xff, RZ, 0xc0, !PT ;  /* 0x000000ff55057812 */ /* 0x000fe400078ec0ff */
[----:B------:R-:W-:Y:S02]  /*64b0*/  LOP3.LUT R4, R4, 0xffff, RZ, 0xc0, !PT ;  /* 0x0000ffff04047812 */ /* 0x000fe400078ec0ff */
[----:B------:R-:W-:Y:S02]  /*64c0*/  ISETP.LE.U32.AND P5, PT, R0, UR32, PT ;  /* 0x0000002000007c0c */ /* 0x000fe4000bfa3070 */
[----:B------:R-:W-:Y:S01]  /*64d0*/  SHF.R.U32.HI R0, RZ, 0x8, R86 ;  /* 0x00000008ff007819 */ /* 0x000fe20000011656 */
[----:B------:R-:W-:Y:S01]  /*64e0*/  @!P4 FADD.FTZ R98, -R98, -RZ ;  /* 0x800000ff6262c221 */ /* 0x000fe20000010100 */
[----:B------:R-:W-:Y:S02]  /*64f0*/  ISETP.LE.U32.AND P1, PT, R5, UR32, PT ;  /* 0x0000002005007c0c */ /* 0x000fe4000bf23070 */
[----:B------:R-:W-:Y:S02]  /*6500*/  F2FP.RELU.PACK_AB R5, R105, R106 ;  /* 0x0000006a6905723e */ /* 0x000fe400000008ff */
[----:B------:R-:W-:Y:S02]  /*6510*/  ISETP.LE.U32.AND P6, PT, R4, UR32, PT ;  /* 0x0000002004007c0c */ /* 0x000fe4000bfc3070 */
[----:B------:R-:W-:Y:S01]  /*6520*/  F2FP.RELU.PACK_AB R4, R107, R108 ;  /* 0x0000006c6b04723e */ /* 0x000fe200000008ff */
[----:B------:R1:W-:Y:S01]  /*6530*/  STS [R247+0x2a000], R5 ;  /* 0x02a00005f7007388 */ /* 0x0003e20000000800 */
[----:B------:R-:W-:Y:S01]  /*6540*/  LOP3.LUT R0, R0, 0xffff, RZ, 0xc0, !PT ;  /* 0x0000ffff00007812 */ /* 0x000fe200078ec0ff */
[----:B------:R-:W-:Y:S01]  /*6550*/  @!P5 FADD.FTZ R99, -R99, -RZ ;  /* 0x800000ff6363d221 */ /* 0x000fe20000010100 */
[----:B------:R-:W-:Y:S02]  /*6560*/  F2FP.RELU.PACK_AB R7, R103, R104 ;  /* 0x000000686707723e */ /* 0x000fe400000008ff */
[----:B------:R-:W-:Y:S01]  /*6570*/  ISETP.LE.U32.AND P2, PT, R0, UR32, PT ;  /* 0x0000002000007c0c */ /* 0x000fe2000bf43070 */
[----:B------:R3:W-:Y:S01]  /*6580*/  STS [R247+0x2a400], R4 ;  /* 0x02a40004f7007388 */ /* 0x0007e20000000800 */
[----:B------:R-:W-:Y:S01]  /*6590*/  F2FP.RELU.PACK_AB R0, R102, R101 ;  /* 0x000000656600723e */ /* 0x000fe200000008ff */
[----:B--2---:R-:W-:Y:S01]  /*65a0*/  @!P1 FADD.FTZ R96, -R96, -RZ ;  /* 0x800000ff60609221 */ /* 0x004fe20000010100 */
[----:B------:R-:W-:Y:S01]  /*65b0*/  FSETP.GE.FTZ.AND P1, PT, R105, RZ, PT ;  /* 0x000000ff6900720b */ /* 0x000fe20003f36000 */
[----:B------:R-:W-:Y:S01]  /*65c0*/  @!P6 FADD.FTZ R97, -R97, -RZ ;  /* 0x800000ff6161e221 */ /* 0x000fe20000010100 */
[----:B------:R-:W-:Y:S01]  /*65d0*/  FSETP.GE.FTZ.AND P5, PT, R102, RZ, PT ;  /* 0x000000ff6600720b */ /* 0x000fe20003fb6000 */
[----:B------:R2:W-:Y:S01]  /*65e0*/  STS [R250+0x2a000], R0 ;  /* 0x02a00000fa007388 */ /* 0x0005e20000000800 */
[----:B------:R-:W-:Y:S02]  /*65f0*/  FSETP.GE.FTZ.AND P4, PT, R100, RZ, PT ;  /* 0x000000ff6400720b */ /* 0x000fe40003f96000 */
[C---:B------:R-:W-:Y:S02]  /*6600*/  F2FP.RELU.PACK_AB R6, R97.reuse, R100 ;  /* 0x000000646106723e */ /* 0x040fe400000008ff */
[----:B------:R-:W-:Y:S01]  /*6610*/  FSETP.GE.FTZ.AND P3, PT, R97, RZ, PT ;  /* 0x000000ff6100720b */ /* 0x000fe20003f76000 */
[----:B------:R-:W-:Y:S01]  /*6620*/  STS [R250+0x2a400], R7 ;  /* 0x02a40007fa007388 */ /* 0x000fe20000000800 */
[----:B------:R-:W-:Y:S01]  /*6630*/  @!P2 FADD.FTZ R93, -R93, -RZ ;  /* 0x800000ff5d5da221 */ /* 0x000fe20000010100 */
[----:B------:R-:W-:Y:S04]  /*6640*/  FSETP.GE.FTZ.AND P2, PT, R106, RZ, PT ;  /* 0x000000ff6a00720b */ /* 0x000fe80003f56000 */
[----:B------:R-:W-:Y:S01]  /*6650*/  STS [R248+0x2a000], R6 ;  /* 0x02a00006f8007388 */ /* 0x000fe20000000800 */
[----:B-1----:R-:W-:Y:S05]  /*6660*/  F2FP.RELU.PACK_AB R5, R98, R99 ;  /* 0x000000636205723e */ /* 0x002fea00000008ff */
[----:B------:R-:W-:Y:S01]  /*6670*/  STS [R248+0x2a400], R5 ;  /* 0x02a40005f8007388 */ /* 0x000fe20000000800 */
[----:B---3--:R-:W-:Y:S05]  /*6680*/  F2FP.RELU.PACK_AB R4, R93, R95 ;  /* 0x0000005f5d04723e */ /* 0x008fea00000008ff */
[----:B------:R-:W-:Y:S01]  /*6690*/  STS [R249+0x2a000], R4 ;  /* 0x02a00004f9007388 */ /* 0x000fe20000000800 */
[----:B--2---:R-:W-:Y:S05]  /*66a0*/  F2FP.RELU.PACK_AB R0, R94, R96 ;  /* 0x000000605e00723e */ /* 0x004fea00000008ff */
[----:B------:R-:W-:Y:S06]  /*66b0*/  STS [R249+0x2a400], R0 ;  /* 0x02a40000f9007388 */ /* 0x000fec0000000800 */
[----:B------:R-:W-:Y:S06]  /*66c0*/  LDSM.16.M88.4 R16, [R222+0x10000] ;  /* 0x01000000de10783b */ /* 0x000fec0000000200 */
[----:B------:R-:W1:Y:S06]  /*66d0*/  LDSM.16.M88.4 R8, [R218+0x20000] ;  /* 0x02000000da08783b */ /* 0x000e6c0000000200 */
[----:B------:R-:W2:Y:S06]  /*66e0*/  LDSM.16.M88.4 R84, [R218+0x20800] ;  /* 0x02080000da54783b */ /* 0x000eac0000000200 */
[----:B------:R-:W-:Y:S01]  /*66f0*/  LDSM.16.M88.4 R88, [R223+0x10000] ;  /* 0x01000000df58783b */ /* 0x000fe20000000200 */
[C---:B-1----:R-:W-:Y:S08]  /*6700*/  HMMA.16816.F32 R4, R16.reuse, R8, RZ ;  /* 0x000000081004723c */ /* 0x042ff000000018ff */
[C---:B------:R-:W-:Y:S08]  /*6710*/  HMMA.16816.F32 R8, R16.reuse, R10, RZ ;  /* 0x0000000a1008723c */ /* 0x040ff000000018ff */
[C---:B--2---:R-:W-:Y:S08]  /*6720*/  HMMA.16816.F32 R12, R16.reuse, R84, RZ ;  /* 0x00000054100c723c */ /* 0x044ff000000018ff */
[----:B------:R-:W-:Y:S01]  /*6730*/  HMMA.16816.F32 R16, R16, R86, RZ ;  /* 0x000000561010723c */ /* 0x000fe200000018ff */
[----:B------:R-:W1:Y:S07]  /*6740*/  LDSM.16.M88.4 R84, [R3+0x20000] ;  /* 0x020000000354783b */ /* 0x000e6e0000000200 */
[C---:B-1----:R-:W-:Y:S08]  /*6750*/  HMMA.16816.F32 R4, R88.reuse, R84, R4 ;  /* 0x000000545804723c */ /* 0x042ff00000001804 */
[C---:B------:R-:W-:Y:S01]  /*6760*/  HMMA.16816.F32 R8, R88.reuse, R86, R8 ;  /* 0x000000565808723c */ /* 0x040fe20000001808 */
[----:B------:R-:W1:Y:S07]  /*6770*/  LDSM.16.M88.4 R84, [R3+0x20800] ;  /* 0x020800000354783b */ /* 0x000e6e0000000200 */
[C---:B-1----:R-:W-:Y:S08]  /*6780*/  HMMA.16816.F32 R12, R88.reuse, R84, R12 ;  /* 0x00000054580c723c */ /* 0x042ff0000000180c */
[----:B------:R-:W-:Y:S01]  /*6790*/  HMMA.16816.F32 R16, R88, R86, R16 ;  /* 0x000000565810723c */ /* 0x000fe20000001810 */
[----:B------:R-:W-:Y:S06]  /*67a0*/  LDSM.16.M88.4 R84, [R225+0x10000] ;  /* 0x01000000e154783b */ /* 0x000fec0000000200 */
[----:B------:R-:W1:Y:S02]  /*67b0*/  LDSM.16.M88.4 R88, [R217+0x20000] ;  /* 0x02000000d958783b */ /* 0x000e640000000200 */
        /* <DEDUP_REMOVED lines=91> */
[C---:B-1----:R-:W-:Y:S07]  /*6d70*/  HMMA.16816.F32 R4, R84.reuse, R88, R4 ;  /* 0x000000585404723c */ /* 0x042fee0000001804 */
[----:B------:R-:W-:Y:S01]  /*6d80*/  IMAD.U32 R88, RZ, RZ, UR12 ;  /* 0x0000000cff587e24 */ /* 0x000fe2000f8e00ff */
[C---:B------:R-:W-:Y:S01]  /*6d90*/  HMMA.16816.F32 R8, R84.reuse, R90, R8 ;  /* 0x0000005a5408723c */ /* 0x040fe20000001808 */
[----:B------:R-:W-:Y:S03]  /*6da0*/  IMAD.U32 R89, RZ, RZ, UR11 ;  /* 0x0000000bff597e24 */ /* 0x000fe6000f8e00ff */
[C---:B------:R-:W-:Y:S04]  /*6db0*/  LEA R88, P0, R246.reuse, R88, 0x2 ;  /* 0x00000058f6587211 */ /* 0x040fe800078010ff */
[----:B------:R-:W-:Y:S02]  /*6dc0*/  LEA.HI.X.SX32 R89, R246, R89, 0x2, P0 ;  /* 0x00000059f6597211 */ /* 0x000fe400000f16ff */
[----:B------:R-:W-:Y:S03]  /*6dd0*/  FSETP.GE.FTZ.AND P0, PT, R101, RZ, PT ;  /* 0x000000ff6500720b */ /* 0x000fe60003f16000 */
[----:B------:R-:W2:Y:S06]  /*6de0*/  LDG.E R92, [R88.64] ;  /* 0x00000004585c7981 */ /* 0x000eac000c1e1900 */
[----:B------:R2:W3:Y:S02]  /*6df0*/  LDG.E R0, [R88.64+0x20] ;  /* 0x0000200458007981 */ /* 0x0004e4000c1e1900 */
[C---:B--2---:R-:W-:Y:S03]  /*6e00*/  FADD.FTZ R88, -R92.reuse, R4 ;  /* 0x000000045c587221 */ /* 0x044fe60000010100 */
[C---:B------:R-:W-:Y:S02]  /*6e10*/  FADD.FTZ R4, -R92.reuse, R8 ;  /* 0x000000085c047221 */ /* 0x040fe40000010100 */
[----:B------:R-:W-:Y:S01]  /*6e20*/  FADD.FTZ R5, -R92, R5 ;  /* 0x000000055c057221 */ /* 0x000fe20000010100 */
[-C--:B------:R-:W-:Y:S01]  /*6e30*/  FSEL R8, R88, R92.reuse, P2 ;  /* 0x0000005c58087208 */ /* 0x080fe20001000000 */
[----:B------:R-:W-:Y:S01]  /*6e40*/  FADD.FTZ R9, -R92, R9 ;  /* 0x000000095c097221 */ /* 0x000fe20000010100 */
[----:B------:R-:W1:Y:S01]  /*6e50*/  LDSM.16.M88.4 R88, [R216+0x26800] ;  /* 0x02680000d858783b */ /* 0x000e620000000200 */
[----:B---3--:R-:W-:Y:S01]  /*6e60*/  FADD.FTZ R6, -R0, R6 ;  /* 0x0000000600067221 */ /* 0x008fe20000010100 */
[----:B------:R-:W-:Y:S01]  /*6e70*/  FSEL R5, R5, R92, P1 ;  /* 0x0000005c05057208 */ /* 0x000fe20000800000 */
[----:B------:R-:W-:Y:S01]  /*6e80*/  FMUL.FTZ R106, R106, R8 ;  /* 0x000000086a6a7220 */ /* 0x000fe20000410000 */
[----:B------:R-:W-:Y:S02]  /*6e90*/  FSEL R4, R4, R92, P0 ;  /* 0x0000005c04047208 */ /* 0x000fe40000000000 */
[----:B------:R-:W-:Y:S01]  /*6ea0*/  FSETP.GE.FTZ.AND P1, PT, R93, RZ, PT ;  /* 0x000000ff5d00720b */ /* 0x000fe20003f36000 */
[----:B------:R-:W-:Y:S01]  /*6eb0*/  FMUL.FTZ R105, R105, R5 ;  /* 0x0000000569697220 */ /* 0x000fe20000410000 */
[----:B------:R-:W-:Y:S01]  /*6ec0*/  FSETP.GE.FTZ.AND P2, PT, R95, RZ, PT ;  /* 0x000000ff5f00720b */ /* 0x000fe20003f56000 */
[----:B------:R-:W-:Y:S01]  /*6ed0*/  FMUL.FTZ R101, R101, R4 ;  /* 0x0000000465657220 */ /* 0x000fe20000410000 */
[----:B------:R-:W-:Y:S02]  /*6ee0*/  LEA R234, P0, R109, R234, 0x2 ;  /* 0x000000ea6dea7211 */ /* 0x000fe400078010ff */
[-C--:B------:R-:W-:Y:S02]  /*6ef0*/  FSEL R9, R9, R92.reuse, P5 ;  /* 0x0000005c09097208 */ /* 0x080fe40002800000 */
[----:B------:R-:W-:Y:S02]  /*6f00*/  LEA.HI.X.SX32 R235, R109, R235, 0x2, P0 ;  /* 0x000000eb6deb7211 */ /* 0x000fe400000f16ff */
[----:B------:R-:W-:Y:S01]  /*6f10*/  FSETP.GE.FTZ.AND P0, PT, R104, RZ, PT ;  /* 0x000000ff6800720b */ /* 0x000fe20003f16000 */
[C---:B-1----:R-:W-:Y:S07]  /*6f20*/  HMMA.16816.F32 R12, R84.reuse, R88, R12 ;  /* 0x00000058540c723c */ /* 0x042fee000000180c */
[----:B------:R-:W-:Y:S01]  /*6f30*/  FMUL.FTZ R88, R102, R9 ;  /* 0x0000000966587220 */ /* 0x000fe20000410000 */
[----:B------:R-:W-:Y:S01]  /*6f40*/  HMMA.16816.F32 R16, R84, R90, R16 ;  /* 0x0000005a5410723c */ /* 0x000fe20000001810 */
[----:B------:R1:W5:Y:S11]  /*6f50*/  LDL R90, [R1] ;  /* 0x00000000015a7983 */ /* 0x0003760000100800 */
[----:B------:R-:W-:Y:S04]  /*6f60*/  @!UPT UIADD3 URZ, URZ, URZ, URZ ;  /* 0x0000003f3f3ff290 */ /* 0x000fe8000fffe03f */
[C---:B------:R-:W-:Y:S02]  /*6f70*/  FADD.FTZ R5, -R92.reuse, R13 ;  /* 0x0000000d5c057221 */ /* 0x040fe40000010100 */
[----:B------:R-:W-:Y:S03]  /*6f80*/  FADD.FTZ R8, -R92, R12 ;  /* 0x0000000c5c087221 */ /* 0x000fe60000010100 */
[-C--:B------:R-:W-:Y:S02]  /*6f90*/  FSEL R5, R5, R92.reuse, P3 ;  /* 0x0000005c05057208 */ /* 0x080fe40001800000 */
[-C--:B------:R-:W-:Y:S01]  /*6fa0*/  FSEL R8, R8, R92.reuse, P4 ;  /* 0x0000005c08087208 */ /* 0x080fe20002000000 */
[----:B------:R-:W-:Y:S01]  /*6fb0*/  FADD.FTZ R4, -R92, R16 ;  /* 0x000000105c047221 */ /* 0x000fe20000010100 */
[----:B------:R-:W-:Y:S01]  /*6fc0*/  FSETP.GE.FTZ.AND P4, PT, R99, RZ, PT ;  /* 0x000000ff6300720b */ /* 0x000fe20003f96000 */
[----:B------:R-:W-:Y:S01]  /*6fd0*/  FMUL.FTZ R87, R97, R5 ;  /* 0x0000000561577220 */ /* 0x000fe20000410000 */
[----:B------:R-:W-:Y:S01]  /*6fe0*/  FSETP.GE.FTZ.AND P3, PT, R98, RZ, PT ;  /* 0x000000ff6200720b */ /* 0x000fe20003f76000 */
[----:B------:R-:W-:Y:S01]  /*6ff0*/  FADD.FTZ R5, -R0, R7 ;  /* 0x0000000700057221 */ /* 0x000fe20000010100 */
[----:B------:R-:W-:Y:S01]  /*7000*/  FSEL R4, R4, R92, P2 ;  /* 0x0000005c04047208 */ /* 0x000fe20001000000 */
[----:B------:R-:W-:Y:S01]  /*7010*/  @P1 FADD.FTZ R92, -R92, R17 ;  /* 0x000000115c5c1221 */ /* 0x000fe20000010100 */
[----:B------:R-:W-:Y:S01]  /*7020*/  FSETP.GE.FTZ.AND P1, PT, R107, RZ, PT ;  /* 0x000000ff6b00720b */ /* 0x000fe20003f36000 */
[----:B------:R-:W-:Y:S01]  /*7030*/  FADD.FTZ R7, -R0, R11 ;  /* 0x0000000b00077221 */ /* 0x000fe20000010100 */
[----:B------:R-:W-:Y:S01]  /*7040*/  FSETP.GE.FTZ.AND P2, PT, R108, RZ, PT ;  /* 0x000000ff6c00720b */ /* 0x000fe20003f56000 */
[----:B------:R-:W-:Y:S01]  /*7050*/  FMUL.FTZ R86, R95, R4 ;  /* 0x000000045f567220 */ /* 0x000fe20000410000 */
[----:B------:R-:W-:Y:S01]  /*7060*/  FSEL R5, R5, R0, P1 ;  /* 0x0000000005057208 */ /* 0x000fe20000800000 */
[----:B------:R-:W-:Y:S01]  /*7070*/  FADD.FTZ R4, -R0, R10 ;  /* 0x0000000a00047221 */ /* 0x000fe20000010100 */
[----:B------:R-:W-:Y:S01]  /*7080*/  FSETP.GE.FTZ.AND P1, PT, R103, RZ, PT ;  /* 0x000000ff6700720b */ /* 0x000fe20003f36000 */
[----:B------:R-:W-:Y:S01]  /*7090*/  FMUL.FTZ R89, R100, R8 ;  /* 0x0000000864597220 */ /* 0x000fe20000410000 */
[-C--:B------:R-:W-:Y:S01]  /*70a0*/  FSEL R6, R6, R0.reuse, P2 ;  /* 0x0000000006067208 */ /* 0x080fe20001000000 */
[----:B------:R-:W-:Y:S01]  /*70b0*/  FMUL.FTZ R84, R107, R5 ;  /* 0x000000056b547220 */ /* 0x000fe20000410000 */
[----:B------:R-:W-:Y:S01]  /*70c0*/  FSEL R4, R4, R0, P0 ;  /* 0x0000000004047208 */ /* 0x000fe20000000000 */
[----:B------:R-:W-:Y:S01]  /*70d0*/  FADD.FTZ R5, -R0, R15 ;  /* 0x0000000f00057221 */ /* 0x000fe20000010100 */
[----:B------:R-:W-:Y:S01]  /*70e0*/  FSETP.GE.FTZ.AND P0, PT, R94, RZ, PT ;  /* 0x000000ff5e00720b */ /* 0x000fe20003f16000 */
[----:B------:R-:W-:Y:S01]  /*70f0*/  FMUL.FTZ R85, R108, R6 ;  /* 0x000000066c557220 */ /* 0x000fe20000410000 */
[----:B------:R-:W-:Y:S01]  /*7100*/  FSEL R7, R7, R0, P1 ;  /* 0x0000000007077208 */ /* 0x000fe20000800000 */
[----:B------:R-:W-:Y:S01]  /*7110*/  FADD.FTZ R6, -R0, R14 ;  /* 0x0000000e00067221 */ /* 0x000fe20000010100 */
[----:B------:R-:W-:Y:S01]  /*7120*/  PLOP3.LUT P1, PT, PT, PT, UP2, 0x80, 0x0 ;  /* 0x000000000000781c */ /* 0x000fe20003f2f028 */
[----:B------:R-:W-:Y:S01]  /*7130*/  FMUL.FTZ R17, R104, R4 ;  /* 0x0000000468117220 */ /* 0x000fe20000410000 */
[----:B------:R-:W-:Y:S01]  /*7140*/  FSETP.GE.FTZ.AND P2, PT, R96, RZ, PT ;  /* 0x000000ff6000720b */ /* 0x000fe20003f56000 */
[----:B------:R-:W-:Y:S01]  /*7150*/  FADD.FTZ R4, -R0, R18 ;  /* 0x0000001200047221 */ /* 0x000fe20000010100 */
[----:B------:R-:W-:Y:S01]  /*7160*/  FSEL R6, R6, R0, P4 ;  /* 0x0000000006067208 */ /* 0x000fe20002000000 */
[----:B------:R-:W-:Y:S01]  /*7170*/  FMUL.FTZ R92, R93, R92 ;  /* 0x0000005c5d5c7220 */ /* 0x000fe20000410000 */
[-C--:B------:R-:W-:Y:S01]  /*7180*/  FSEL R5, R5, R0.reuse, P3 ;  /* 0x0000000005057208 */ /* 0x080fe20001800000 */
[----:B------:R-:W-:Y:S01]  /*7190*/  FMUL.FTZ R16, R103, R7 ;  /* 0x0000000767107220 */ /* 0x000fe20000410000 */
[----:B------:R-:W-:Y:S01]  /*71a0*/  FSEL R4, R4, R0, P2 ;  /* 0x0000000004047208 */ /* 0x000fe20001000000 */
[----:B------:R-:W-:Y:S02]  /*71b0*/  @P0 FADD.FTZ R0, -R0, R19 ;  /* 0x0000001300000221 */ /* 0x000fe40000010100 */
[----:B------:R-:W-:Y:S02]  /*71c0*/  FMUL.FTZ R15, R99, R6 ;  /* 0x00000006630f7220 */ /* 0x000fe40000410000 */
[----:B------:R-:W-:Y:S02]  /*71d0*/  FMUL.FTZ R13, R98, R5 ;  /* 0x00000005620d7220 */ /* 0x000fe40000410000 */
[----:B------:R-:W-:Y:S02]  /*71e0*/  FMUL.FTZ R14, R96, R4 ;  /* 0x00000004600e7220 */ /* 0x000fe40000410000 */
[----:B------:R-:W-:Y:S01]  /*71f0*/  FMUL.FTZ R12, R94, R0 ;  /* 0x000000005e0c7220 */ /* 0x000fe20000410000 */
[----:B------:R-:W-:-:S05]  /*7200*/  @!P1 BRA `(.L_x_763) ;  /* 0x000005f000009947 */ /* 0x000fca0003800000 */
[----:B-1----:R-:W-:Y:S01]  /*7210*/  ISETP.GE.AND P4, PT, R244, c[0x0][0x220], PT ;  /* 0x00008800f4007a0c */ /* 0x002fe20003f86270 */
        /* <DEDUP_REMOVED lines=13> */
[----:B-----5:R-:W-:Y:S02]  /*72f0*/  ISETP.GE.AND P0, PT, R90, c[0x0][0x220], PT ;  /* 0x000088005a007a0c */ /* 0x020fe40003f06270 */
        /* <DEDUP_REMOVED lines=51> */
[CC--:B--2---:R-:W-:Y:S04]  /*7630*/  @!P3 LEA R8, P4, R0.reuse, R241.reuse, 0x1 ;  /* 0x000000f10008b211 */ /* 0x0c4fe800078808ff */
[CCC-:B------:R-:W-:Y:S02]  /*7640*/  @!P3 LEA.HI.X R9, R0.reuse, R242.reuse, R6.reuse, 0x1, P4 ;  /* 0x000000f20009b211 */ /* 0x1c0fe400020f0c06 */
[CC--:B------:R-:W-:Y:S03]  /*7650*/  @!P2 LEA R10, P4, R0.reuse, R241.reuse, 0x1 ;  /* 0x000000f1000aa211 */ /* 0x0c0fe600078808ff */
[----:B------:R-:W-:Y:S01]  /*7660*/  @!PT LDS RZ, [RZ] ;  /* 0x00000000fffff984 */ /* 0x000fe20000000800 */
[----:B------:R-:W-:Y:S01]  /*7670*/  @!PT LDS RZ, [RZ] ;  /* 0x00000000fffff984 */ /* 0x000fe20000000800 */
[----:B------:R-:W-:Y:S01]  /*7680*/  @!PT LDS RZ, [RZ] ;  /* 0x00000000fffff984 */ /* 0x000fe20000000800 */
[----:B------:R2:W-:Y:S01]  /*7690*/  @!P3 LDGSTS.E.BYPASS.LTC128B.128 [R238+0x3000], [R8.64+0x80] ;  /* 0x0300008008eebfae */ /* 0x0005e2000b901d44 */
[CC--:B------:R-:W-:Y:S03]  /*76a0*/  @!P2 LEA.HI.X R11, R0.reuse, R242.reuse, R6, 0x1, P4 ;  /* 0x000000f2000ba211 */ /* 0x0c0fe600020f0c06 */
        /* <DEDUP_REMOVED lines=21> */
.L_x_763:
        /* <DEDUP_REMOVED lines=22> */
[----:B------:R-:W4:Y:S01]  /*7960*/  LDSM.16.MT88.4 R84, [R0+0x14000] ;  /* 0x014000000054783b */ /* 0x000f220000004200 */
        /* <DEDUP_REMOVED lines=14> */
[----:B------:R-:W2:Y:S07]  /*7a50*/  LDSM.16.MT88.4 R84, [R0+0x10800] ;  /* 0x010800000054783b */ /* 0x000eae0000004200 */
[-C--:B-1----:R-:W-:Y:S08]  /*7a60*/  HMMA.16816.F32 R68, R4, R8.reuse, R68 ;  /* 0x000000080444723c */ /* 0x082ff00000001844 */
[C---:B------:R-:W-:Y:S08]  /*7a70*/  HMMA.16816.F32 R72, R12.reuse, R8, R72 ;  /* 0x000000080c48723c */ /* 0x040ff00000001848 */
[-C--:B------:R-:W-:Y:S01]  /*7a80*/  HMMA.16816.F32 R76, R12, R10.reuse, R76 ;  /* 0x0000000a0c4c723c */ /* 0x080fe2000000184c */
[----:B------:R-:W1:Y:S07]  /*7a90*/  LDSM.16.MT88.4 R12, [R220+0x2a800] ;  /* 0x02a80000dc0c783b */ /* 0x000e6e0000004200 */
[----:B------:R-:W-:Y:S01]  /*7aa0*/  HMMA.16816.F32 R80, R4, R10, R80 ;  /* 0x0000000a0450723c */ /* 0x000fe20000001850 */
[----:B------:R-:W3:Y:S06]  /*7ab0*/  LDSM.16.MT88.4 R4, [R0+0x12800] ;  /* 0x012800000004783b */ /* 0x000eec0000004200 */
[----:B------:R-:W4:Y:S01]  /*7ac0*/  LDSM.16.MT88.4 R8, [R0+0x14800] ;  /* 0x014800000008783b */ /* 0x000f220000004200 */
[-C--:B--2---:R-:W-:Y:S08]  /*7ad0*/  HMMA.16816.F32 R20, R16, R84.reuse, R20 ;  /* 0x000000541014723c */ /* 0x084ff00000001814 */
[C---:B-1----:R-:W-:Y:S08]  /*7ae0*/  HMMA.16816.F32 R24, R12.reuse, R84, R24 ;  /* 0x000000540c18723c */ /* 0x042ff00000001818 */
        /* <DEDUP_REMOVED lines=46> */
[----:B------:R-:W1:Y:S06]  /*7dd0*/  LDSM.16.MT88.4 R84, [R0+0x17800] ;  /* 0x017800000054783b */ /* 0x000e6c0000004200 */
[----:B------:R-:W-:Y:S01]  /*7de0*/  BAR.SYNC.DEFER_BLOCKING 0x0 ;  /* 0x0000000000007b1d */ /* 0x000fe20000010000 */
[-C--:B---3--:R-:W-:Y:S08]  /*7df0*/  HMMA.16816.F32 R36, R16, R4.reuse, R36 ;  /* 0x000000041024723c */ /* 0x088ff00000001824 */
[C---:B------:R-:W-:Y:S08]  /*7e00*/  HMMA.16816.F32 R40, R12.reuse, R4, R40 ;  /* 0x000000040c28723c */ /* 0x040ff00000001828 */
[-C--:B------:R-:W-:Y:S08]  /*7e10*/  HMMA.16816.F32 R44, R12, R6.reuse, R44 ;  /* 0x000000060c2c723c */ /* 0x080ff0000000182c */
[C---:B------:R-:W-:Y:S08]  /*7e20*/  HMMA.16816.F32 R48, R16.reuse, R6, R48 ;  /* 0x000000061030723c */ /* 0x040ff00000001830 */
[-C--:B----4-:R-:W-:Y:S08]  /*7e30*/  HMMA.16816.F32 R52, R16, R8.reuse, R52 ;  /* 0x000000081034723c */ /* 0x090ff00000001834 */
[C---:B------:R-:W-:Y:S08]  /*7e40*/  HMMA.16816.F32 R56, R12.reuse, R8, R56 ;  /* 0x000000080c38723c */ /* 0x040ff00000001838 */
[-C--:B------:R-:W-:Y:S08]  /*7e50*/  HMMA.16816.F32 R60, R12, R10.reuse, R60 ;  /* 0x0000000a0c3c723c */ /* 0x080ff0000000183c */
[C---:B------:R-:W-:Y:S08]  /*7e60*/  HMMA.16816.F32 R64, R16.reuse, R10, R64 ;  /* 0x0000000a1040723c */ /* 0x040ff00000001840 */
        /* <DEDUP_REMOVED lines=12> */
[----:B-----5:R-:W-:Y:S01]  /*7f30*/  ISETP.GE.AND P2, PT, R90, c[0x0][0x220], PT ;  /* 0x000088005a007a0c */ /* 0x020fe20003f46270 */
        /* <DEDUP_REMOVED lines=57> */
.L_x_764:
[----:B------:R-:W-:Y:S01]  /*82d0*/  LDSM.16.M88.4 R128, [R227] ;  /* 0x00000000e380783b */ /* 0x000fe20000000200 */
[----:B------:R-:W-:Y:S02]  /*82e0*/  @UP2 UIADD3 UR10, UP0, UR8, -0x100, URZ ;  /* 0xffffff00080a2890 */ /* 0x000fe4000ff1e03f */
[----:B------:R-:W-:Y:S01]  /*82f0*/  UISETP.GT.AND UP1, UPT, UR6, UR13, UPT ;  /* 0x0000000d0600728c */ /* 0x000fe2000bf24270 */
[----:B------:R-:W2:Y:S01]  /*8300*/  LDSM.16.MT88.4 R16, [R0+0x18000] ;  /* 0x018000000010783b */ /* 0x000ea20000004200 */
[----:B------:R-:W-:Y:S03]  /*8310*/  @UP2 UIADD3.X UR7, UR9, -0x1, URZ, UP0, !UPT ;  /* 0xffffffff09072890 */ /* 0x000fe600087fe43f */
[----:B------:R-:W3:Y:S01]  /*8320*/  LDSM.16.M88.4 R124, [R227+0x1000] ;  /* 0x00100000e37c783b */ /* 0x000ee20000000200 */
[----:B------:R-:W-:Y:S03]  /*8330*/  @UP2 UMOV UR8, UR10 ;  /* 0x0000000a00082c82 */ /* 0x000fe60008000000 */
[----:B------:R-:W4:Y:S01]  /*8340*/  LDSM.16.MT88.4 R96, [R0+0x1a000] ;  /* 0x01a000000060783b */ /* 0x000f220000004200 */
[----:B------:R-:W-:Y:S02]  /*8350*/  @UP2 UMOV UR9, UR7 ;  /* 0x0000000700092c82 */ /* 0x000fe40008000000 */
[----:B------:R-:W-:Y:S01]  /*8360*/  ULOP3.LUT UR7, UR6, 0x1, URZ, 0xc0, !UPT ;  /* 0x0000000106077892 */ /* 0x000fe2000f8ec03f */
[----:B------:R-:W1:Y:S01]  /*8370*/  LDSM.16.MT88.4 R112, [R0+0x1c000] ;  /* 0x01c000000070783b */ /* 0x000e620000004200 */
[----:B------:R-:W-:Y:S02]  /*8380*/  UIADD3 UR6, UR6, -0x1, URZ ;  /* 0xffffffff06067890 */ /* 0x000fe4000fffe03f */
[----:B------:R-:W-:Y:S01]  /*8390*/  UISETP.NE.U32.AND UP0, UPT, UR7, 0x1, UPT ;  /* 0x000000010700788c */ /* 0x000fe2000bf05070 */
        /* <DEDUP_REMOVED lines=10> */
[C---:B-----5:R-:W-:Y:S08]  /*8440*/  HMMA.16816.F32 R88, R124.reuse, R96, RZ ;  /* 0x000000607c58723c */ /* 0x060ff000000018ff */
        /* <DEDUP_REMOVED lines=61> */
[C---:B------:R-:W-:Y:S07]  /*8820*/  HMMA.16816.F32 R88, R212.reuse, R196, R88 ;  /* 0x000000c4d458723c */ /* 0x040fee0000001858 */
[CC--:B------:R-:W-:Y:S01]  /*8830*/  LEA R196, P2, R239.reuse, R234.reuse, 0x2 ;  /* 0x000000eaefc47211 */ /* 0x0c0fe200078410ff */
[-C--:B------:R-:W-:Y:S01]  /*8840*/  HMMA.16816.F32 R92, R212, R198.reuse, R92 ;  /* 0x000000c6d45c723c */ /* 0x080fe2000000185c */
[----:B-1----:R1:W3:Y:S03]  /*8850*/  LDL R0, [R1+0x8] ;  /* 0x0000080001007983 */ /* 0x0022e60000100800 */
[----:B------:R-:W-:Y:S04]  /*8860*/  IMAD.MOV.U32 R197, RZ, RZ, 0x4 ;  /* 0x00000004ffc57424 */ /* 0x000fe800078e00ff */
[C---:B------:R-:W-:Y:S07]  /*8870*/  HMMA.16816.F32 R96, R200.reuse, R198, R96 ;  /* 0x000000c6c860723c */ /* 0x040fee0000001860 */
[----:B------:R-:W-:Y:S01]  /*8880*/  @P1 IMAD.WIDE R198, R246, R197, UR8 ;  /* 0x00000008f6c61e25 */ /* 0x000fe2000f8e02c5 */
[-C--:B----4-:R-:W-:Y:S04]  /*8890*/  HMMA.16816.F32 R100, R200, R208.reuse, R100 ;  /* 0x000000d0c864723c */ /* 0x090fe80000001864 */
[-C--:B------:R-:W-:Y:S04]  /*88a0*/  LEA.HI.X.SX32 R197, R239, R235.reuse, 0x2, P2 ;  /* 0x000000ebefc57211 */ /* 0x080fe800010f16ff */
[C---:B------:R-:W-:Y:S01]  /*88b0*/  HMMA.16816.F32 R104, R212.reuse, R208, R104 ;  /* 0x000000d0d468723c */ /* 0x040fe20000001868 */
[----:B------:R1:W4:Y:S06]  /*88c0*/  LDL R208, [R1+0x4] ;  /* 0x0000040001d07983 */ /* 0x00032c0000100800 */
        /* <DEDUP_REMOVED lines=12> */
[----:B------:R-:W-:Y:S02]  /*8990*/  IMAD R210, R210, 0x28, RZ ;  /* 0x00000028d2d27824 */ /* 0x000fe400078e02ff */
[-C--:B------:R-:W-:Y:S01]  /*89a0*/  HMMA.16816.F32 R124, R212, R206.reuse, R124 ;  /* 0x000000ced47c723c */ /* 0x080fe2000000187c */
[----:B------:R-:W-:Y:S03]  /*89b0*/  IMAD.MOV.U32 R204, RZ, RZ, c[0x0][0x22c] ;  /* 0x00008b00ffcc7624 */ /* 0x000fe600078e00ff */
[----:B------:R-:W-:Y:S02]  /*89c0*/  IMAD.MOV.U32 R205, RZ, RZ, c[0x0][0x22c] ;  /* 0x00008b00ffcd7624 */ /* 0x000fe400078e00ff */
[----:B------:R-:W-:Y:S02]  /*89d0*/  IMAD R204, R204, c[0x0][0x1c0], RZ ;  /* 0x00007000cccc7a24 */ /* 0x000fe400078e02ff */
[----:B------:R-:W-:Y:S04]  /*89e0*/  HMMA.16816.F32 R128, R200, R206, R128 ;  /* 0x000000cec880723c */ /* 0x000fe80000001880 */
[----:B------:R-:W-:Y:S02]  /*89f0*/  IMAD R204, R204, 0x18, RZ ;  /* 0x00000018cccc7824 */ /* 0x000fe400078e02ff */
[----:B------:R-:W-:Y:S06]  /*8a00*/  IMAD R205, R205, c[0x0][0x1c0], RZ ;  /* 0x00007000cdcd7a24 */ /* 0x000fec00078e02ff */
[----:B------:R-:W-:Y:S01]  /*8a10*/  IMAD R205, R205, 0x38, RZ ;  /* 0x00000038cdcd7824 */ /* 0x000fe200078e02ff */
[----:B---3--:R2:W3:Y:S04]  /*8a20*/  @P1 LDG.E R0, [R198.64+0x20] ;  /* 0x00002004c6001981 */ /* 0x0084e8000c1e1900 */
[----:B----4-:R2:W4:Y:S04]  /*8a30*/  @P1 LDG.E R208, [R198.64] ;  /* 0x00000004c6d01981 */ /* 0x010528000c1e1900 */
[----:B------:R-:W-:Y:S04]  /*8a40*/  RED.E.ADD.F32.FTZ.RN.STRONG.GPU [R234.64], R4 ;  /* 0x00000004ea00798e */ /* 0x000fe8000c10e784 */
[----:B------:R-:W-:Y:S01]  /*8a50*/  RED.E.ADD.F32.FTZ.RN.STRONG.GPU [R196.64], R5 ;  /* 0x00000005c400798e */ /* 0x000fe2000c10e784 */
[CC--:B--2---:R-:W-:Y:S04]  /*8a60*/  LEA R198, P0, R209.reuse, R234.reuse, 0x2 ;  /* 0x000000ead1c67211 */ /* 0x0c4fe800078010ff */
[-C--:B------:R-:W-:Y:S02]  /*8a70*/  LEA.HI.X.SX32 R199, R209, R235.reuse, 0x2, P0 ;  /* 0x000000ebd1c77211 */ /* 0x080fe400000f16ff */
[CC--:B------:R-:W-:Y:S03]  /*8a80*/  LEA R200, P0, R211.reuse, R234.reuse, 0x2 ;  /* 0x000000ead3c87211 */ /* 0x0c0fe600078010ff */
[----:B------:R2:W-:Y:S01]  /*8a90*/  RED.E.ADD.F32.FTZ.RN.STRONG.GPU [R198.64], R6 ;  /* 0x00000006c600798e */ /* 0x0005e2000c10e784 */
[-C--:B------:R-:W-:Y:S01]  /*8aa0*/  LEA.HI.X.SX32 R201, R211, R235.reuse, 0x2, P0 ;  /* 0x000000ebd3c97211 */ /* 0x080fe200000f16ff */
[----:B------:R-:W-:Y:S04]  /*8ab0*/  IMAD.MOV.U32 R211, RZ, RZ, c[0x0][0x22c] ;  /* 0x00008b00ffd37624 */ /* 0x000fe800078e00ff */
[----:B------:R-:W-:Y:S04]  /*8ac0*/  IMAD R211, R211, c[0x0][0x1c0], RZ ;  /* 0x00007000d3d37a24 */ /* 0x000fe800078e02ff */
[----:B------:R-:W-:Y:S01]  /*8ad0*/  IMAD.SHL.U32 R211, R211, 0x10, RZ ;  /* 0x00000010d3d37824 */ /* 0x000fe200078e00ff */
[CC--:B--2---:R-:W-:Y:S02]  /*8ae0*/  LEA R198, P2, R210.reuse, R234.reuse, 0x2 ;  /* 0x000000ead2c67211 */ /* 0x0c4fe400078410ff */
[CC--:B------:R-:W-:Y:S02]  /*8af0*/  LEA R6, P0, R205.reuse, R234.reuse, 0x2 ;  /* 0x000000eacd067211 */ /* 0x0c0fe400078010ff */
[-C--:B------:R-:W-:Y:S01]  /*8b00*/  LEA.HI.X.SX32 R199, R210, R235.reuse, 0x2, P2 ;  /* 0x000000ebd2c77211 */ /* 0x080fe200010f16ff */
[----:B---3--:R2:W-:Y:S04]  /*8b10*/  @P1 STL [R1+0x8], R0 ;  /* 0x0000080001001387 */ /* 0x0085e80000100800 */
[----:B--2---:R-:W2:Y:S04]  /*8b20*/  LDL R0, [R1+0x2c] ;  /* 0x00002c0001007983 */ /* 0x004ea80000100800 */
[----:B----4-:R3:W-:Y:S01]  /*8b30*/  @P1 STL [R1+0x4], R208 ;  /* 0x000004d001001387 */ /* 0x0107e20000100800 */
[CC--:B------:R-:W-:Y:S04]  /*8b40*/  LEA R202, P1, R204.reuse, R234.reuse, 0x2 ;  /* 0x000000eaccca7211 */ /* 0x0c0fe800078210ff */
[-C--:B------:R-:W-:Y:S02]  /*8b50*/  LEA.HI.X.SX32 R203, R204, R235.reuse, 0x2, P1 ;  /* 0x000000ebcccb7211 */ /* 0x080fe400008f16ff */
[----:B------:R-:W4:Y:S04]  /*8b60*/  LDL R204, [R1+0x48] ;  /* 0x0000480001cc7983 */ /* 0x000f280000100800 */
[----:B------:R1:W-:Y:S04]  /*8b70*/  RED.E.ADD.F32.FTZ.RN.STRONG.GPU [R202.64], R7 ;  /* 0x00000007ca00798e */ /* 0x0003e8000c10e784 */
[----:B------:R-:W-:Y:S04]  /*8b80*/  RED.E.ADD.F32.FTZ.RN.STRONG.GPU [R200.64], R8 ;  /* 0x00000008c800798e */ /* 0x000fe8000c10e784 */
[----:B------:R1:W-:Y:S01]  /*8b90*/  RED.E.ADD.F32.FTZ.RN.STRONG.GPU [R198.64], R9 ;  /* 0x00000009c600798e */ /* 0x0003e2000c10e784 */
[----:B---3--:R-:W-:Y:S04]  /*8ba0*/  IMAD.MOV.U32 R208, RZ, RZ, c[0x0][0x22c] ;  /* 0x00008b00ffd07624 */ /* 0x008fe800078e00ff */
[----:B------:R-:W-:Y:S04]  /*8bb0*/  IMAD R208, R208, c[0x0][0x1c0], RZ ;  /* 0x00007000d0d07a24 */ /* 0x000fe800078e02ff */
[----:B------:R-:W-:Y:S05]  /*8bc0*/  IMAD R208, R208, 0x30, RZ ;  /* 0x00000030d0d07824 */ /* 0x000fea00078e02ff */
[CC--:B------:R-:W-:Y:S02]  /*8bd0*/  LEA R4, P1, R208.reuse, R234.reuse, 0x2 ;  /* 0x000000ead0047211 */ /* 0x0c0fe400078210ff */
[-C--:B-1----:R-:W-:Y:S02]  /*8be0*/  LEA.HI.X.SX32 R7, R205, R235.reuse, 0x2, P0 ;  /* 0x000000ebcd077211 */ /* 0x082fe400000f16ff */
[-C--:B------:R-:W-:Y:S01]  /*8bf0*/  LEA.HI.X.SX32 R5, R208, R235.reuse, 0x2, P1 ;  /* 0x000000ebd0057211 */ /* 0x080fe200008f16ff */
[----:B------:R-:W-:Y:S01]  /*8c00*/  IMAD.MOV.U32 R208, RZ, RZ, c[0x0][0x22c] ;  /* 0x00008b00ffd07624 */ /* 0x000fe200078e00ff */
[----:B------:R-:W-:Y:S01]  /*8c10*/  IADD3 R205, R211, 0x20, RZ ;  /* 0x00000020d3cd7810 */ /* 0x000fe20007ffe0ff */
[----:B------:R-:W-:Y:S01]  /*8c20*/  IMAD.MOV.U32 R211, RZ, RZ, c[0x0][0x22c] ;  /* 0x00008b00ffd37624 */ /* 0x000fe200078e00ff */
[----:B------:R-:W3:Y:S01]  /*8c30*/  LDL R199, [R1+0x28] ;  /* 0x0000280001c77983 */ /* 0x000ee20000100800 */
[----:B------:R-:W-:Y:S02]  /*8c40*/  IMAD R208, R208, c[0x0][0x1c0], RZ ;  /* 0x00007000d0d07a24 */ /* 0x000fe400078e02ff */
[----:B------:R-:W-:Y:S01]  /*8c50*/  IMAD R211, R211, c[0x0][0x1c0], RZ ;  /* 0x00007000d3d37a24 */ /* 0x000fe200078e02ff */
[----:B------:R1:W-:Y:S01]  /*8c60*/  RED.E.ADD.F32.FTZ.RN.STRONG.GPU [R4.64], R10 ;  /* 0x0000000a0400798e */ /* 0x0003e2000c10e784 */
[----:B------:R-:W-:Y:S02]  /*8c70*/  IMAD.SHL.U32 R208, R208, 0x10, RZ ;  /* 0x00000010d0d07824 */ /* 0x000fe400078e00ff */
[----:B------:R-:W-:Y:S01]  /*8c80*/  IMAD.SHL.U32 R211, R211, 0x10, RZ ;  /* 0x00000010d3d37824 */ /* 0x000fe200078e00ff */
[----:B------:R1:W-:Y:S02]  /*8c90*/  RED.E.ADD.F32.FTZ.RN.STRONG.GPU [R6.64], R11 ;  /* 0x0000000b0600798e */ /* 0x0003e4000c10e784 */
[C---:B------:R-:W-:Y:S02]  /*8ca0*/  IADD3 R210, R208.reuse, 0x20, RZ ;  /* 0x00000020d0d27810 */ /* 0x040fe40007ffe0ff */
[----:B------:R-:W-:Y:S03]  /*8cb0*/  RED.E.ADD.F32.FTZ.RN.STRONG.GPU [R234.64+0x80], R16 ;  /* 0x00008010ea00798e */ /* 0x000fe6000c10e784 */
[----:B------:R-:W-:Y:S01]  /*8cc0*/  IMAD.IADD R210, R239, 0x1, R210 ;  /* 0x00000001efd27824 */ /* 0x000fe200078e02d2 */
[----:B------:R-:W-:Y:S04]  /*8cd0*/  RED.E.ADD.F32.FTZ.RN.STRONG.GPU [R196.64+0x80], R17 ;  /* 0x00008011c400798e */ /* 0x000fe8000c10e784 */
[----:B------:R-:W3:Y:S01]  /*8ce0*/  LDL R198, [R1+0x44] ;  /* 0x0000440001c67983 */ /* 0x000ee20000100800 */
[CC--:B-1----:R-:W-:Y:S04]  /*8cf0*/  LEA R4, P0, R205.reuse, R234.reuse, 0x2 ;  /* 0x000000eacd047211 */ /* 0x0c2fe800078010ff */
[-C--:B------:R-:W-:Y:S02]  /*8d00*/  LEA.HI.X.SX32 R5, R205, R235.reuse, 0x2, P0 ;  /* 0x000000ebcd057211 */ /* 0x080fe400000f16ff */
[C---:B------:R-:W-:Y:S02]  /*8d10*/  IADD3 R205, R208.reuse, 0x20, RZ ;  /* 0x00000020d0cd7810 */ /* 0x040fe40007ffe0ff */
[----:B------:R-:W-:Y:S01]  /*8d20*/  IADD3 R208, R208, 0x20, RZ ;  /* 0x00000020d0d07810 */ /* 0x000fe20007ffe0ff */
[----:B------:R-:W-:Y:S01]  /*8d30*/  RED.E.ADD.F32.FTZ.RN.STRONG.GPU [R4.64], R18 ;  /* 0x000000120400798e */ /* 0x000fe2000c10e784 */
[CC--:B------:R-:W-:Y:S01]  /*8d40*/  LEA R6, P1, R210.reuse, R234.reuse, 0x2 ;  /* 0x000000ead2067211 */ /* 0x0c0fe200078210ff */
[C---:B------:R-:W-:Y:S02]  /*8d50*/  IMAD.IADD R205, R239.reuse, 0x1, R205 ;  /* 0x00000001efcd7824 */ /* 0x040fe400078e02cd */
[C---:B------:R-:W-:Y:S01]  /*8d60*/  IMAD.IADD R208, R239.reuse, 0x1, R208 ;  /* 0x00000001efd07824 */ /* 0x040fe200078e02d0 */
[-C--:B------:R-:W-:Y:S01]  /*8d70*/  LEA.HI.X.SX32 R7, R210, R235.reuse, 0x2, P1 ;  /* 0x000000ebd2077211 */ /* 0x080fe200008f16ff */
[C---:B------:R-:W-:Y:S02]  /*8d80*/  IMAD.IADD R205, R239.reuse, 0x1, R205 ;  /* 0x00000001efcd7824 */ /* 0x040fe400078e02cd */
[C---:B------:R-:W-:Y:S02]  /*8d90*/  IMAD.IADD R208, R239.reuse, 0x1, R208 ;  /* 0x00000001efd07824 */ /* 0x040fe400078e02d0 */
[----:B------:R-:W-:Y:S01]  /*8da0*/  IMAD.IADD R205, R239, 0x1, R205 ;  /* 0x00000001efcd7824 */ /* 0x000fe200078e02cd */
[----:B------:R-:W-:Y:S02]  /*8db0*/  RED.E.ADD.F32.FTZ.RN.STRONG.GPU [R6.64], R19 ;  /* 0x000000130600798e */ /* 0x000fe4000c10e784 */
[CC--:B------:R-:W-:Y:S02]  /*8dc0*/  LEA R10, P0, R208.reuse, R234.reuse, 0x2 ;  /* 0x000000ead00a7211 */ /* 0x0c0fe400078010ff */
[CC--:B------:R-:W-:Y:S02]  /*8dd0*/  LEA R8, P2, R205.reuse, R234.reuse, 0x2 ;  /* 0x000000eacd087211 */ /* 0x0c0fe400078410ff */
[-C--:B------:R-:W-:Y:S01]  /*8de0*/  LEA.HI.X.SX32 R11, R208, R235.reuse, 0x2, P0 ;  /* 0x000000ebd00b7211 */ /* 0x080fe200000f16ff */
[----:B------:R-:W-:Y:S01]  /*8df0*/  IMAD.MOV.U32 R208, RZ, RZ, c[0x0][0x22c] ;  /* 0x00008b00ffd07624 */ /* 0x000fe200078e00ff */
[-C--:B------:R-:W-:Y:S03]  /*8e00*/  LEA.HI.X.SX32 R9, R205, R235.reuse, 0x2, P2 ;  /* 0x000000ebcd097211 */ /* 0x080fe600010f16ff */
[----:B------:R1:W-:Y:S01]  /*8e10*/  RED.E.ADD.F32.FTZ.RN.STRONG.GPU [R10.64], R12 ;  /* 0x0000000c0a00798e */ /* 0x0003e2000c10e784 */
[----:B------:R-:W-:Y:S03]  /*8e20*/  IMAD R208, R208, c[0x0][0x1c0], RZ ;  /* 0x00007000d0d07a24 */ /* 0x000fe600078e02ff */
[----:B------:R1:W-:Y:S01]  /*8e30*/  RED.E.ADD.F32.FTZ.RN.STRONG.GPU [R8.64], R13 ;  /* 0x0000000d0800798e */ /* 0x0003e2000c10e784 */
[----:B------:R-:W-:Y:S05]  /*8e40*/  IMAD.SHL.U32 R208, R208, 0x10, RZ ;  /* 0x00000010d0d07824 */ /* 0x000fea00078e00ff */
[C---:B------:R-:W-:Y:S02]  /*8e50*/  IADD3 R202, R208.reuse, 0x40, RZ ;  /* 0x00000040d0ca7810 */ /* 0x040fe40007ffe0ff */
[C---:B------:R-:W-:Y:S02]  /*8e60*/  IADD3 R201, R208.reuse, 0x40, RZ ;  /* 0x00000040d0c97810 */ /* 0x040fe40007ffe0ff */
        /* <DEDUP_REMOVED lines=8> */
[----:B-1----:R-:W-:Y:S01]  /*8ef0*/  IADD3 R12, R211, 0x60, RZ ;  /* 0x00000060d30c7810 */ /* 0x002fe20007ffe0ff */
[----:B------:R-:W-:Y:S01]  /*8f00*/  IMAD R208, R208, c[0x0][0x1c0], RZ ;  /* 0x00007000d0d07a24 */ /* 0x000fe200078e02ff */
[----:B------:R-:W3:Y:S02]  /*8f10*/  LDL R13, [R1+0x20] ;  /* 0x00002000010d7983 */ /* 0x000ee40000100800 */
[-C--:B------:R-:W-:Y:S01]  /*8f20*/  LEA R8, P2, R200, R234.reuse, 0x2 ;  /* 0x000000eac8087211 */ /* 0x080fe200078410ff */
[----:B------:R-:W-:Y:S02]  /*8f30*/  IMAD.SHL.U32 R208, R208, 0x10, RZ ;  /* 0x00000010d0d07824 */ /* 0x000fe400078e00ff */
[----:B------:R-:W-:Y:S01]  /*8f40*/  IMAD.MOV.U32 R211, RZ, RZ, c[0x0][0x22c] ;  /* 0x00008b00ffd37624 */ /* 0x000fe200078e00ff */
[-C--:B------:R-:W-:Y:S02]  /*8f50*/  LEA.HI.X.SX32 R9, R200, R235.reuse, 0x2, P2 ;  /* 0x000000ebc8097211 */ /* 0x080fe400010f16ff */
[C---:B------:R-:W-:Y:S01]  /*8f60*/  IADD3 R17, R208.reuse, 0x60, RZ ;  /* 0x00000060d0117810 */ /* 0x040fe20007ffe0ff */
[----:B------:R-:W-:Y:S01]  /*8f70*/  IMAD R211, R211, c[0x0][0x1c0], RZ ;  /* 0x00007000d3d37a24 */ /* 0x000fe200078e02ff */
[----:B------:R-:W-:Y:S03]  /*8f80*/  IADD3 R16, R208, 0x60, RZ ;  /* 0x00000060d0107810 */ /* 0x000fe60007ffe0ff */
[C---:B------:R-:W-:Y:S02]  /*8f90*/  IMAD.IADD R17, R239.reuse, 0x1, R17 ;  /* 0x00000001ef117824 */ /* 0x040fe400078e0211 */
[----:B------:R-:W-:Y:S02]  /*8fa0*/  IMAD.IADD R16, R239, 0x1, R16 ;  /* 0x00000001ef107824 */ /* 0x000fe400078e0210 */
[----:B------:R-:W-:Y:S02]  /*8fb0*/  IMAD.SHL.U32 R211, R211, 0x10, RZ ;  /* 0x00000010d3d37824 */ /* 0x000fe400078e00ff */
[----:B------:R-:W-:Y:S01]  /*8fc0*/  IMAD.IADD R16, R239, 0x1, R16 ;  /* 0x00000001ef107824 */ /* 0x000fe200078e0210 */
[CC--:B--2---:R-:W-:Y:S04]  /*8fd0*/  LEA R4, P1, R0.reuse, R234.reuse, 0x2 ;  /* 0x000000ea00047211 */ /* 0x0c4fe800078210ff */
[-C--:B------:R-:W-:Y:S01]  /*8fe0*/  LEA.HI.X.SX32 R5, R0, R235.reuse, 0x2, P1 ;  /* 0x000000eb00057211 */ /* 0x080fe200008f16ff */
[----:B------:R-:W-:Y:S04]  /*8ff0*/  IMAD.MOV.U32 R0, RZ, RZ, c[0x0][0x22c] ;  /* 0x00008b00ff007624 */ /* 0x000fe800078e00ff */
[----:B------:R1:W-:Y:S01]  /*9000*/  RED.E.ADD.F32.FTZ.RN.STRONG.GPU [R4.64], R14 ;  /* 0x0000000e0400798e */ /* 0x0003e2000c10e784 */
[----:B------:R-:W-:Y:S01]  /*9010*/  IMAD R0, R0, c[0x0][0x1c0], RZ ;  /* 0x0000700000007a24 */ /* 0x000fe200078e02ff */
[-C--:B----4-:R-:W-:Y:S03]  /*9020*/  LEA R6, P0, R204, R234.reuse, 0x2 ;  /* 0x000000eacc067211 */ /* 0x090fe600078010ff */
[----:B------:R-:W-:Y:S01]  /*9030*/  IMAD.SHL.U32 R0, R0, 0x10, RZ ;  /* 0x0000001000007824 */ /* 0x000fe200078e00ff */
[-C--:B------:R-:W-:Y:S04]  /*9040*/  LEA.HI.X.SX32 R7, R204, R235.reuse, 0x2, P0 ;  /* 0x000000ebcc077211 */ /* 0x080fe800000f16ff */
[----:B------:R-:W-:Y:S01]  /*9050*/  IADD3 R0, R0, 0x40, RZ ;  /* 0x0000004000007810 */ /* 0x000fe20007ffe0ff */
[----:B------:R2:W-:Y:S04]  /*9060*/  RED.E.ADD.F32.FTZ.RN.STRONG.GPU [R6.64], R15 ;  /* 0x0000000f0600798e */ /* 0x0005e8000c10e784 */
[----:B------:R-:W-:Y:S04]  /*9070*/  RED.E.ADD.F32.FTZ.RN.STRONG.GPU [R234.64+0x100], R84 ;  /* 0x00010054ea00798e */ /* 0x000fe8000c10e784 */
[----:B------:R-:W-:Y:S01]  /*9080*/  RED.E.ADD.F32.FTZ.RN.STRONG.GPU [R196.64+0x100], R85 ;  /* 0x00010055c400798e */ /* 0x000fe2000c10e784 */
[CC--:B-1----:R-:W-:Y:S03]  /*9090*/  LEA R4, P0, R0.reuse, R234.reuse, 0x2 ;  /* 0x000000ea00047211 */ /* 0x0c2fe600078010ff */
[----:B------:R-:W4:Y:S01]  /*90a0*/  LDL R14, [R1+0x40] ;  /* 0x00004000010e7983 */ /* 0x000f220000100800 */
[-C--:B------:R-:W-:Y:S03]  /*90b0*/  LEA.HI.X.SX32 R5, R0, R235.reuse, 0x2, P0 ;  /* 0x000000eb00057211 */ /* 0x080fe600000f16ff */
[----:B------:R-:W4:Y:S01]  /*90c0*/  LDL R0, [R1+0x24] ;  /* 0x0000240001007983 */ /* 0x000f220000100800 */
[CC--:B------:R-:W-:Y:S03]  /*90d0*/  LEA R10, P0, R201.reuse, R234.reuse, 0x2 ;  /* 0x000000eac90a7211 */ /* 0x0c0fe600078010ff */
[----:B------:R3:W-:Y:S01]  /*90e0*/  RED.E.ADD.F32.FTZ.RN.STRONG.GPU [R4.64], R86 ;  /* 0x000000560400798e */ /* 0x0007e2000c10e784 */
[CC--:B--2---:R-:W-:Y:S02]  /*90f0*/  LEA R6, P1, R202.reuse, R234.reuse, 0x2 ;  /* 0x000000eaca067211 */ /* 0x0c4fe400078210ff */
[-C--:B------:R-:W-:Y:S02]  /*9100*/  LEA.HI.X.SX32 R11, R201, R235.reuse, 0x2, P0 ;  /* 0x000000ebc90b7211 */ /* 0x080fe400000f16ff */
[-C--:B------:R-:W-:Y:S02]  /*9110*/  LEA.HI.X.SX32 R7, R202, R235.reuse, 0x2, P1 ;  /* 0x000000ebca077211 */ /* 0x080fe400008f16ff */
[----:B------:R-:W-:Y:S01]  /*9120*/  IADD3 R15, R208, 0x60, RZ ;  /* 0x00000060d00f7810 */ /* 0x000fe20007ffe0ff */
[----:B------:R-:W-:Y:S02]  /*9130*/  IMAD.MOV.U32 R208, RZ, RZ, c[0x0][0x22c] ;  /* 0x00008b00ffd07624 */ /* 0x000fe400078e00ff */
[----:B------:R1:W-:Y:S02]  /*9140*/  RED.E.ADD.F32.FTZ.RN.STRONG.GPU [R6.64], R87 ;  /* 0x000000570600798e */ /* 0x0003e4000c10e784 */
[C---:B------:R-:W-:Y:S02]  /*9150*/  IMAD.IADD R15, R239.reuse, 0x1, R15 ;  /* 0x00000001ef0f7824 */ /* 0x040fe400078e020f */
[----:B------:R-:W-:Y:S01]  /*9160*/  RED.E.ADD.F32.FTZ.RN.STRONG.GPU [R10.64], R88 ;  /* 0x000000580a00798e */ /* 0x000fe2000c10e784 */
[----:B------:R-:W-:Y:S02]  /*9170*/  IMAD R208, R208, c[0x0][0x1c0], RZ ;  /* 0x00007000d0d07a24 */ /* 0x000fe400078e02ff */
[C---:B------:R-:W-:Y:S01]  /*9180*/  IMAD.IADD R15, R239.reuse, 0x1, R15 ;  /* 0x00000001ef0f7824 */ /* 0x040fe200078e020f */
[----:B------:R2:W-:Y:S01]  /*9190*/  RED.E.ADD.F32.FTZ.RN.STRONG.GPU [R8.64], R89 ;  /* 0x000000590800798e */ /* 0x0005e2000c10e784 */
[----:B------:R-:W-:Y:S02]  /*91a0*/  IMAD.SHL.U32 R208, R208, 0x10, RZ ;  /* 0x00000010d0d07824 */ /* 0x000fe400078e00ff */
[----:B------:R-:W-:Y:S01]  /*91b0*/  IMAD.IADD R15, R239, 0x1, R15 ;  /* 0x00000001ef0f7824 */ /* 0x000fe200078e020f */
[----:B------:R-:W-:Y:S01]  /*91c0*/  LDSM.16.MT88.4 R84, [R2+0x4000] ;  /* 0x004000000254783b */ /* 0x000fe20000004200 */
[CC--:B---3--:R-:W-:Y:S04]  /*91d0*/  LEA R4, P1, R199.reuse, R234.reuse, 0x2 ;  /* 0x000000eac7047211 */ /* 0x0c8fe800078210ff */
[-C--:B------:R-:W-:Y:S05]  /*91e0*/  LEA.HI.X.SX32 R5, R199, R235.reuse, 0x2, P1 ;  /* 0x000000ebc7057211 */ /* 0x080fea00008f16ff */
[----:B------:R3:W-:Y:S01]  /*91f0*/  RED.E.ADD.F32.FTZ.RN.STRONG.GPU [R4.64], R90 ;  /* 0x0000005a0400798e */ /* 0x0007e2000c10e784 */
[CC--:B-1----:R-:W-:Y:S04]  /*9200*/  LEA R6, P0, R198.reuse, R234.reuse, 0x2 ;  /* 0x000000eac6067211 */ /* 0x0c2fe800078010ff */
        /* <DEDUP_REMOVED lines=9> */
[C---:B------:R-:W-:Y:S01]  /*92a0*/  IMAD.IADD R15, R239.reuse, 0x1, R15 ;  /* 0x00000001ef0f7824 */ /* 0x040fe200078e020f */
[CC--:B---3--:R-:W-:Y:S03]  /*92b0*/  LEA R4, P0, R12.reuse, R234.reuse, 0x2 ;  /* 0x000000ea0c047211 */ /* 0x0c8fe600078010ff */
[----:B------:R-:W-:Y:S01]  /*92c0*/  IMAD.IADD R15, R239, 0x1, R15 ;  /* 0x00000001ef0f7824 */ /* 0x000fe200078e020f */
[-C--:B------:R-:W-:Y:S02]  /*92d0*/  LEA.HI.X.SX32 R5, R12, R235.reuse, 0x2, P0 ;  /* 0x000000eb0c057211 */ /* 0x080fe400000f16ff */
[CC--:B------:R-:W-:Y:S01]  /*92e0*/  LEA R10, P0, R16.reuse, R234.reuse, 0x2 ;  /* 0x000000ea100a7211 */ /* 0x0c0fe200078010ff */
[----:B------:R-:W2:Y:S01]  /*92f0*/  LDL R12, [R1+0x3c] ;  /* 0x00003c00010c7983 */ /* 0x000ea20000100800 */
[CC--:B-1----:R-:W-:Y:S03]  /*9300*/  LEA R6, P1, R17.reuse, R234.reuse, 0x2 ;  /* 0x000000ea11067211 */ /* 0x0c2fe600078210ff */
[----:B------:R-:W-:Y:S01]  /*9310*/  RED.E.ADD.F32.FTZ.RN.STRONG.GPU [R4.64], R98 ;  /* 0x000000620400798e */ /* 0x000fe2000c10e784 */
[-C--:B------:R-:W-:Y:S02]  /*9320*/  LEA.HI.X.SX32 R11, R16, R235.reuse, 0x2, P0 ;  /* 0x000000eb100b7211 */ /* 0x080fe400000f16ff */
[-C--:B------:R-:W-:Y:S02]  /*9330*/  LEA.HI.X.SX32 R7, R17, R235.reuse, 0x2, P1 ;  /* 0x000000eb11077211 */ /* 0x080fe400008f16ff */
[C---:B------:R-:W-:Y:S02]  /*9340*/  IADD3 R17, R208.reuse, 0x80, RZ ;  /* 0x00000080d0117810 */ /* 0x040fe40007ffe0ff */
[----:B------:R-:W-:Y:S01]  /*9350*/  IADD3 R16, R208, 0x80, RZ ;  /* 0x00000080d0107810 */ /* 0x000fe20007ffe0ff */
[----:B------:R-:W-:Y:S01]  /*9360*/  RED.E.ADD.F32.FTZ.RN.STRONG.GPU [R6.64], R99 ;  /* 0x000000630600798e */ /* 0x000fe2000c10e784 */
[----:B------:R-:W-:Y:S02]  /*9370*/  IMAD.MOV.U32 R208, RZ, RZ, c[0x0][0x22c] ;  /* 0x00008b00ffd07624 */ /* 0x000fe400078e00ff */
[C---:B------:R-:W-:Y:S01]  /*9380*/  IMAD.IADD R17, R239.reuse, 0x1, R17 ;  /* 0x00000001ef117824 */ /* 0x040fe200078e0211 */
[----:B------:R-:W-:Y:S01]  /*9390*/  RED.E.ADD.F32.FTZ.RN.STRONG.GPU [R10.64], R92 ;  /* 0x0000005c0a00798e */ /* 0x000fe2000c10e784 */
[C---:B------:R-:W-:Y:S02]  /*93a0*/  IMAD.IADD R16, R239.reuse, 0x1, R16 ;  /* 0x00000001ef107824 */ /* 0x040fe400078e0210 */
[----:B------:R-:W-:Y:S01]  /*93b0*/  IMAD R208, R208, c[0x0][0x1c0], RZ ;  /* 0x00007000d0d07a24 */ /* 0x000fe200078e02ff */
[----:B------:R1:W-:Y:S01]  /*93c0*/  RED.E.ADD.F32.FTZ.RN.STRONG.GPU [R8.64], R93 ;  /* 0x0000005d0800798e */ /* 0x0003e2000c10e784 */
[C---:B------:R-:W-:Y:S02]  /*93d0*/  IMAD.IADD R16, R239.reuse, 0x1, R16 ;  /* 0x00000001ef107824 */ /* 0x040fe400078e0210 */
[----:B------:R-:W-:Y:S01]  /*93e0*/  IMAD.SHL.U32 R208, R208, 0x10, RZ ;  /* 0x00000010d0d07824 */ /* 0x000fe200078e00ff */
[----:B------:R-:W-:Y:S04]  /*93f0*/  LDSM.16.MT88.4 R96, [R220+0x28800] ;  /* 0x02880000dc60783b */ /* 0x000fe80000004200 */
[C---:B------:R-:W-:Y:S02]  /*9400*/  IADD3 R18, R208.reuse, 0xa0, RZ ;  /* 0x000000a0d0127810 */ /* 0x040fe40007ffe0ff */
[----:B------:R-:W-:Y:S03]  /*9410*/  IADD3 R19, R208, 0xa0, RZ ;  /* 0x000000a0d0137810 */ /* 0x000fe60007ffe0ff */
[C---:B------:R-:W-:Y:S02]  /*9420*/  IMAD.IADD R18, R239.reuse, 0x1, R18 ;  /* 0x00000001ef127824 */ /* 0x040fe400078e0212 */
[C---:B------:R-:W-:Y:S02]  /*9430*/  IMAD.IADD R19, R239.reuse, 0x1, R19 ;  /* 0x00000001ef137824 */ /* 0x040fe400078e0213 */
[----:B------:R-:W-:Y:S01]  /*9440*/  IMAD.IADD R18, R239, 0x1, R18 ;  /* 0x00000001ef127824 */ /* 0x000fe200078e0212 */
[CC--:B-1----:R-:W-:Y:S04]  /*9450*/  LEA R8, P2, R15.reuse, R234.reuse, 0x2 ;  /* 0x000000ea0f087211 */ /* 0x0c2fe800078410ff */
[-C--:B------:R-:W-:Y:S02]  /*9460*/  LEA.HI.X.SX32 R9, R15, R235.reuse, 0x2, P2 ;  /* 0x000000eb0f097211 */ /* 0x080fe400010f16ff */
[----:B------:R-:W-:Y:S01]  /*9470*/  IADD3 R15, R211, 0xa0, RZ ;  /* 0x000000a0d30f7810 */ /* 0x000fe20007ffe0ff */
[----:B------:R-:W-:Y:S04]  /*9480*/  IMAD.MOV.U32 R211, RZ, RZ, c[0x0][0x22c] ;  /* 0x00008b00ffd37624 */ /* 0x000fe800078e00ff */
[----:B------:R-:W-:Y:S04]  /*9490*/  IMAD R211, R211, c[0x0][0x1c0], RZ ;  /* 0x00007000d3d37a24 */ /* 0x000fe800078e02ff */
[----:B------:R-:W-:Y:S01]  /*94a0*/  IMAD.SHL.U32 R211, R211, 0x10, RZ ;  /* 0x00000010d3d37824 */ /* 0x000fe200078e00ff */
[CC--:B----4-:R-:W-:Y:S04]  /*94b0*/  LEA R6, P0, R14.reuse, R234.reuse, 0x2 ;  /* 0x000000ea0e067211 */ /* 0x0d0fe800078010ff */
[-C--:B------:R-:W-:Y:S02]  /*94c0*/  LEA.HI.X.SX32 R7, R14, R235.reuse, 0x2, P0 ;  /* 0x000000eb0e077211 */ /* 0x080fe400000f16ff */
[CC--:B------:R-:W-:Y:S01]  /*94d0*/  LEA R4, P1, R0.reuse, R234.reuse, 0x2 ;  /* 0x000000ea00047211 */ /* 0x0c0fe200078210ff */
[----:B------:R-:W3:Y:S03]  /*94e0*/  LDL R14, [R1+0x1c] ;  /* 0x00001c00010e7983 */ /* 0x000ee60000100800 */
        /* <DEDUP_REMOVED lines=12> */
[----:B------:R-:W3:Y:S01]  /*95b0*/  LDL R0, [R1+0x38] ;  /* 0x0000380001007983 */ /* 0x000ee20000100800 */
[CC--:B----4-:R-:W-:Y:S02]  /*95c0*/  LEA R6, P1, R17.reuse, R234.reuse, 0x2 ;  /* 0x000000ea11067211 */ /* 0x0d0fe400078210ff */
[CC--:B------:R-:W-:Y:S01]  /*95d0*/  LEA R10, P0, R16.reuse, R234.reuse, 0x2 ;  /* 0x000000ea100a7211 */ /* 0x0c0fe200078010ff */
[----:B------:R1:W-:Y:S01]  /*95e0*/  RED.E.ADD.F32.FTZ.RN.STRONG.GPU [R4.64], R102 ;  /* 0x000000660400798e */ /* 0x0003e2000c10e784 */
[-C--:B------:R-:W-:Y:S02]  /*95f0*/  LEA.HI.X.SX32 R7, R17, R235.reuse, 0x2, P1 ;  /* 0x000000eb11077211 */ /* 0x080fe400008f16ff */
[-C--:B------:R-:W-:Y:S01]  /*9600*/  LEA.HI.X.SX32 R11, R16, R235.reuse, 0x2, P0 ;  /* 0x000000eb100b7211 */ /* 0x080fe200000f16ff */
[----:B------:R-:W4:Y:S04]  /*9610*/  LDL R17, [R1+0x18] ;  /* 0x0000180001117983 */ /* 0x000f280000100800 */
[----:B------:R2:W-:Y:S04]  /*9620*/  RED.E.ADD.F32.FTZ.RN.STRONG.GPU [R6.64], R103 ;  /* 0x000000670600798e */ /* 0x0005e8000c10e784 */
[----:B------:R-:W-:Y:S04]  /*9630*/  RED.E.ADD.F32.FTZ.RN.STRONG.GPU [R10.64], R104 ;  /* 0x000000680a00798e */ /* 0x000fe8000c10e784 */
[----:B------:R-:W-:Y:S04]  /*9640*/  RED.E.ADD.F32.FTZ.RN.STRONG.GPU [R8.64], R105 ;  /* 0x000000690800798e */ /* 0x000fe8000c10e784 */
[----:B------:R-:W4:Y:S04]  /*9650*/  LDL R16, [R1+0x34] ;  /* 0x0000340001107983 */ /* 0x000f280000100800 */
[----:B------:R-:W-:Y:S01]  /*9660*/  LDSM.16.MT88.4 R100, [R2+0x2800] ;  /* 0x002800000264783b */ /* 0x000fe20000004200 */
[CC--:B-1----:R-:W-:Y:S04]  /*9670*/  LEA R4, P1, R13.reuse, R234.reuse, 0x2 ;  /* 0x000000ea0d047211 */ /* 0x0c2fe800078210ff */
[-C--:B------:R-:W-:Y:S02]  /*9680*/  LEA.HI.X.SX32 R5, R13, R235.reuse, 0x2, P1 ;  /* 0x000000eb0d057211 */ /* 0x080fe400008f16ff */
[CC--:B--2---:R-:W-:Y:S03]  /*9690*/  LEA R6, P0, R12.reuse, R234.reuse, 0x2 ;  /* 0x000000ea0c067211 */ /* 0x0c4fe600078010ff */
[----:B------:R1:W-:Y:S01]  /*96a0*/  RED.E.ADD.F32.FTZ.RN.STRONG.GPU [R4.64], R106 ;  /* 0x0000006a0400798e */ /* 0x0003e2000c10e784 */
[-C--:B------:R-:W-:Y:S02]  /*96b0*/  LEA.HI.X.SX32 R7, R12, R235.reuse, 0x2, P0 ;  /* 0x000000eb0c077211 */ /* 0x080fe400000f16ff */
[CC--:B------:R-:W-:Y:S03]  /*96c0*/  LEA R12, P1, R19.reuse, R234.reuse, 0x2 ;  /* 0x000000ea130c7211 */ /* 0x0c0fe600078210ff */
[----:B------:R-:W-:Y:S01]  /*96d0*/  RED.E.ADD.F32.FTZ.RN.STRONG.GPU [R6.64], R107 ;  /* 0x0000006b0600798e */ /* 0x000fe2000c10e784 */
[-C--:B------:R-:W-:Y:S02]  /*96e0*/  LEA.HI.X.SX32 R13, R19, R235.reuse, 0x2, P1 ;  /* 0x000000eb130d7211 */ /* 0x080fe400008f16ff */
[----:B------:R-:W-:Y:S01]  /*96f0*/  IADD3 R19, R211, 0xc0, RZ ;  /* 0x000000c0d3137810 */ /* 0x000fe20007ffe0ff */
[----:B------:R-:W-:Y:S04]  /*9700*/  RED.E.ADD.F32.FTZ.RN.STRONG.GPU [R234.64+0x280], R112 ;  /* 0x00028070ea00798e */ /* 0x000fe8000c10e784 */
[----:B------:R-:W-:Y:S01]  /*9710*/  RED.E.ADD.F32.FTZ.RN.STRONG.GPU [R196.64+0x280], R113 ;  /* 0x00028071c400798e */ /* 0x000fe2000c10e784 */
[----:B------:R-:W-:Y:S03]  /*9720*/  IMAD.IADD R19, R239, 0x1, R19 ;  /* 0x00000001ef137824 */ /* 0x000fe600078e0213 */
[----:B------:R-:W-:Y:S01]  /*9730*/  LDSM.16.MT88.4 R104, [R2+0x4800] ;  /* 0x004800000268783b */ /* 0x000fe20000004200 */
[CC--:B-1----:R-:W-:Y:S04]  /*9740*/  LEA R4, P0, R15.reuse, R234.reuse, 0x2 ;  /* 0x000000ea0f047211 */ /* 0x0c2fe800078010ff */
[-C--:B------:R-:W-:Y:S02]  /*9750*/  LEA.HI.X.SX32 R5, R15, R235.reuse, 0x2, P0 ;  /* 0x000000eb0f057211 */ /* 0x080fe400000f16ff */
[-C--:B------:R-:W-:Y:S02]  /*9760*/  LEA R10, P0, R18, R234.reuse, 0x2 ;  /* 0x000000ea120a7211 */ /* 0x080fe400078010ff */
[----:B------:R-:W-:Y:S01]  /*9770*/  IADD3 R15, R208, 0xa0, RZ ;  /* 0x000000a0d00f7810 */ /* 0x000fe20007ffe0ff */
[----:B------:R-:W-:Y:S01]  /*9780*/  RED.E.ADD.F32.FTZ.RN.STRONG.GPU [R4.64], R114 ;  /* 0x000000720400798e */ /* 0x000fe2000c10e784 */
[-C--:B------:R-:W-:Y:S01]  /*9790*/  LEA.HI.X.SX32 R11, R18, R235.reuse, 0x2, P0 ;  /* 0x000000eb120b7211 */ /* 0x080fe200000f16ff */
[----:B------:R-:W-:Y:S02]  /*97a0*/  IMAD.MOV.U32 R208, RZ, RZ, c[0x0][0x22c] ;  /* 0x00008b00ffd07624 */ /* 0x000fe400078e00ff */
[C---:B------:R-:W-:Y:S01]  /*97b0*/  IMAD.IADD R15, R239.reuse, 0x1, R15 ;  /* 0x00000001ef0f7824 */ /* 0x040fe200078e020f */
[----:B------:R-:W-:Y:S01]  /*97c0*/  RED.E.ADD.F32.FTZ.RN.STRONG.GPU [R12.64], R115 ;  /* 0x000000730c00798e */ /* 0x000fe2000c10e784 */
[----:B------:R-:W-:Y:S02]  /*97d0*/  IMAD R208, R208, c[0x0][0x1c0], RZ ;  /* 0x00007000d0d07a24 */ /* 0x000fe400078e02ff */
[C---:B------:R-:W-:Y:S01]  /*97e0*/  IMAD.IADD R15, R239.reuse, 0x1, R15 ;  /* 0x00000001ef0f7824 */ /* 0x040fe200078e020f */
[----:B------:R1:W-:Y:S01]  /*97f0*/  RED.E.ADD.F32.FTZ.RN.STRONG.GPU [R10.64], R108 ;  /* 0x0000006c0a00798e */ /* 0x0003e2000c10e784 */
[----:B------:R-:W-:Y:S02]  /*9800*/  IMAD.SHL.U32 R208, R208, 0x10, RZ ;  /* 0x00000010d0d07824 */ /* 0x000fe400078e00ff */
[----:B------:R-:W-:Y:S05]  /*9810*/  IMAD.IADD R15, R239, 0x1, R15 ;  /* 0x00000001ef0f7824 */ /* 0x000fea00078e020f */
[CC--:B------:R-:W-:Y:S04]  /*9820*/  LEA R8, P2, R15.reuse, R234.reuse, 0x2 ;  /* 0x000000ea0f087211 */ /* 0x0c0fe800078410ff */
[-C--:B------:R-:W-:Y:S02]  /*9830*/  LEA.HI.X.SX32 R9, R15, R235.reuse, 0x2, P2 ;  /* 0x000000eb0f097211 */ /* 0x080fe400010f16ff */
[----:B------:R-:W-:Y:S01]  /*9840*/  IADD3 R15, R208, 0xc0, RZ ;  /* 0x000000c0d00f7810 */ /* 0x000fe20007ffe0ff */
[----:B------:R-:W-:Y:S02]  /*9850*/  IMAD.MOV.U32 R208, RZ, RZ, c[0x0][0x22c] ;  /* 0x00008b00ffd07624 */ /* 0x000fe400078e00ff */
[----:B------:R-:W-:Y:S02]  /*9860*/  RED.E.ADD.F32.FTZ.RN.STRONG.GPU [R8.64], R109 ;  /* 0x0000006d0800798e */ /* 0x000fe4000c10e784 */
[----:B------:R-:W-:Y:S04]  /*9870*/  IMAD R208, R208, c[0x0][0x1c0], RZ ;  /* 0x00007000d0d07a24 */ /* 0x000fe800078e02ff */
[----:B------:R-:W-:Y:S05]  /*9880*/  IMAD.SHL.U32 R208, R208, 0x10, RZ ;  /* 0x00000010d0d07824 */ /* 0x000fea00078e00ff */
[----:B------:R-:W-:Y:S05]  /*9890*/  IADD3 R18, R208, 0xc0, RZ ;  /* 0x000000c0d0127810 */ /* 0x000fea0007ffe0ff */
[C---:B------:R-:W-:Y:S04]  /*98a0*/  IMAD.IADD R18, R239.reuse, 0x1, R18 ;  /* 0x00000001ef127824 */ /* 0x040fe800078e0212 */
[C---:B------:R-:W-:Y:S04]  /*98b0*/  IMAD.IADD R18, R239.reuse, 0x1, R18 ;  /* 0x00000001ef127824 */ /* 0x040fe800078e0212 */
[----:B------:R-:W-:Y:S05]  /*98c0*/  IMAD.IADD R18, R239, 0x1, R18 ;  /* 0x00000001ef127824 */ /* 0x000fea00078e0212 */
[CC--:B-1----:R-:W-:Y:S04]  /*98d0*/  LEA R10, P2, R18.reuse, R234.reuse, 0x2 ;  /* 0x000000ea120a7211 */ /* 0x0c2fe800078410ff */
[-C--:B------:R-:W-:Y:S02]  /*98e0*/  LEA.HI.X.SX32 R11, R18, R235.reuse, 0x2, P2 ;  /* 0x000000eb120b7211 */ /* 0x080fe400010f16ff */
[CC--:B---3--:R-:W-:Y:S04]  /*98f0*/  LEA R6, P1, R14.reuse, R234.reuse, 0x2 ;  /* 0x000000ea0e067211 */ /* 0x0c8fe800078210ff */
[-C--:B------:R-:W-:Y:S02]  /*9900*/  LEA.HI.X.SX32 R7, R14, R235.reuse, 0x2, P1 ;  /* 0x000000eb0e077211 */ /* 0x080fe400008f16ff */
[----:B------:R-:W2:Y:S04]  /*9910*/  LDL R14, [R1+0xc] ;  /* 0x00000c00010e7983 */ /* 0x000ea80000100800 */
[----:B------:R1:W-:Y:S02]  /*9920*/  RED.E.ADD.F32.FTZ.RN.STRONG.GPU [R6.64], R110 ;  /* 0x0000006e0600798e */ /* 0x0003e4000c10e784 */
[CC--:B-1----:R-:W-:Y:S02]  /*9930*/  LEA R6, P1, R19.reuse, R234.reuse, 0x2 ;  /* 0x000000ea13067211 */ /* 0x0c2fe400078210ff */
[CC--:B------:R-:W-:Y:S02]  /*9940*/  LEA R4, P0, R0.reuse, R234.reuse, 0x2 ;  /* 0x000000ea00047211 */ /* 0x0c0fe400078010ff */
[-C--:B------:R-:W-:Y:S02]  /*9950*/  LEA.HI.X.SX32 R7, R19, R235.reuse, 0x2, P1 ;  /* 0x000000eb13077211 */ /* 0x080fe400008f16ff */
[-C--:B------:R-:W-:Y:S02]  /*9960*/  LEA.HI.X.SX32 R5, R0, R235.reuse, 0x2, P0 ;  /* 0x000000eb00057211 */ /* 0x080fe400000f16ff */
[----:B------:R-:W3:Y:S01]  /*9970*/  LDL R0, [R1+0x30] ;  /* 0x0000300001007983 */ /* 0x000ee20000100800 */
[CC--:B------:R-:W-:Y:S03]  /*9980*/  LEA R8, P0, R15.reuse, R234.reuse, 0x2 ;  /* 0x000000ea0f087211 */ /* 0x0c0fe600078010ff */
[----:B------:R1:W-:Y:S01]  /*9990*/  RED.E.ADD.F32.FTZ.RN.STRONG.GPU [R4.64], R111 ;  /* 0x0000006f0400798e */ /* 0x0003e2000c10e784 */
[-C--:B------:R-:W-:Y:S02]  /*99a0*/  LEA.HI.X.SX32 R9, R15, R235.reuse, 0x2, P0 ;  /* 0x000000eb0f097211 */ /* 0x080fe400000f16ff */
[----:B------:R-:W-:Y:S01]  /*99b0*/  IADD3 R15, R211, 0xc0, RZ ;  /* 0x000000c0d30f7810 */ /* 0x000fe20007ffe0ff */
[----:B------:R-:W-:Y:S04]  /*99c0*/  RED.E.ADD.F32.FTZ.RN.STRONG.GPU [R234.64+0x300], R116 ;  /* 0x00030074ea00798e */ /* 0x000fe8000c10e784 */
[----:B------:R-:W-:Y:S01]  /*99d0*/  RED.E.ADD.F32.FTZ.RN.STRONG.GPU [R196.64+0x300], R117 ;  /* 0x00030075c400798e */ /* 0x000fe2000c10e784 */
[C---:B------:R-:W-:Y:S03]  /*99e0*/  IMAD.IADD R15, R239.reuse, 0x1, R15 ;  /* 0x00000001ef0f7824 */ /* 0x040fe600078e020f */
[----:B------:R4:W-:Y:S01]  /*99f0*/  RED.E.ADD.F32.FTZ.RN.STRONG.GPU [R8.64], R118 ;  /* 0x000000760800798e */ /* 0x0009e2000c10e784 */
[----:B------:R-:W-:Y:S03]  /*9a00*/  IMAD.IADD R15, R239, 0x1, R15 ;  /* 0x00000001ef0f7824 */ /* 0x000fe600078e020f */
[----:B------:R4:W-:Y:S04]  /*9a10*/  RED.E.ADD.F32.FTZ.RN.STRONG.GPU [R6.64], R119 ;  /* 0x000000770600798e */ /* 0x0009e8000c10e784 */
[----:B------:R-:W-:Y:S01]  /*9a20*/  LDSM.16.MT88.4 R108, [R2+0x6800] ;  /* 0x00680000026c783b */ /* 0x000fe20000004200 */
[CC--:B-1----:R-:W-:Y:S04]  /*9a30*/  LEA R4, P0, R15.reuse, R234.reuse, 0x2 ;  /* 0x000000ea0f047211 */ /* 0x0c2fe800078010ff */
[-C--:B------:R-:W-:Y:S02]  /*9a40*/  LEA.HI.X.SX32 R5, R15, R235.reuse, 0x2, P0 ;  /* 0x000000eb0f057211 */ /* 0x080fe400000f16ff */
[----:B------:R-:W-:Y:S03]  /*9a50*/  IADD3 R15, R208, 0xe0, RZ ;  /* 0x000000e0d00f7810 */ /* 0x000fe60007ffe0ff */
[----:B------:R1:W-:Y:S01]  /*9a60*/  RED.E.ADD.F32.FTZ.RN.STRONG.GPU [R4.64], R120 ;  /* 0x000000780400798e */ /* 0x0003e2000c10e784 */
[CC--:B----4-:R-:W-:Y:S03]  /*9a70*/  LEA R8, P1, R17.reuse, R234.reuse, 0x2 ;  /* 0x000000ea11087211 */ /* 0x0d0fe600078210ff */
[----:B------:R4:W-:Y:S01]  /*9a80*/  RED.E.ADD.F32.FTZ.RN.STRONG.GPU [R10.64], R121 ;  /* 0x000000790a00798e */ /* 0x0009e2000c10e784 */
[CC--:B------:R-:W-:Y:S02]  /*9a90*/  LEA R6, P0, R16.reuse, R234.reuse, 0x2 ;  /* 0x000000ea10067211 */ /* 0x0c0fe400078010ff */
[-C--:B------:R-:W-:Y:S02]  /*9aa0*/  LEA.HI.X.SX32 R9, R17, R235.reuse, 0x2, P1 ;  /* 0x000000eb11097211 */ /* 0x080fe400008f16ff */
[-C--:B------:R-:W-:Y:S02]  /*9ab0*/  LEA.HI.X.SX32 R7, R16, R235.reuse, 0x2, P0 ;  /* 0x000000eb10077211 */ /* 0x080fe400000f16ff */
[C---:B------:R-:W-:Y:S01]  /*9ac0*/  IADD3 R17, R209.reuse, 0xe0, RZ ;  /* 0x000000e0d1117810 */ /* 0x040fe20007ffe0ff */
[----:B------:R4:W-:Y:S01]  /*9ad0*/  RED.E.ADD.F32.FTZ.RN.STRONG.GPU [R8.64], R122 ;  /* 0x0000007a0800798e */ /* 0x0009e2000c10e784 */
[----:B------:R-:W-:Y:S03]  /*9ae0*/  IADD3 R16, R209, 0xe0, RZ ;  /* 0x000000e0d1107810 */ /* 0x000fe60007ffe0ff */
[----:B------:R2:W-:Y:S01]  /*9af0*/  RED.E.ADD.F32.FTZ.RN.STRONG.GPU [R6.64], R123 ;  /* 0x0000007b0600798e */ /* 0x0005e2000c10e784 */
[C---:B------:R-:W-:Y:S02]  /*9b00*/  IMAD.IADD R17, R239.reuse, 0x1, R17 ;  /* 0x00000001ef117824 */ /* 0x040fe400078e0211 */
[----:B------:R-:W-:Y:S01]  /*9b10*/  IMAD.IADD R16, R239, 0x1, R16 ;  /* 0x00000001ef107824 */ /* 0x000fe200078e0210 */
[----:B------:R-:W-:Y:S02]  /*9b20*/  RED.E.ADD.F32.FTZ.RN.STRONG.GPU [R234.64+0x380], R128 ;  /* 0x00038080ea00798e */ /* 0x000fe4000c10e784 */
[-C--:B------:R-:W-:Y:S01]  /*9b30*/  LEA R12, P0, R17, R234.reuse, 0x2 ;  /* 0x000000ea110c7211 */ /* 0x080fe200078010ff */
[----:B------:R-:W-:Y:S01]  /*9b40*/  IMAD.IADD R16, R239, 0x1, R16 ;  /* 0x00000001ef107824 */ /* 0x000fe200078e0210 */
[----:B------:R-:W-:Y:S01]  /*9b50*/  RED.E.ADD.F32.FTZ.RN.STRONG.GPU [R196.64+0x380], R129 ;  /* 0x00038081c400798e */ /* 0x000fe2000c10e784 */
[-C--:B-1----:R-:W-:Y:S02]  /*9b60*/  LEA R4, P1, R15, R234.reuse, 0x2 ;  /* 0x000000ea0f047211 */ /* 0x082fe400078210ff */
[-C--:B------:R-:W-:Y:S02]  /*9b70*/  LEA.HI.X.SX32 R13, R17, R235.reuse, 0x2, P0 ;  /* 0x000000eb110d7211 */ /* 0x080fe400000f16ff */
[-C--:B------:R-:W-:Y:S02]  /*9b80*/  LEA.HI.X.SX32 R5, R15, R235.reuse, 0x2, P1 ;  /* 0x000000eb0f057211 */ /* 0x080fe400008f16ff */
[----:B------:R-:W-:Y:S02]  /*9b90*/  IADD3 R15, R209, 0xe0, RZ ;  /* 0x000000e0d10f7810 */ /* 0x000fe40007ffe0ff */
[CC--:B----4-:R-:W-:Y:S01]  /*9ba0*/  LEA R10, P3, R16.reuse, R234.reuse, 0x2 ;  /* 0x000000ea100a7211 */ /* 0x0d0fe200078610ff */
[----:B------:R3:W-:Y:S02]  /*9bb0*/  RED.E.ADD.F32.FTZ.RN.STRONG.GPU [R4.64], R130 ;  /* 0x000000820400798e */ /* 0x0007e4000c10e784 */
[C---:B------:R-:W-:Y:S01]  /*9bc0*/  IMAD.IADD R15, R239.reuse, 0x1, R15 ;  /* 0x00000001ef0f7824 */ /* 0x040fe200078e020f */
[-C--:B------:R-:W-:Y:S01]  /*9bd0*/  LEA.HI.X.SX32 R11, R16, R235.reuse, 0x2, P3 ;  /* 0x000000eb100b7211 */ /* 0x080fe200018f16ff */
[----:B------:R-:W-:Y:S02]  /*9be0*/  RED.E.ADD.F32.FTZ.RN.STRONG.GPU [R12.64], R131 ;  /* 0x000000830c00798e */ /* 0x000fe4000c10e784 */
[C---:B------:R-:W-:Y:S02]  /*9bf0*/  IMAD.IADD R15, R239.reuse, 0x1, R15 ;  /* 0x00000001ef0f7824 */ /* 0x040fe400078e020f */
[----:B------:R-:W-:Y:S02]  /*9c00*/  RED.E.ADD.F32.FTZ.RN.STRONG.GPU [R10.64], R124 ;  /* 0x0000007c0a00798e */ /* 0x000fe4000c10e784 */
[----:B------:R-:W-:Y:S02]  /*9c10*/  IMAD.IADD R15, R239, 0x1, R15 ;  /* 0x00000001ef0f7824 */ /* 0x000fe400078e020f */
[----:B------:R-:W-:Y:S03]  /*9c20*/  LDSM.16.MT88.4 R16, [R2+0x2000] ;  /* 0x002000000210783b */ /* 0x000fe60000004200 */
        /* <DEDUP_REMOVED lines=61> */
[----:B------:R-:W1:Y:S03]  /*a000*/  LDSM.16.MT88.4 R108, [R2+0x5800] ;  /* 0x00580000026c783b */ /* 0x000e660000004200 */
        /* <DEDUP_REMOVED lines=37> */
[----:B------:R-:W-:Y:S01]  /*a260*/  FMUL.FTZ R84, R64, c[0x0][0x2dc] ;  /* 0x0000b70040547a20 */ /* 0x000fe20000410000 */
[----:B------:R-:W-:Y:S01]  /*a270*/  UISETP.NE.AND UP0, UPT, UR34, -0x1, UPT ;  /* 0xffffffff2200788c */ /* 0x000fe2000bf05270 */
[----:B------:R-:W-:Y:S01]  /*a280*/  FMUL.FTZ R64, R60, c[0x0][0x2dc] ;  /* 0x0000b7003c407a20 */ /* 0x000fe20000410000 */
[----:B------:R-:W-:Y:S01]  /*a290*/  ULDC.64 UR10, c[0x0][0x3a0] ;  /* 0x0000e800000a7ab9 */ /* 0x000fe20000000a00 */
[----:B------:R-:W-:-:S02]  /*a2a0*/  FMUL.FTZ R14, R59, c[0x0][0x2dc] ;  /* 0x0000b7003b0e7a20 */ /* 0x000fc40000410000 */
[----:B------:R-:W-:Y:S01]  /*a2b0*/  FMUL.FTZ R132, R132, c[0x0][0x2e0] ;  /* 0x0000b80084847a20 */ /* 0x000fe20000410000 */
[----:B------:R-:W-:Y:S01]  /*a2c0*/  PLOP3.LUT P0, PT, PT, PT, UP0, 0x80, 0x0 ;  /* 0x000000000000781c */ /* 0x000fe20003f0f008 */
[----:B------:R-:W-:Y:S02]  /*a2d0*/  FMUL.FTZ R60, R133, c[0x0][0x2e0] ;  /* 0x0000b800853c7a20 */ /* 0x000fe40000410000 */
        /* <DEDUP_REMOVED lines=10> */
[----:B------:R-:W-:Y:S01]  /*a380*/  @UP0 UIMAD.WIDE.U32 UR6, UR8, UR10, URZ ;  /* 0x0000000a080602a5 */ /* 0x000fe2000f8e003f */
[----:B------:R-:W-:Y:S02]  /*a390*/  FMUL.FTZ R85, R58, c[0x0][0x2dc] ;  /* 0x0000b7003a557a20 */ /* 0x000fe40000410000 */
[----:B------:R-:W-:Y:S01]  /*a3a0*/  FMUL.FTZ R146, R146, c[0x0][0x2e0] ;  /* 0x0000b80092927a20 */ /* 0x000fe20000410000 */
[----:B------:R-:W-:Y:S01]  /*a3b0*/  F2FP.PACK_AB R56, R56, R144 ;  /* 0x000000903838723e */ /* 0x000fe200000000ff */
[----:B------:R-:W-:Y:S01]  /*a3c0*/  FMUL.FTZ R55, R147, c[0x0][0x2e0] ;  /* 0x0000b80093377a20 */ /* 0x000fe20000410000 */
[----:B------:R-:W-:Y:S01]  /*a3d0*/  F2FP.PACK_AB R14, R14, R85 ;  /* 0x000000550e0e723e */ /* 0x000fe200000000ff */
[----:B------:R-:W-:Y:S01]  /*a3e0*/  FMUL.FTZ R15, R57, c[0x0][0x2dc] ;  /* 0x0000b700390f7a20 */ /* 0x000fe20000410000 */
[----:B------:R-:W-:Y:S01]  /*a3f0*/  @UP0 UIMAD UR14, UR8, UR11, UR7 ;  /* 0x0000000b080e02a4 */ /* 0x000fe2000f8e0207 */
[----:B------:R-:W-:Y:S01]  /*a400*/  FMUL.FTZ R136, R136, c[0x0][0x2e0] ;  /* 0x0000b80088887a20 */ /* 0x000fe20000410000 */
[----:B------:R-:W-:Y:S01]  /*a410*/  F2FP.PACK_AB R55, R55, R146 ;  /* 0x000000923737723e */ /* 0x000fe200000000ff */
[----:B------:R-:W-:Y:S01]  /*a420*/  FMUL.FTZ R58, R137, c[0x0][0x2e0] ;  /* 0x0000b800893a7a20 */ /* 0x000fe20000410000 */
[----:B------:R-:W-:Y:S01]  /*a430*/  F2FP.PACK_AB R15, R15, R86 ;  /* 0x000000560f0f723e */ /* 0x000fe200000000ff */
        /* <DEDUP_REMOVED lines=248> */
.L_x_766:
        /* <DEDUP_REMOVED lines=19> */
.L_x_767:
        /* <DEDUP_REMOVED lines=65> */
.L_x_769:
[----:B--23--:R-:W-:Y:S05]  /*b900*/  BSYNC B0 ;  /* 0x0000000000007941 */ /* 0x00cfea0003800000 */
.L_x_768:
        /* <DEDUP_REMOVED lines=22> */
.L_x_771:
[----:B------:R-:W-:Y:S05]  /*ba70*/  BSYNC B0 ;  /* 0x0000000000007941 */ /* 0x000fea0003800000 */
.L_x_770:
        /* <DEDUP_REMOVED lines=31> */
.L_x_773:
[----:B------:R-:W-:Y:S05]  /*bc70*/  BSYNC B0 ;  /* 0x0000000000007941 */ /* 0x000fea0003800000 */
.L_x_772:
        /* <DEDUP_REMOVED lines=18> */
.L_x_744:
[----:B------:R-:W-:Y:S05]  /*bda0*/  BSYNC B1 ;  /* 0x0000000000017941 */ /* 0x000fea0003800000 */
.L_x_730:
        /* <DEDUP_REMOVED lines=12> */
.L_x_774:
[----:B------:R-:W-:Y:S05]  /*be70*/  EXIT ;  /* 0x000000000000794d */ /* 0x000fea0003800000 */
.L_x_776:
        /* <DEDUP_REMOVED lines=16> */
.L_x_1040:


//--------------------- .text._ZN5flash44flash_bwd_dq_dk_dv_loop_seqk_parallel_kernelI23Flash_bwd_kernel_traitsILi256ELi64ELi64ELi8ELi4ELi2ELi2ELb0ELb0EN7cutlass6half_tE19Flash_kernel_traitsILi256ELi64ELi64ELi8ES3_EELb0ELb1ELb0ELb0ELb0ELb0ELb1EEEvNS_16Flash_bwd_paramsE --------------------------
	.section	.text._ZN5flash44flash_bwd_dq_dk_dv_loop_seqk_parallel_kernelI23Flash_bwd_kernel_traitsILi256ELi64ELi64ELi8ELi4ELi2ELi2ELb0ELb0EN7cutlass6half_tE19Flash_kernel_traitsILi256ELi64ELi64ELi8ES3_EELb0ELb1ELb0ELb0ELb0ELb0ELb1EEEvNS_16Flash_bwd_paramsE,"ax",@progbits
	.sectioninfo	@"SHI_REGISTERS=255"
	.align	128
        .global         _ZN5flash44flash_bwd_dq_dk_dv_loop_seqk_parallel_kernelI23Flash_bwd_kernel_traitsILi256ELi64ELi64ELi8ELi4ELi2ELi2ELb0ELb0EN7cutlass6half_tE19Flash_kernel_traitsILi256ELi64ELi64ELi8ES3_EELb0ELb1ELb0ELb0ELb0ELb0ELb1EEEvNS_16Flash_bwd_paramsE
        .type           _ZN5flash44flash_bwd_dq_dk_dv_loop_seqk_parallel_kernelI23Flash_bwd_kernel_traitsILi256ELi64ELi64ELi8ELi4ELi2ELi2ELb0ELb0EN7cutlass6half_tE19Flash_kernel_traitsILi256ELi64ELi64ELi8ES3_EELb0ELb1ELb0ELb0ELb0ELb0ELb1EEEvNS_16Flash_bwd_paramsE,@function
        .size           _ZN5flash44flash_bwd_dq_dk_dv_loop_seqk_parallel_kernelI23Flash_bwd_kernel_traitsILi256ELi64ELi64ELi8ELi4ELi2ELi2ELb0ELb0EN7cutlass6half_tE19Flash_kernel_traitsILi256ELi64ELi64ELi8ES3_EELb0ELb1ELb0ELb0ELb0ELb0ELb1EEEvNS_16Flash_bwd_paramsE,(.L_x_1041 - _ZN5flash44flash_bwd_dq_dk_dv_loop_seqk_parallel_kernelI23Flash_bwd_kernel_traitsILi256ELi64ELi64ELi8ELi4ELi2ELi2ELb0ELb0EN7cutlass6half_tE19Flash_kernel_traitsILi256ELi64ELi64ELi8ES3_EELb0ELb1ELb0ELb0ELb0ELb0ELb1EEEvNS_16Flash_bwd_paramsE)
        .other          _ZN5flash44flash_bwd_dq_dk_dv_loop_seqk_parallel_kernelI23Flash_bwd_kernel_traitsILi256ELi64ELi64ELi8ELi4ELi2ELi2ELb0ELb0EN7cutlass6half_tE19Flash_kernel_traitsILi256ELi64ELi64ELi8ES3_EELb0ELb1ELb0ELb0ELb0ELb0ELb1EEEvNS_16Flash_bwd_paramsE,@"STO_CUDA_ENTRY STV_DEFAULT"
_ZN5flash44flash_bwd_dq_dk_dv_loop_seqk_parallel_kernelI23Flash_bwd_kernel_traitsILi256ELi64ELi64ELi8ELi4ELi2ELi2ELb0ELb0EN7cutlass6half_tE19Flash_kernel_traitsILi256ELi64ELi64ELi8ES3_EELb0ELb1ELb0ELb0ELb0ELb0ELb1EEEvNS_16Flash_bwd_paramsE:
.text._ZN5flash44flash_bwd_dq_dk_dv_loop_seqk_parallel_kernelI23Flash_bwd_kernel_traitsILi256ELi64ELi64ELi8ELi4ELi2ELi2ELb0ELb0EN7cutlass6half_tE19Flash_kernel_traitsILi256ELi64ELi64ELi8ES3_EELb0ELb1ELb0ELb0ELb0ELb0ELb1EEEvNS_16Flash_bwd_paramsE:
        /* <DEDUP_REMOVED lines=175> */
.L_x_823:
        /* <DEDUP_REMOVED lines=66> */
.L_x_777:
        /* <DEDUP_REMOVED lines=59> */
.L_x_779:
        /* <DEDUP_REMOVED lines=42> */
.L_x_780:
        /* <DEDUP_REMOVED lines=45> */
.L_x_781:
[----:B------:R-:W-:-:S04]  /*1830*/  UMOV UR10, UR51 ;  /* 0x00000033000a7c82 */ /* 0x000fc80008000000 */
.L_x_782:
        /* <DEDUP_REMOVED lines=98> */
.L_x_784:
        /* <DEDUP_REMOVED lines=18> */
.L_x_785:
        /* <DEDUP_REMOVED lines=35> */
.L_x_787:
[----:B------:R-:W-:Y:S05]  /*21b0*/  BSYNC B0 ;  /* 0x0000000000007941 */ /* 0x000fea0003800000 */
.L_x_786:
        /* <DEDUP_REMOVED lines=21> */
.L_x_789:
[----:B------:R-:W-:Y:S05]  /*2310*/  BSYNC B0 ;  /* 0x0000000000007941 */ /* 0x000fea0003800000 */
.L_x_788:
        /* <DEDUP_REMOVED lines=31> */
.L_x_791:
[----:B------:R-:W-:Y:S05]  /*2510*/  BSYNC B0 ;  /* 0x0000000000007941 */ /* 0x000fea0003800000 */
.L_x_790:
        /* <DEDUP_REMOVED lines=20> */
.L_x_783:
        /* <DEDUP_REMOVED lines=56> */
.L_x_794:
[----:B------:R-:W-:Y:S05]  /*29e0*/  BSYNC B0 ;  /* 0x0000000000007941 */ /* 0x000fea0003800000 */
.L_x_793:
        /* <DEDUP_REMOVED lines=48> */
.L_x_796:
[----:B------:R-:W-:Y:S05]  /*2cf0*/  BSYNC B0 ;  /* 0x0000000000007941 */ /* 0x000fea0003800000 */
.L_x_795:
        /* <DEDUP_REMOVED lines=23> */
.L_x_798:
        /* <DEDUP_REMOVED lines=50> */
.L_x_799:
[----:B------:R-:W-:Y:S05]  /*3190*/  BSYNC B0 ;  /* 0x0000000000007941 */ /* 0x000fea0003800000 */
.L_x_797:
        /* <DEDUP_REMOVED lines=21> */
.L_x_801:
        /* <DEDUP_REMOVED lines=49> */
.L_x_802:
[----:B------:R-:W-:Y:S05]  /*3600*/  BSYNC B0 ;  /* 0x0000000000007941 */ /* 0x000fea0003800000 */
.L_x_800:
        /* <DEDUP_REMOVED lines=90> */
.L_x_804:
[----:B------:R-:W-:Y:S05]  /*3bb0*/  BSYNC B0 ;  /* 0x0000000000007941 */ /* 0x000fea0003800000 */
.L_x_803:
        /* <DEDUP_REMOVED lines=55> */
.L_x_806:
[----:B------:R-:W-:Y:S05]  /*3f30*/  BSYNC B0 ;  /* 0x0000000000007941 */ /* 0x000fea0003800000 */
.L_x_805:
        /* <DEDUP_REMOVED lines=62> */
.L_x_808:
[----:B------:R-:W-:Y:S05]  /*4320*/  BSYNC B0 ;  /* 0x0000000000007941 */ /* 0x000fea0003800000 */
.L_x_807:
        /* <DEDUP_REMOVED lines=54> */
.L_x_810:
[----:B------:R-:W-:Y:S05]  /*4690*/  BSYNC B0 ;  /* 0x0000000000007941 */ /* 0x000fea0003800000 */
.L_x_809:
        /* <DEDUP_REMOVED lines=156> */
.L_x_813:
[----:B------:R-:W0:Y:S01]  /*5060*/  LDGDEPBAR ;  /* 0x00000000000079af */ /* 0x000e220000000000 */
[C---:B------:R-:W-:Y:S01]  /*5070*/  IADD3 R117, R219.reuse, R231, RZ ;  /* 0x000000e7db757210 */ /* 0x040fe20007ffe0ff */
[----:B------:R-:W-:Y:S01]  /*5080*/  USHF.L.U32 UR7, UR6, 0x6, URZ ;  /* 0x0000000606077899 */ /* 0x000fe2000800063f */
[-C--:B------:R-:W-:Y:S01]  /*5090*/  IADD3 R116, R219, R226.reuse, RZ ;  /* 0x000000e2db747210 */ /* 0x080fe20007ffe0ff */
[----:B------:R-:W-:Y:S01]  /*50a0*/  USHF.L.U32 UR8, UR16, 0x6, URZ ;  /* 0x0000000610087899 */ /* 0x000fe2000800063f */
[----:B---3--:R-:W-:Y:S01]  /*50b0*/  IADD3 R0, R117, R226, RZ ;  /* 0x000000e275007210 */ /* 0x008fe20007ffe0ff */
[----:B------:R-:W2:Y:S01]  /*50c0*/  LDL R121, [R1+0x50] ;  /* 0x0000500001797983 */ /* 0x000ea20000100800 */
[----:B------:R-:W-:Y:S01]  /*50d0*/  UISETP.GE.AND UP0, UPT, UR7, UR14, UPT ;  /* 0x0000000e0700728c */ /* 0x000fe2000bf06270 */
[----:B------:R-:W-:Y:S01]  /*50e0*/  MOV R127, c[0x0][0x22c] ;  /* 0x00008b00007f7a02 */ /* 0x000fe20000000f00 */
[----:B------:R-:W-:Y:S02]  /*50f0*/  UIADD3 UR8, UR8, 0x40, URZ ;  /* 0x0000004008087890 */ /* 0x000fe4000fffe03f */
[----:B------:R-:W-:Y:S01]  /*5100*/  UISETP.GT.AND UP3, UPT, UR6, UR13, UPT ;  /* 0x0000000d0600728c */ /* 0x000fe2000bf64270 */
[----:B------:R-:W3:Y:S01]  /*5110*/  LDL R120, [R1+0x54] ;  /* 0x0000540001787983 */ /* 0x000ee20000100800 */
[----:B------:R-:W-:Y:S01]  /*5120*/  UISETP.LT.AND UP0, UPT, UR8, UR15, UP0 ;  /* 0x0000000f0800728c */ /* 0x000fe20008701270 */
[----:B------:R-:W-:Y:S04]  /*5130*/  IMAD R127, R127, c[0x0][0x1c0], RZ ;  /* 0x000070007f7f7a24 */ /* 0x000fe800078e02ff */
[----:B------:R-:W4:Y:S01]  /*5140*/  LDL R119, [R1] ;  /* 0x0000000001777983 */ /* 0x000f220000100800 */
[----:B------:R-:W-:Y:S02]  /*5150*/  PLOP3.LUT P0, PT, PT, PT, UP0, 0x80, 0x0 ;  /* 0x000000000000781c */ /* 0x000fe40003f0f008 */
[----:B------:R-:W-:Y:S03]  /*5160*/  LEA R127, -R127, RZ, 0x6 ;  /* 0x000000ff7f7f7211 */ /* 0x000fe600078e31ff */
[----:B------:R-:W5:Y:S01]  /*5170*/  LDL R118, [R1+0x4] ;  /* 0x0000040001767983 */ /* 0x000f620000100800 */
        /* <DEDUP_REMOVED lines=57> */
[----:B------:R-:W1:Y:S02]  /*5510*/  LDSM.16.M88.4 R84, [R3+0x1c800] ;  /* 0x01c800000354783b */ /* 0x000e640000000200 */
[----:B----4-:R-:W-:Y:S04]  /*5520*/  FSETP.NEU.FTZ.AND P1, PT, R119, -INF , PT ;  /* 0xff8000007700780b */ /* 0x010fe80003f3d000 */
        /* <DEDUP_REMOVED lines=36> */
[C---:B----4-:R-:W-:Y:S08]  /*5770*/  HMMA.16816.F32 R4, R108.reuse, R112, R4 ;  /* 0x000000706c04723c */ /* 0x050ff00000001804 */
[C---:B------:R-:W-:Y:S01]  /*5780*/  HMMA.16816.F32 R8, R108.reuse, R114, R8 ;  /* 0x000000726c08723c */ /* 0x040fe20000001808 */
[----:B------:R-:W-:Y:S07]  /*5790*/  LDSM.16.M88.4 R112, [R217+0x1e000] ;  /* 0x01e00000d970783b */ /* 0x000fee0000000200 */
[C---:B-1----:R-:W-:Y:S08]  /*57a0*/  HMMA.16816.F32 R12, R108.reuse, R84, R12 ;  /* 0x000000546c0c723c */ /* 0x042ff0000000180c */
[----:B------:R-:W-:Y:S01]  /*57b0*/  HMMA.16816.F32 R16, R108, R86, R16 ;  /* 0x000000566c10723c */ /* 0x000fe20000001810 */
[----:B------:R-:W1:Y:S06]  /*57c0*/  LDSM.16.M88.4 R84, [R218+0x1e800] ;  /* 0x01e80000da54783b */ /* 0x000e6c0000000200 */
[----:B------:R4:W1:Y:S01]  /*57d0*/  LDSM.16.M88.4 R108, [R0+0x6000] ;  /* 0x00600000006c783b */ /* 0x0008620000000200 */
[C---:B------:R-:W-:Y:S08]  /*57e0*/  HMMA.16816.F32 R4, R92.reuse, R96, R4 ;  /* 0x000000605c04723c */ /* 0x040ff00000001804 */
[C---:B------:R-:W-:Y:S08]  /*57f0*/  HMMA.16816.F32 R8, R92.reuse, R98, R8 ;  /* 0x000000625c08723c */ /* 0x040ff00000001808 */
[C---:B--2---:R-:W-:Y:S01]  /*5800*/  HMMA.16816.F32 R12, R92.reuse, R88, R12 ;  /* 0x000000585c0c723c */ /* 0x044fe2000000180c */
[----:B----4-:R-:W-:Y:S07]  /*5810*/  MOV R0, UR16 ;  /* 0x0000001000007c02 */ /* 0x010fee0008000f00 */
[----:B------:R-:W-:Y:S01]  /*5820*/  HMMA.16816.F32 R16, R92, R90, R16 ;  /* 0x0000005a5c10723c */ /* 0x000fe20000001810 */
[----:B------:R-:W2:Y:S03]  /*5830*/  LDL R94, [R1+0x44] ;  /* 0x00004400015e7983 */ /* 0x000ea60000100800 */
[----:B---3--:R-:W-:Y:S03]  /*5840*/  @!P0 LEA R0, R0, R120, 0x6 ;  /* 0x0000007800008211 */ /* 0x008fe600078e30ff */
[----:B------:R-:W3:Y:S01]  /*5850*/  LDL R92, [R1+0x40] ;  /* 0x00004000015c7983 */ /* 0x000ee20000100800 */
[C---:B------:R-:W-:Y:S08]  /*5860*/  HMMA.16816.F32 R4, R100.reuse, R104, R4 ;  /* 0x000000686404723c */ /* 0x040ff00000001804 */
        /* <DEDUP_REMOVED lines=14> */
[----:B------:R1:W-:Y:S01]  /*5950*/  MUFU.TANH R113, R7 ;  /* 0x0000000700717308 */ /* 0x0003e20000002400 */
[----:B------:R-:W-:Y:S01]  /*5960*/  FMUL.FTZ R8, R8, c[0x0][0x2ec] ;  /* 0x0000bb0008087a20 */ /* 0x000fe20000410000 */
[----:B------:R-:W-:Y:S04]  /*5970*/  HMMA.16816.F32 R16, R108, R86, R16 ;  /* 0x000000566c10723c */ /* 0x000fe80000001810 */
[----:B------:R-:W-:Y:S02]  /*5980*/  FMUL.FTZ R11, R11, c[0x0][0x2ec] ;  /* 0x0000bb000b0b7a20 */ /* 0x000fe40000410000 */
[----:B------:R-:W-:Y:S02]  /*5990*/  FMUL.FTZ R10, R10, c[0x0][0x2ec] ;  /* 0x0000bb000a0a7a20 */ /* 0x000fe40000410000 */
[----:B------:R5:W-:Y:S01]  /*59a0*/  MUFU.TANH R101, R5 ;  /* 0x0000000500657308 */ /* 0x000be20000002400 */
[----:B----4-:R-:W-:Y:S07]  /*59b0*/  @!P0 IADD3 R6, R121, UR7, RZ ;  /* 0x0000000779068c10 */ /* 0x010fee000fffe0ff */
[----:B------:R-:W-:Y:S02]  /*59c0*/  FMUL.FTZ R12, R12, c[0x0][0x2ec] ;  /* 0x0000bb000c0c7a20 */ /* 0x000fe40000410000 */
[----:B------:R-:W4:Y:S01]  /*59d0*/  MUFU.TANH R93, R4 ;  /* 0x00000004005d7308 */ /* 0x000f220000002400 */
[----:B------:R-:W-:Y:S02]  /*59e0*/  FMUL.FTZ R13, R13, c[0x0][0x2ec] ;  /* 0x0000bb000d0d7a20 */ /* 0x000fe40000410000 */
[----:B------:R-:W-:Y:S01]  /*59f0*/  FMUL.FTZ R14, R14, c[0x0][0x2ec] ;  /* 0x0000bb000e0e7a20 */ /* 0x000fe20000410000 */
[C---:B-1----:R-:W-:Y:S01]  /*5a00*/  @!P0 IMNMX R7, R6.reuse, UR15, PT ;  /* 0x0000000f06078c17 */ /* 0x042fe2000b800200 */
[----:B------:R-:W-:Y:S01]  /*5a10*/  FMUL.FTZ R15, R15, c[0x0][0x2ec] ;  /* 0x0000bb000f0f7a20 */ /* 0x000fe20000410000 */
[----:B------:R-:W-:Y:S01]  /*5a20*/  @!P0 IADD3 R6, R6, 0x8, RZ ;  /* 0x0000000806068810 */ /* 0x000fe20007ffe0ff */
[----:B------:R-:W-:Y:S01]  /*5a30*/  FMUL.FTZ R16, R16, c[0x0][0x2ec] ;  /* 0x0000bb0010107a20 */ /* 0x000fe20000410000 */
[----:B------:R-:W-:Y:S01]  /*5a40*/  @!P0 ISETP.GE.AND P2, PT, R0, R7, PT ;  /* 0x000000070000820c */ /* 0x000fe20003f46270 */
[----:B------:R-:W-:Y:S01]  /*5a50*/  FMUL.FTZ R17, R17, c[0x0][0x2ec] ;  /* 0x0000bb0011117a20 */ /* 0x000fe20000410000 */
[----:B------:R1:W-:Y:S01]  /*5a60*/  MUFU.TANH R99, R9 ;  /* 0x0000000900637308 */ /* 0x0003e20000002400 */
[----:B------:R-:W-:Y:S01]  /*5a70*/  @!P0 IMNMX R6, R6, UR15, PT ;  /* 0x0000000f06068c17 */ /* 0x000fe2000b800200 */
[----:B------:R-:W-:Y:S02]  /*5a80*/  FMUL.FTZ R18, R18, c[0x0][0x2ec] ;  /* 0x0000bb0012127a20 */ /* 0x000fe40000410000 */
[----:B-----5:R-:W-:Y:S02]  /*5a90*/  FMUL.FTZ R5, R119, 1.4426950216293334961 ;  /* 0x3fb8aa3b77057820 */ /* 0x020fe40000410000 */
[----:B------:R-:W-:Y:S03]  /*5aa0*/  FMUL.FTZ R19, R19, c[0x0][0x2ec] ;  /* 0x0000bb0013137a20 */ /* 0x000fe60000410000 */
[----:B------:R-:W-:Y:S01]  /*5ab0*/  FSEL R5, R5, RZ, P1 ;  /* 0x000000ff05057208 */ /* 0x000fe20000800000 */
[----:B------:R5:W5:Y:S01]  /*5ac0*/  MUFU.TANH R100, R8 ;  /* 0x0000000800647308 */ /* 0x000b620000002400 */
[-C--:B----4-:R-:W-:Y:S02]  /*5ad0*/  MOV R4, R93.reuse ;  /* 0x0000005d00047202 */ /* 0x090fe40000000f00 */
[C---:B------:R-:W-:Y:S01]  /*5ae0*/  @!P0 FSEL R4, R93.reuse, -INF , !P2 ;  /* 0xff8000005d048808 */ /* 0x040fe20005000000 */
[----:B------:R-:W-:Y:S01]  /*5af0*/  FFMA.FTZ R93, -R93, R93, 1 ;  /* 0x3f8000005d5d7423 */ /* 0x000fe2000001015d */
[CC--:B------:R-:W-:Y:S05]  /*5b00*/  @!P0 ISETP.GE.AND P2, PT, R0.reuse, R6.reuse, PT ;  /* 0x000000060000820c */ /* 0x0c0fea0003f46270 */
[----:B------:R4:W-:Y:S01]  /*5b10*/  MUFU.TANH R107, R11 ;  /* 0x0000000b006b7308 */ /* 0x0009e20000002400 */
[----:B------:R-:W-:Y:S01]  /*5b20*/  FMUL.FTZ R93, R93, c[0x0][0x2ec] ;  /* 0x0000bb005d5d7a20 */ /* 0x000fe20000410000 */
[----:B-1----:R-:W-:Y:S04]  /*5b30*/  @!P0 IADD3 R9, R0, 0x1, RZ ;  /* 0x0000000100098810 */ /* 0x002fe80007ffe0ff */
[----:B------:R-:W-:Y:S04]  /*5b40*/  @!P0 ISETP.GE.AND P1, PT, R9, R7, PT ;  /* 0x000000070900820c */ /* 0x000fe80003f26270 */
[----:B------:R1:W1:Y:S01]  /*5b50*/  MUFU.TANH R112, R10 ;  /* 0x0000000a00707308 */ /* 0x0002620000002400 */
[--C-:B-----5:R-:W-:Y:S01]  /*5b60*/  FFMA.FTZ R8, R4, c[0x0][0x23c], -R5.reuse ;  /* 0x00008f0004087a23 */ /* 0x120fe20000010805 */
[----:B------:R-:W-:Y:S02]  /*5b70*/  MOV R4, R101 ;  /* 0x0000006500047202 */ /* 0x000fe40000000f00 */
[----:B------:R-:W-:Y:S02]  /*5b80*/  @!P0 FSEL R4, R101, -INF , !P1 ;  /* 0xff80000065048808 */ /* 0x000fe40004800000 */
[----:B------:R-:W-:Y:S04]  /*5b90*/  FSETP.NEU.FTZ.AND P1, PT, R118, -INF , PT ;  /* 0xff8000007600780b */ /* 0x000fe80003f3d000 */
[----:B------:R5:W-:Y:S01]  /*5ba0*/  MUFU.EX2 R108, R8 ;  /* 0x00000008006c7308 */ /* 0x000be20000000800 */
[--C-:B----4-:R-:W-:Y:S09]  /*5bb0*/  FFMA.FTZ R11, R4, c[0x0][0x23c], -R5.reuse ;  /* 0x00008f00040b7a23 */ /* 0x110ff20000010805 */
[----:B------:R4:W-:Y:S01]  /*5bc0*/  MUFU.EX2 R117, R11 ;  /* 0x0000000b00757308 */ /* 0x0009e20000000800 */
[----:B-1----:R-:W-:Y:S05]  /*5bd0*/  FMUL.FTZ R10, R118, 1.4426950216293334961 ;  /* 0x3fb8aa3b760a7820 */ /* 0x002fea0000410000 */
[----:B------:R-:W-:Y:S04]  /*5be0*/  FSEL R4, R10, RZ, P1 ;  /* 0x000000ff0a047208 */ /* 0x000fe80000800000 */
[----:B------:R-:W1:Y:S01]  /*5bf0*/  MUFU.TANH R102, R12 ;  /* 0x0000000c00667308 */ /* 0x000e620000002400 */
[----:B------:R-:W-:Y:S02]  /*5c00*/  @!P0 ISETP.GE.AND P1, PT, R9, R6, PT ;  /* 0x000000060900820c */ /* 0x000fe40003f26270 */
[----:B------:R-:W-:Y:S02]  /*5c10*/  @!P0 IADD3 R10, R0, 0x8, RZ ;  /* 0x00000008000a8810 */ /* 0x000fe40007ffe0ff */
[----:B-----5:R-:W-:Y:S02]  /*5c20*/  MOV R8, R114 ;  /* 0x0000007200087202 */ /* 0x020fe40000000f00 */
[----:B------:R-:W-:Y:S03]  /*5c30*/  @!P0 FSEL R8, R114, -INF , !P2 ;  /* 0xff80000072088808 */ /* 0x000fe60005000000 */
[----:B------:R-:W5:Y:S02]  /*5c40*/  MUFU.TANH R98, R13 ;  /* 0x0000000d00627308 */ /* 0x000f640000002400 */
[--C-:B------:R-:W-:Y:S01]  /*5c50*/  FFMA.FTZ R9, R8, c[0x0][0x23c], -R4.reuse ;  /* 0x00008f0008097a23 */ /* 0x100fe20000010804 */
[----:B------:R-:W-:Y:S02]  /*5c60*/  MOV R8, R113 ;  /* 0x0000007100087202 */ /* 0x000fe40000000f00 */
[----:B------:R-:W-:Y:S02]  /*5c70*/  @!P0 FSEL R8, R113, -INF , !P1 ;  /* 0xff80000071088808 */ /* 0x000fe40004800000 */
[-C--:B------:R-:W-:Y:S03]  /*5c80*/  @!P0 ISETP.GE.AND P1, PT, R10, R7.reuse, PT ;  /* 0x000000070a00820c */ /* 0x080fe60003f26270 */
[--C-:B----4-:R-:W-:Y:S01]  /*5c90*/  FFMA.FTZ R11, R8, c[0x0][0x23c], -R4.reuse ;  /* 0x00008f00080b7a23 */ /* 0x110fe20000010804 */
[----:B------:R4:W-:Y:S01]  /*5ca0*/  MUFU.EX2 R126, R9 ;  /* 0x00000009007e7308 */ /* 0x0009e20000000800 */
[----:B------:R-:W-:Y:S02]  /*5cb0*/  MOV R8, R100 ;  /* 0x0000006400087202 */ /* 0x000fe40000000f00 */
[----:B------:R-:W-:Y:S07]  /*5cc0*/  @!P0 FSEL R8, R100, -INF , !P1 ;  /* 0xff80000064088808 */ /* 0x000fee0004800000 */
[----:B------:R1:W-:Y:S10]  /*5cd0*/  MUFU.EX2 R125, R11 ;  /* 0x0000000b007d7308 */ /* 0x0003f40000000800 */
[----:B------:R-:W5:Y:S01]  /*5ce0*/  MUFU.TANH R106, R14 ;  /* 0x0000000e006a7308 */ /* 0x000f620000002400 */
[----:B----4-:R-:W-:Y:S04]  /*5cf0*/  @!P0 IADD3 R9, R0, 0x9, RZ ;  /* 0x0000000900098810 */ /* 0x010fe80007ffe0ff */
[----:B------:R-:W-:Y:S05]  /*5d00*/  @!P0 ISETP.GE.AND P1, PT, R9, R7, PT ;  /* 0x000000070900820c */ /* 0x000fea0003f26270 */
[----:B------:R-:W4:Y:S01]  /*5d10*/  MUFU.TANH R105, R15 ;  /* 0x0000000f00697308 */ /* 0x000f220000002400 */
[--C-:B-1----:R-:W-:Y:S01]  /*5d20*/  FFMA.FTZ R11, R8, c[0x0][0x23c], -R5.reuse ;  /* 0x00008f00080b7a23 */ /* 0x102fe20000010805 */
[----:B------:R-:W-:Y:S02]  /*5d30*/  MOV R8, R99 ;  /* 0x0000006300087202 */ /* 0x000fe40000000f00 */
[----:B------:R-:W-:Y:S02]  /*5d40*/  @!P0 FSEL R8, R99, -INF , !P1 ;  /* 0xff80000063088808 */ /* 0x000fe40004800000 */
[----:B------:R-:W-:Y:S04]  /*5d50*/  @!P0 ISETP.GE.AND P1, PT, R10, R6, PT ;  /* 0x000000060a00820c */ /* 0x000fe80003f26270 */
[----:B------:R1:W-:Y:S01]  /*5d60*/  MUFU.EX2 R116, R11 ;  /* 0x0000000b00747308 */ /* 0x0003e20000000800 */
[--C-:B------:R-:W-:Y:S01]  /*5d70*/  FFMA.FTZ R10, R8, c[0x0][0x23c], -R5.reuse ;  /* 0x00008f00080a7a23 */ /* 0x100fe20000010805 */
[----:B------:R-:W-:Y:S02]  /*5d80*/  MOV R8, R112 ;  /* 0x0000007000087202 */ /* 0x000fe40000000f00 */
[----:B------:R-:W-:Y:S02]  /*5d90*/  @!P0 FSEL R8, R112, -INF , !P1 ;  /* 0xff80000070088808 */ /* 0x000fe40004800000 */
[----:B------:R-:W-:Y:S04]  /*5da0*/  @!P0 ISETP.GE.AND P1, PT, R9, R6, PT ;  /* 0x000000060900820c */ /* 0x000fe80003f26270 */
[----:B------:R4:W-:Y:S01]  /*5db0*/  MUFU.EX2 R111, R10 ;  /* 0x0000000a006f7308 */ /* 0x0009e20000000800 */
[--C-:B------:R-:W-:Y:S01]  /*5dc0*/  FFMA.FTZ R9, R8, c[0x0][0x23c], -R4.reuse ;  /* 0x00008f0008097a23 */ /* 0x100fe20000010804 */
[----:B------:R-:W-:Y:S02]  /*5dd0*/  MOV R8, R107 ;  /* 0x0000006b00087202 */ /* 0x000fe40000000f00 */
[----:B------:R-:W-:Y:S06]  /*5de0*/  @!P0 FSEL R8, R107, -INF , !P1 ;  /* 0xff8000006b088808 */ /* 0x000fec0004800000 */
[----:B------:R5:W-:Y:S01]  /*5df0*/  MUFU.EX2 R124, R9 ;  /* 0x00000009007c7308 */ /* 0x000be20000000800 */
[--C-:B-1----:R-:W-:Y:S01]  /*5e00*/  FFMA.FTZ R11, R8, c[0x0][0x23c], -R4.reuse ;  /* 0x00008f00080b7a23 */ /* 0x102fe20000010804 */
[----:B------:R-:W-:Y:S08]  /*5e10*/  MOV R8, R102 ;  /* 0x0000006600087202 */ /* 0x000ff00000000f00 */
[----:B------:R1:W-:Y:S01]  /*5e20*/  MUFU.EX2 R121, R11 ;  /* 0x0000000b00797308 */ /* 0x0003e20000000800 */
[----:B----4-:R-:W-:Y:S04]  /*5e30*/  @!P0 IADD3 R10, R0, 0x10, RZ ;  /* 0x00000010000a8810 */ /* 0x010fe80007ffe0ff */
[-C--:B------:R-:W-:Y:S05]  /*5e40*/  @!P0 ISETP.GE.AND P1, PT, R10, R7.reuse, PT ;  /* 0x000000070a00820c */ /* 0x080fea0003f26270 */
[----:B------:R-:W4:Y:S01]  /*5e50*/  MUFU.TANH R97, R16 ;  /* 0x0000001000617308 */ /* 0x000f220000002400 */
[----:B------:R-:W-:Y:S02]  /*5e60*/  @!P0 FSEL R8, R102, -INF , !P1 ;  /* 0xff80000066088808 */ /* 0x000fe40004800000 */
[----:B-----5:R-:W-:Y:S04]  /*5e70*/  @!P0 IADD3 R9, R0, 0x11, RZ ;  /* 0x0000001100098810 */ /* 0x020fe80007ffe0ff */
[C---:B------:R-:W-:Y:S03]  /*5e80*/  @!P0 ISETP.GE.AND P1, PT, R9.reuse, R7, PT ;  /* 0x000000070900820c */ /* 0x040fe60003f26270 */
[----:B------:R-:W5:Y:S01]  /*5e90*/  MUFU.TANH R96, R17 ;  /* 0x0000001100607308 */ /* 0x000f620000002400 */
        /* <DEDUP_REMOVED lines=15> */
[----:B----4-:R-:W-:Y:S08]  /*5f90*/  MOV R8, R97 ;  /* 0x0000006100087202 */ /* 0x010ff00000000f00 */
[----:B------:R-:W1:Y:S01]  /*5fa0*/  MUFU.TANH R104, R18 ;  /* 0x0000001200687308 */ /* 0x000e620000002400 */
[----:B--2---:R-:W-:Y:S04]  /*5fb0*/  @!P0 IADD3 R10, R0, 0x18, RZ ;  /* 0x00000018000a8810 */ /* 0x004fe80007ffe0ff */
[-C--:B------:R-:W-:Y:S05]  /*5fc0*/  @!P0 ISETP.GE.AND P1, PT, R10, R7.reuse, PT ;  /* 0x000000070a00820c */ /* 0x080fea0003f26270 */
[----:B------:R-:W2:Y:S01]  /*5fd0*/  MUFU.TANH R103, R19 ;  /* 0x0000001300677308 */ /* 0x000ea20000002400 */
[----:B------:R-:W-:Y:S02]  /*5fe0*/  @!P0 FSEL R8, R97, -INF , !P1 ;  /* 0xff80000061088808 */ /* 0x000fe40004800000 */
[----:B---3--:R-:W-:Y:S02]  /*5ff0*/  @!P0 IADD3 R9, R0, 0x19, RZ ;  /* 0x0000001900098810 */ /* 0x008fe40007ffe0ff */
[----:B-----5:R-:W-:Y:S02]  /*6000*/  MOV R0, R96 ;  /* 0x0000006000007202 */ /* 0x020fe40000000f00 */
[C---:B------:R-:W-:Y:S01]  /*6010*/  @!P0 ISETP.GE.AND P1, PT, R9.reuse, R7, PT ;  /* 0x000000070900820c */ /* 0x040fe20003f26270 */
[--C-:B------:R-:W-:Y:S02]  /*6020*/  FFMA.FTZ R7, R8, c[0x0][0x23c], -R5.reuse ;  /* 0x00008f0008077a23 */ /* 0x100fe40000010805 */
[----:B------:R-:W3:Y:S01]  /*6030*/  MUFU.EX2 R122, R11 ;  /* 0x0000000b007a7308 */ /* 0x000ee20000000800 */
[----:B------:R-:W-:Y:S02]  /*6040*/  @!P0 FSEL R0, R96, -INF , !P1 ;  /* 0xff80000060008808 */ /* 0x000fe40004800000 */
[----:B------:R-:W-:Y:S03]  /*6050*/  @!P0 ISETP.GE.AND P1, PT, R10, R6, PT ;  /* 0x000000060a00820c */ /* 0x000fe60003f26270 */
[----:B------:R-:W-:Y:S01]  /*6060*/  FFMA.FTZ R5, R0, c[0x0][0x23c], -R5 ;  /* 0x00008f0000057a23 */ /* 0x000fe20000010805 */
[----:B-1----:R-:W-:Y:S02]  /*6070*/  MOV R0, R104 ;  /* 0x0000006800007202 */ /* 0x002fe40000000f00 */
[----:B------:R-:W-:Y:S01]  /*6080*/  @!P0 FSEL R0, R104, -INF , !P1 ;  /* 0xff80000068008808 */ /* 0x000fe20004800000 */
[----:B------:R1:W-:Y:S01]  /*6090*/  MUFU.EX2 R109, R5 ;  /* 0x00000005006d7308 */ /* 0x0003e20000000800 */
[----:B------:R-:W-:Y:S02]  /*60a0*/  @!P0 ISETP.GE.AND P1, PT, R9, R6, PT ;  /* 0x000000060900820c */ /* 0x000fe40003f26270 */
[----:B------:R-:W-:Y:S07]  /*60b0*/  F2FP.PACK_AB R6, R115, R118 ;  /* 0x000000767306723e */ /* 0x000fee00000000ff */
[----:B------:R4:W5:Y:S01]  /*60c0*/  MUFU.EX2 R110, R7 ;  /* 0x00000007006e7308 */ /* 0x0009620000000800 */
[--C-:B-1----:R-:W-:Y:S01]  /*60d0*/  FFMA.FTZ R5, R0, c[0x0][0x23c], -R4.reuse ;  /* 0x00008f0000057a23 */ /* 0x102fe20000010804 */
[----:B--2---:R-:W-:Y:S02]  /*60e0*/  MOV R0, R103 ;  /* 0x0000006700007202 */ /* 0x004fe40000000f00 */
[----:B------:R-:W-:Y:S06]  /*60f0*/  @!P0 FSEL R0, R103, -INF , !P1 ;  /* 0xff80000067008808 */ /* 0x000fec0004800000 */
[----:B------:R1:W-:Y:S01]  /*6100*/  MUFU.EX2 R120, R5 ;  /* 0x0000000500787308 */ /* 0x0003e20000000800 */
[----:B------:R-:W-:Y:S02]  /*6110*/  IADD3 R94, P0, R94, UR12, RZ ;  /* 0x0000000c5e5e7c10 */ /* 0x000fe4000ff1e0ff */
[----:B------:R-:W-:Y:S01]  /*6120*/  PLOP3.LUT P1, PT, PT, PT, UP3, 0x80, 0x0 ;  /* 0x000000000000781c */ /* 0x000fe20003f2f038 */
[----:B------:R-:W-:Y:S01]  /*6130*/  FFMA.FTZ R4, R0, c[0x0][0x23c], -R4 ;  /* 0x00008f0000047a23 */ /* 0x000fe20000010804 */
[----:B------:R-:W-:Y:S02]  /*6140*/  F2FP.PACK_AB R0, R111, R116 ;  /* 0x000000746f00723e */ /* 0x000fe400000000ff */
[----:B----4-:R-:W-:Y:S02]  /*6150*/  F2FP.PACK_AB R7, R121, R124 ;  /* 0x0000007c7907723e */ /* 0x010fe400000000ff */
[----:B------:R-:W-:Y:S01]  /*6160*/  IADD3.X R95, R92, UR11, RZ, P0, !PT ;  /* 0x0000000b5c5f7c10 */ /* 0x000fe200087fe4ff */
[----:B------:R2:W2:Y:S01]  /*6170*/  MUFU.EX2 R119, R4 ;  /* 0x0000000400777308 */ /* 0x0004a20000000800 */
[C---:B------:R-:W-:Y:S03]  /*6180*/  LEA R234, P0, R127.reuse, R234, 0x2 ;  /* 0x000000ea7fea7211 */ /* 0x040fe600078010ff */
[----:B------:R-:W4:Y:S01]  /*6190*/  LDG.E R92, [R94.64] ;  /* 0x000000045e5c7981 */ /* 0x000f22000c1e1900 */
[----:B------:R-:W-:Y:S02]  /*61a0*/  LEA.HI.X.SX32 R235, R127, R235, 0x2, P0 ;  /* 0x000000eb7feb7211 */ /* 0x000fe400000f16ff */
[----:B-1----:R-:W-:Y:S05]  /*61b0*/  F2FP.PACK_AB R5, R117, R108 ;  /* 0x0000006c7505723e */ /* 0x002fea00000000ff */
[----:B------:R3:W-:Y:S01]  /*61c0*/  STS [R246+0x2a000], R5 ;  /* 0x02a00005f6007388 */ /* 0x0007e20000000800 */
[----:B--2---:R-:W-:Y:S05]  /*61d0*/  F2FP.PACK_AB R4, R125, R126 ;  /* 0x0000007e7d04723e */ /* 0x004fea00000000ff */
[----:B------:R5:W-:Y:S06]  /*61e0*/  STS [R246+0x2a400], R4 ;  /* 0x02a40004f6007388 */ /* 0x000bec0000000800 */
[----:B------:R1:W-:Y:S06]  /*61f0*/  STS [R249+0x2a000], R0 ;  /* 0x02a00000f9007388 */ /* 0x0003ec0000000800 */
[----:B------:R-:W-:Y:S01]  /*6200*/  STS [R249+0x2a400], R7 ;  /* 0x02a40007f9007388 */ /* 0x000fe20000000800 */
[----:B---3--:R-:W-:Y:S05]  /*6210*/  F2FP.PACK_AB R5, R122, R123 ;  /* 0x0000007b7a05723e */ /* 0x008fea00000000ff */
[----:B------:R-:W-:Y:S06]  /*6220*/  STS [R247+0x2a000], R6 ;  /* 0x02a00006f7007388 */ /* 0x000fec0000000800 */
[----:B------:R-:W-:Y:S01]  /*6230*/  STS [R247+0x2a400], R5 ;  /* 0x02a40005f7007388 */ /* 0x000fe20000000800 */
[----:B-----5:R-:W-:Y:S05]  /*6240*/  F2FP.PACK_AB R4, R109, R110 ;  /* 0x0000006e6d04723e */ /* 0x020fea00000000ff */
[----:B------:R-:W-:Y:S01]  /*6250*/  STS [R248+0x2a000], R4 ;  /* 0x02a00004f8007388 */ /* 0x000fe20000000800 */
[----:B-1----:R-:W-:Y:S05]  /*6260*/  F2FP.PACK_AB R0, R119, R120 ;  /* 0x000000787700723e */ /* 0x002fea00000000ff */
[----:B------:R1:W-:Y:S06]  /*6270*/  STS [R248+0x2a400], R0 ;  /* 0x02a40000f8007388 */ /* 0x0003ec0000000800 */
[----:B------:R-:W-:Y:S06]  /*6280*/  LDSM.16.M88.4 R16, [R222+0x10000] ;  /* 0x01000000de10783b */ /* 0x000fec0000000200 */
[----:B------:R-:W2:Y:S06]  /*6290*/  LDSM.16.M88.4 R8, [R3+0x20000] ;  /* 0x020000000308783b */ /* 0x000eac0000000200 */
[----:B------:R-:W3:Y:S06]  /*62a0*/  LDSM.16.M88.4 R84, [R3+0x20800] ;  /* 0x020800000354783b */ /* 0x000eec0000000200 */
[----:B------:R-:W-:Y:S06]  /*62b0*/  LDSM.16.M88.4 R88, [R223+0x10000] ;  /* 0x01000000df58783b */ /* 0x000fec0000000200 */
[----:B-1----:R1:W5:Y:S01]  /*62c0*/  LDG.E R0, [R94.64+0x20] ;  /* 0x000020045e007981 */ /* 0x002362000c1e1900 */
[C---:B--2---:R-:W-:Y:S08]  /*62d0*/  HMMA.16816.F32 R4, R16.reuse, R8, RZ ;  /* 0x000000081004723c */ /* 0x044ff000000018ff */
[C---:B------:R-:W-:Y:S08]  /*62e0*/  HMMA.16816.F32 R8, R16.reuse, R10, RZ ;  /* 0x0000000a1008723c */ /* 0x040ff000000018ff */
[C---:B---3--:R-:W-:Y:S08]  /*62f0*/  HMMA.16816.F32 R12, R16.reuse, R84, RZ ;  /* 0x00000054100c723c */ /* 0x048ff000000018ff */
[----:B------:R-:W-:Y:S01]  /*6300*/  HMMA.16816.F32 R16, R16, R86, RZ ;  /* 0x000000561010723c */ /* 0x000fe200000018ff */
[----:B------:R-:W2:Y:S07]  /*6310*/  LDSM.16.M88.4 R84, [R216+0x20000] ;  /* 0x02000000d854783b */ /* 0x000eae0000000200 */
[C---:B--2---:R-:W-:Y:S08]  /*6320*/  HMMA.16816.F32 R4, R88.reuse, R84, R4 ;  /* 0x000000545804723c */ /* 0x044ff00000001804 */
[C---:B------:R-:W-:Y:S01]  /*6330*/  HMMA.16816.F32 R8, R88.reuse, R86, R8 ;  /* 0x000000565808723c */ /* 0x040fe20000001808 */
[----:B------:R-:W2:Y:S07]  /*6340*/  LDSM.16.M88.4 R84, [R216+0x20800] ;  /* 0x02080000d854783b */ /* 0x000eae0000000200 */
[C---:B--2---:R-:W-:Y:S08]  /*6350*/  HMMA.16816.F32 R12, R88.reuse, R84, R12 ;  /* 0x00000054580c723c */ /* 0x044ff0000000180c */
[----:B------:R-:W-:Y:S01]  /*6360*/  HMMA.16816.F32 R16, R88, R86, R16 ;  /* 0x000000565810723c */ /* 0x000fe20000001810 */
[----:B------:R-:W-:Y:S06]  /*6370*/  LDSM.16.M88.4 R84, [R225+0x10000] ;  /* 0x01000000e154783b */ /* 0x000fec0000000200 */
[----:B------:R-:W2:Y:S02]  /*6380*/  LDSM.16.M88.4 R88, [R218+0x20000] ;  /* 0x02000000da58783b */ /* 0x000ea40000000200 */
        /* <DEDUP_REMOVED lines=93> */
[----:B------:R-:W2:Y:S11]  /*6960*/  LDSM.16.M88.4 R88, [R217+0x26800] ;  /* 0x02680000d958783b */ /* 0x000eb60000000200 */
[----:B------:R-:W-:Y:S04]  /*6970*/  @!UPT UIADD3 URZ, URZ, URZ, URZ ;  /* 0x0000003f3f3ff290 */ /* 0x000fe8000fffe03f */
[----:B----4-:R-:W-:Y:S04]  /*6980*/  FADD.FTZ R4, -R92, R4 ;  /* 0x000000045c047221 */ /* 0x010fe80000010100 */
[----:B-1----:R-:W-:Y:S02]  /*6990*/  FMUL.FTZ R94, R108, R4 ;  /* 0x000000046c5e7220 */ /* 0x002fe40000410000 */
[C---:B------:R-:W-:Y:S02]  /*69a0*/  FADD.FTZ R4, -R92.reuse, R5 ;  /* 0x000000055c047221 */ /* 0x040fe40000010100 */
[C---:B------:R-:W-:Y:S02]  /*69b0*/  FADD.FTZ R8, -R92.reuse, R8 ;  /* 0x000000085c087221 */ /* 0x040fe40000010100 */
[----:B------:R-:W-:Y:S02]  /*69c0*/  FMUL.FTZ R4, R117, R4 ;  /* 0x0000000475047220 */ /* 0x000fe40000410000 */
[----:B------:R-:W-:Y:S02]  /*69d0*/  FADD.FTZ R9, -R92, R9 ;  /* 0x000000095c097221 */ /* 0x000fe40000010100 */
[----:B------:R-:W-:Y:S02]  /*69e0*/  FMUL.FTZ R8, R116, R8 ;  /* 0x0000000874087220 */ /* 0x000fe40000410000 */
[----:B------:R-:W-:Y:S02]  /*69f0*/  FMUL.FTZ R9, R111, R9 ;  /* 0x000000096f097220 */ /* 0x000fe40000410000 */
[----:B------:R-:W-:Y:S01]  /*6a00*/  FMUL.FTZ R93, R94, R93 ;  /* 0x0000005d5e5d7220 */ /* 0x000fe20000410000 */
[C---:B--2---:R-:W-:Y:S07]  /*6a10*/  HMMA.16816.F32 R12, R84.reuse, R88, R12 ;  /* 0x00000058540c723c */ /* 0x044fee000000180c */
[----:B------:R-:W-:Y:S01]  /*6a20*/  FFMA.FTZ R89, -R98, R98, 1 ;  /* 0x3f80000062597423 */ /* 0x000fe20000010162 */
[----:B------:R-:W-:Y:S04]  /*6a30*/  HMMA.16816.F32 R16, R84, R90, R16 ;  /* 0x0000005a5410723c */ /* 0x000fe80000001810 */
[----:B------:R-:W-:Y:S02]  /*6a40*/  FMUL.FTZ R89, R89, c[0x0][0x2ec] ;  /* 0x0000bb0059597a20 */ /* 0x000fe40000410000 */
[----:B------:R-:W-:Y:S02]  /*6a50*/  FFMA.FTZ R88, -R97, R97, 1 ;  /* 0x3f80000061587423 */ /* 0x000fe40000010161 */
[----:B------:R-:W-:Y:S04]  /*6a60*/  FFMA.FTZ R91, -R101, R101, 1 ;  /* 0x3f800000655b7423 */ /* 0x000fe80000010165 */
[----:B------:R-:W-:Y:S02]  /*6a70*/  FMUL.FTZ R91, R91, c[0x0][0x2ec] ;  /* 0x0000bb005b5b7a20 */ /* 0x000fe40000410000 */
[----:B------:R-:W-:Y:S02]  /*6a80*/  FFMA.FTZ R90, -R102, R102, 1 ;  /* 0x3f800000665a7423 */ /* 0x000fe40000010166 */
[----:B------:R-:W-:Y:S02]  /*6a90*/  FMUL.FTZ R91, R4, R91 ;  /* 0x0000005b045b7220 */ /* 0x000fe40000410000 */
[C---:B------:R-:W-:Y:S02]  /*6aa0*/  FADD.FTZ R4, -R92.reuse, R12 ;  /* 0x0000000c5c047221 */ /* 0x040fe40000010100 */
[----:B------:R-:W-:Y:S02]  /*6ab0*/  FADD.FTZ R5, -R92, R13 ;  /* 0x0000000d5c057221 */ /* 0x000fe40000010100 */
[----:B------:R-:W-:Y:S02]  /*6ac0*/  FFMA.FTZ R86, -R100, R100, 1 ;  /* 0x3f80000064567423 */ /* 0x000fe40000010164 */
[----:B------:R-:W-:Y:S02]  /*6ad0*/  FFMA.FTZ R85, -R99, R99, 1 ;  /* 0x3f80000063557423 */ /* 0x000fe40000010163 */
[----:B------:R-:W-:Y:S02]  /*6ae0*/  FMUL.FTZ R4, R118, R4 ;  /* 0x0000000476047220 */ /* 0x000fe40000410000 */
[----:B------:R-:W-:Y:S02]  /*6af0*/  FMUL.FTZ R5, R115, R5 ;  /* 0x0000000573057220 */ /* 0x000fe40000410000 */
[----:B------:R-:W-:Y:S02]  /*6b00*/  FMUL.FTZ R90, R90, c[0x0][0x2ec] ;  /* 0x0000bb005a5a7a20 */ /* 0x000fe40000410000 */
[C---:B------:R-:W-:Y:S02]  /*6b10*/  FADD.FTZ R16, -R92.reuse, R16 ;  /* 0x000000105c107221 */ /* 0x040fe40000010100 */
[----:B------:R-:W-:Y:S02]  /*6b20*/  FADD.FTZ R17, -R92, R17 ;  /* 0x000000115c117221 */ /* 0x000fe40000010100 */
[----:B------:R-:W-:Y:S02]  /*6b30*/  FMUL.FTZ R86, R86, c[0x0][0x2ec] ;  /* 0x0000bb0056567a20 */ /* 0x000fe40000410000 */
[----:B------:R-:W-:Y:S02]  /*6b40*/  FMUL.FTZ R85, R85, c[0x0][0x2ec] ;  /* 0x0000bb0055557a20 */ /* 0x000fe40000410000 */
[----:B------:R-:W-:Y:S02]  /*6b50*/  FFMA.FTZ R87, -R96, R96, 1 ;  /* 0x3f80000060577423 */ /* 0x000fe40000010160 */
[----:B------:R-:W-:Y:S02]  /*6b60*/  FMUL.FTZ R90, R4, R90 ;  /* 0x0000005a045a7220 */ /* 0x000fe40000410000 */
[----:B------:R-:W-:Y:S02]  /*6b70*/  FMUL.FTZ R89, R5, R89 ;  /* 0x0000005905597220 */ /* 0x000fe40000410000 */
[C---:B-----5:R-:W-:Y:S02]  /*6b80*/  FADD.FTZ R4, -R0.reuse, R6 ;  /* 0x0000000600047221 */ /* 0x060fe40000010100 */
[----:B------:R-:W-:Y:S02]  /*6b90*/  FADD.FTZ R5, -R0, R7 ;  /* 0x0000000700057221 */ /* 0x000fe40000010100 */
[----:B------:R-:W-:Y:S02]  /*6ba0*/  FFMA.FTZ R84, -R114, R114, 1 ;  /* 0x3f80000072547423 */ /* 0x000fe40000010172 */
[----:B------:R-:W-:Y:S02]  /*6bb0*/  FFMA.FTZ R7, -R113, R113, 1 ;  /* 0x3f80000071077423 */ /* 0x000fe40000010171 */
[----:B------:R-:W-:Y:S02]  /*6bc0*/  FMUL.FTZ R86, R8, R86 ;  /* 0x0000005608567220 */ /* 0x000fe40000410000 */
[----:B------:R-:W-:Y:S02]  /*6bd0*/  FMUL.FTZ R85, R9, R85 ;  /* 0x0000005509557220 */ /* 0x000fe40000410000 */
[----:B------:R-:W-:Y:S02]  /*6be0*/  FMUL.FTZ R8, R110, R16 ;  /* 0x000000106e087220 */ /* 0x000fe40000410000 */
[----:B------:R-:W-:Y:S02]  /*6bf0*/  FMUL.FTZ R9, R109, R17 ;  /* 0x000000116d097220 */ /* 0x000fe40000410000 */
[----:B------:R-:W-:Y:S02]  /*6c00*/  FMUL.FTZ R88, R88, c[0x0][0x2ec] ;  /* 0x0000bb0058587a20 */ /* 0x000fe40000410000 */
[----:B------:R-:W-:Y:S02]  /*6c10*/  FMUL.FTZ R87, R87, c[0x0][0x2ec] ;  /* 0x0000bb0057577a20 */ /* 0x000fe40000410000 */
[----:B------:R-:W-:Y:S02]  /*6c20*/  FMUL.FTZ R4, R126, R4 ;  /* 0x000000047e047220 */ /* 0x000fe40000410000 */
[----:B------:R-:W-:Y:S02]  /*6c30*/  FMUL.FTZ R5, R125, R5 ;  /* 0x000000057d057220 */ /* 0x000fe40000410000 */
[----:B------:R-:W-:Y:S02]  /*6c40*/  FMUL.FTZ R84, R84, c[0x0][0x2ec] ;  /* 0x0000bb0054547a20 */ /* 0x000fe40000410000 */
[----:B------:R-:W-:Y:S02]  /*6c50*/  FMUL.FTZ R7, R7, c[0x0][0x2ec] ;  /* 0x0000bb0007077a20 */ /* 0x000fe40000410000 */
[----:B------:R-:W-:Y:S02]  /*6c60*/  FADD.FTZ R18, -R0, R18 ;  /* 0x0000001200127221 */ /* 0x000fe40000010100 */
[----:B------:R-:W-:Y:S02]  /*6c70*/  FMUL.FTZ R88, R8, R88 ;  /* 0x0000005808587220 */ /* 0x000fe40000410000 */
[----:B------:R-:W-:Y:S02]  /*6c80*/  FMUL.FTZ R87, R9, R87 ;  /* 0x0000005709577220 */ /* 0x000fe40000410000 */
[C---:B------:R-:W-:Y:S02]  /*6c90*/  FADD.FTZ R6, -R0.reuse, R10 ;  /* 0x0000000a00067221 */ /* 0x040fe40000010100 */
[----:B------:R-:W-:Y:S02]  /*6ca0*/  FADD.FTZ R8, -R0, R11 ;  /* 0x0000000b00087221 */ /* 0x000fe40000010100 */
[----:B------:R-:W-:Y:S02]  /*6cb0*/  FMUL.FTZ R84, R4, R84 ;  /* 0x0000005404547220 */ /* 0x000fe40000410000 */
[----:B------:R-:W-:Y:S02]  /*6cc0*/  FMUL.FTZ R7, R5, R7 ;  /* 0x0000000705077220 */ /* 0x000fe40000410000 */
[C---:B------:R-:W-:Y:S02]  /*6cd0*/  FADD.FTZ R9, -R0.reuse, R14 ;  /* 0x0000000e00097221 */ /* 0x040fe40000010100 */
[----:B------:R-:W-:Y:S02]  /*6ce0*/  FADD.FTZ R5, -R0, R15 ;  /* 0x0000000f00057221 */ /* 0x000fe40000010100 */
[----:B------:R-:W-:Y:S02]  /*6cf0*/  FFMA.FTZ R15, -R112, R112, 1 ;  /* 0x3f800000700f7423 */ /* 0x000fe40000010170 */
[----:B------:R-:W-:Y:S02]  /*6d00*/  FFMA.FTZ R14, -R107, R107, 1 ;  /* 0x3f8000006b0e7423 */ /* 0x000fe4000001016b */
[----:B------:R-:W-:Y:S02]  /*6d10*/  FADD.FTZ R4, -R0, R19 ;  /* 0x0000001300047221 */ /* 0x000fe40000010100 */
[----:B------:R-:W-:Y:S02]  /*6d20*/  FMUL.FTZ R0, R120, R18 ;  /* 0x0000001278007220 */ /* 0x000fe40000410000 */
[----:B------:R-:W-:Y:S02]  /*6d30*/  FFMA.FTZ R17, -R106, R106, 1 ;  /* 0x3f8000006a117423 */ /* 0x000fe4000001016a */
[----:B------:R-:W-:Y:S02]  /*6d40*/  FFMA.FTZ R16, -R105, R105, 1 ;  /* 0x3f80000069107423 */ /* 0x000fe40000010169 */
[----:B------:R-:W-:Y:S02]  /*6d50*/  FFMA.FTZ R19, -R104, R104, 1 ;  /* 0x3f80000068137423 */ /* 0x000fe40000010168 */
[----:B------:R-:W-:Y:S02]  /*6d60*/  FFMA.FTZ R18, -R103, R103, 1 ;  /* 0x3f80000067127423 */ /* 0x000fe40000010167 */
        /* <DEDUP_REMOVED lines=9> */
[----:B------:R-:W-:Y:S02]  /*6e00*/  FMUL.FTZ R19, R19, c[0x0][0x2ec] ;  /* 0x0000bb0013137a20 */ /* 0x000fe40000410000 */
[----:B------:R-:W-:Y:S02]  /*6e10*/  FMUL.FTZ R18, R18, c[0x0][0x2ec] ;  /* 0x0000bb0012127a20 */ /* 0x000fe40000410000 */
        /* <DEDUP_REMOVED lines=102> */
.L_x_811:
        /* <DEDUP_REMOVED lines=173> */
.L_x_812:
        /* <DEDUP_REMOVED lines=720> */
.L_x_814:
        /* <DEDUP_REMOVED lines=18> */
.L_x_815:
        /* <DEDUP_REMOVED lines=65> */
.L_x_817:
[----:B--23--:R-:W-:Y:S05]  /*b180*/  BSYNC B0 ;  /* 0x0000000000007941 */ /* 0x00cfea0003800000 */
.L_x_816:
        /* <DEDUP_REMOVED lines=22> */
.L_x_819:
[----:B------:R-:W-:Y:S05]  /*b2f0*/  BSYNC B0 ;  /* 0x0000000000007941 */ /* 0x000fea0003800000 */
.L_x_818:
        /* <DEDUP_REMOVED lines=31> */
.L_x_821:
[----:B------:R-:W-:Y:S05]  /*b4f0*/  BSYNC B0 ;  /* 0x0000000000007941 */ /* 0x000fea0003800000 */
.L_x_820:
        /* <DEDUP_REMOVED lines=18> */
.L_x_792:
[----:B------:R-:W-:Y:S05]  /*b620*/  BSYNC B1 ;  /* 0x0000000000017941 */ /* 0x000fea0003800000 */
.L_x_778:
        /* <DEDUP_REMOVED lines=12> */
.L_x_822:
[----:B------:R-:W-:Y:S05]  /*b6f0*/  EXIT ;  /* 0x000000000000794d */ /* 0x000fea0003800000 */
.L_x_824:
        /* <DEDUP_REMOVED lines=16> */
.L_x_1041:


//--------------------- .text._ZN5flash44flash_bwd_dq_dk_dv_loop_seqk_parallel_kernelI23Flash_bwd_kernel_traitsILi256ELi64ELi64ELi8ELi4ELi2ELi2ELb0ELb0EN7cutlass6half_tE19Flash_kernel_traitsILi256ELi64ELi64ELi8ES3_EELb1ELb1ELb0ELb0ELb0ELb1ELb0EEEvNS_16Flash_bwd_paramsE --------------------------
	.section	.text._ZN5flash44flash_bwd_dq_dk_dv_loop_seqk_parallel_kernelI23Flash_bwd_kernel_traitsILi256ELi64ELi64ELi8ELi4ELi2ELi2ELb0ELb0EN7cutlass6half_tE19Flash_kernel_traitsILi256ELi64ELi64ELi8ES3_EELb1ELb1ELb0ELb0ELb0ELb1ELb0EEEvNS_16Flash_bwd_paramsE,"ax",@progbits
	.sectioninfo	@"SHI_REGISTERS=255"
	.align	128
        .global         _ZN5flash44flash_bwd_dq_dk_dv_loop_seqk_parallel_kernelI23Flash_bwd_kernel_traitsILi256ELi64ELi64ELi8ELi4ELi2ELi2ELb0ELb0EN7cutlass6half_tE19Flash_kernel_traitsILi256ELi64ELi64ELi8ES3_EELb1ELb1ELb0ELb0ELb0ELb1ELb0EEEvNS_16Flash_bwd_paramsE
        .type           _ZN5flash44flash_bwd_dq_dk_dv_loop_seqk_parallel_kernelI23Flash_bwd_kernel_traitsILi256ELi64ELi64ELi8ELi4ELi2ELi2ELb0ELb0EN7cutlass6half_tE19Flash_kernel_traitsILi256ELi64ELi64ELi8ES3_EELb1ELb1ELb0ELb0ELb0ELb1ELb0EEEvNS_16Flash_bwd_paramsE,@function
        .size           _ZN5flash44flash_bwd_dq_dk_dv_loop_seqk_parallel_kernelI23Flash_bwd_kernel_traitsILi256ELi64ELi64ELi8ELi4ELi2ELi2ELb0ELb0EN7cutlass6half_tE19Flash_kernel_traitsILi256ELi64ELi64ELi8ES3_EELb1ELb1ELb0ELb0ELb0ELb1ELb0EEEvNS_16Flash_bwd_paramsE,(.L_x_1042 - _ZN5flash44flash_bwd_dq_dk_dv_loop_seqk_parallel_kernelI23Flash_bwd_kernel_traitsILi256ELi64ELi64ELi8ELi4ELi2ELi2ELb0ELb0EN7cutlass6half_tE19Flash_kernel_traitsILi256ELi64ELi64ELi8ES3_EELb1ELb1ELb0ELb0ELb0ELb1ELb0EEEvNS_16Flash_bwd_paramsE)
        .other          _ZN5flash44flash_bwd_dq_dk_dv_loop_seqk_parallel_kernelI23Flash_bwd_kernel_traitsILi256ELi64ELi64ELi8ELi4ELi2ELi2ELb0ELb0EN7cutlass6half_tE19Flash_kernel_traitsILi256ELi64ELi64ELi8ES3_EELb1ELb1ELb0ELb0ELb0ELb1ELb0EEEvNS_16Flash_bwd_paramsE,@"STO_CUDA_ENTRY STV_DEFAULT"
_ZN5flash44flash_bwd_dq_dk_dv_loop_seqk_parallel_kernelI23Flash_bwd_kernel_traitsILi256ELi64ELi64ELi8ELi4ELi2ELi2ELb0ELb0EN7cutlass6half_tE19Flash_kernel_traitsILi256ELi64ELi64ELi8ES3_EELb1ELb1ELb0ELb0ELb0ELb1ELb0EEEvNS_16Flash_bwd_paramsE:
.text._ZN5flash44flash_bwd_dq_dk_dv_loop_seqk_parallel_kernelI23Flash_bwd_kernel_traitsILi256ELi64ELi64ELi8ELi4ELi2ELi2ELb0ELb0EN7cutlass6half_tE19Flash_kernel_traitsILi256ELi64ELi64ELi8ES3_EELb1ELb1ELb0ELb0ELb0ELb1ELb0EEEvNS_16Flash_bwd_paramsE:
        /* <DEDUP_REMOVED lines=32> */
[----:B------:R-:W-:Y:S01]  /*0200*/  LEA.HI R9, R4, R10, RZ, 0x3 ;  /* 0x0000000a04097211 */ /* 0x000fe200078f18ff */
[----:B------:R-:W-:Y:S01]  /*0210*/  UIMAD.WIDE UR38, UR48, UR38, URZ ;  /* 0x00000026302672a5 */ /* 0x000fe2000f8e023f */
[--C-:B------:R-:W-:Y:S01]  /*0220*/  SHF.R.S32.HI R0, RZ, 0x5, R2.reuse ;  /* 0x00000005ff007819 */ /* 0x100fe20000011402 */
[----:B---3--:R-:W-:Y:S01]  /*0230*/  UIMAD UR49, UR37, UR48, URZ ;  /* 0x00000030253172a4 */ /* 0x008fe2000f8e023f */
[----:B------:R-:W-:Y:S01]  /*0240*/  SHF.R.S32.HI R3, RZ, 0x1f, R2 ;  /* 0x0000001fff037819 */ /* 0x000fe20000011402 */
[----:B------:R-:W-:Y:S01]  /*0250*/  UIMAD UR58, UR7, UR6, UR58 ;  /* 0x00000006073a72a4 */ /* 0x000fe2000f8e023a */
[C---:B------:R-:W-:Y:S01]  /*0260*/  LOP3.LUT R8, R2.reuse, 0xffffffe0, RZ, 0xc0, !PT ;  /* 0xffffffe002087812 */ /* 0x040fe200078ec0ff */
[----:B------:R-:W-:Y:S01]  /*0270*/  UIMAD UR48, UR48, UR12, URZ ;  /* 0x0000000c303072a4 */ /* 0x000fe2000f8e023f */
[-C--:B------:R-:W-:Y:S01]  /*0280*/  LEA.HI R3, R3, R0.reuse, RZ, 0x2 ;  /* 0x0000000003037211 */ /* 0x080fe200078f10ff */
[----:B------:R-:W-:Y:S01]  /*0290*/  UIMAD UR6, UR36, UR13, UR37 ;  /* 0x0000000d240672a4 */ /* 0x000fe2000f8e0225 */
[----:B------:R-:W-:Y:S01]  /*02a0*/  LEA.HI R2, R2, R0, RZ, 0x1 ;  /* 0x0000000002027211 */ /* 0x000fe200078f08ff */
[----:B------:R-:W-:Y:S01]  /*02b0*/  IMAD.IADD R8, R10, 0x1, -R8 ;  /* 0x000000010a087824 */ /* 0x000fe200078e0a08 */
[----:B------:R-:W-:Y:S01]  /*02c0*/  LOP3.LUT R3, R3, 0xfffffffc, RZ, 0xc0, !PT ;  /* 0xfffffffc03037812 */ /* 0x000fe200078ec0ff */
[----:B------:R-:W-:Y:S01]  /*02d0*/  ULDC UR14, c[0x0][0x1c0] ;  /* 0x00007000000e7ab9 */ /* 0x000fe20000000800 */
[----:B------:R-:W-:Y:S01]  /*02e0*/  LOP3.LUT R2, R2, 0xfffffffe, RZ, 0xc0, !PT ;  /* 0xfffffffe02027812 */ /* 0x000fe200078ec0ff */
[----:B------:R-:W-:Y:S01]  /*02f0*/  ULDC UR11, c[0x0][0x1c0] ;  /* 0x00007000000b7ab9 */ /* 0x000fe20000000800 */
[-C--:B------:R-:W-:Y:S01]  /*0300*/  LEA.HI R5, R4, R10.reuse, RZ, 0x4 ;  /* 0x0000000a04057211 */ /* 0x080fe200078f20ff */
[----:B------:R-:W-:Y:S01]  /*0310*/  IMAD.IADD R15, R0, 0x1, -R3 ;  /* 0x00000001000f7824 */ /* 0x000fe200078e0a03 */
[-C--:B------:R-:W-:Y:S01]  /*0320*/  LEA.HI R12, R4, R10.reuse, RZ, 0x7 ;  /* 0x0000000a040c7211 */ /* 0x080fe200078f38ff */
[----:B------:R-:W-:Y:S01]  /*0330*/  IMAD.IADD R227, R0, 0x1, -R2 ;  /* 0x0000000100e37824 */ /* 0x000fe200078e0a02 */
[CC--:B------:R-:W-:Y:S01]  /*0340*/  LEA.HI R14, R4.reuse, R10.reuse, RZ, 0x6 ;  /* 0x0000000a040e7211 */ /* 0x0c0fe200078f30ff */
[----:B------:R-:W-:Y:S01]  /*0350*/  UIMAD UR55, UR8, UR36, URZ ;  /* 0x00000024083772a4 */ /* 0x000fe2000f8e023f */
[----:B------:R-:W-:Y:S01]  /*0360*/  LEA.HI R4, R4, R10, RZ, 0x2 ;  /* 0x0000000a04047211 */ /* 0x000fe200078f10ff */
[----:B------:R-:W-:Y:S01]  /*0370*/  STL [R1+0x3c], R15 ;  /* 0x00003c0f01007387 */ /* 0x000fe20000100800 */
        /* <DEDUP_REMOVED lines=11> */
[----:B------:R-:W-:Y:S01]  /*0430*/  ULDC UR59, c[0x0][0x1c8] ;  /* 0x00007200003b7ab9 */ /* 0x000fe20000000800 */
[----:B------:R-:W-:Y:S01]  /*0440*/  LOP3.LUT R0, R0, 0xfffffff8, RZ, 0xc0, !PT ;  /* 0xfffffff800007812 */ /* 0x000fe200078ec0ff */
[----:B------:R-:W-:Y:S01]  /*0450*/  ULDC.U8 UR10, c[0x0][0x3d0] ;  /* 0x0000f400000a7ab9 */ /* 0x000fe20000000000 */
        /* <DEDUP_REMOVED lines=17> */
[----:B------:R-:W-:Y:S01]  /*0570*/  @UP5 UIMAD UR57, UR36, UR52, URZ ;  /* 0x00000034243952a4 */ /* 0x000fe2000f8e023f */
[----:B------:R-:W-:Y:S01]  /*0580*/  SHF.R.U32.HI R2, RZ, 0x3, R0 ;  /* 0x00000003ff027819 */ /* 0x000fe20000011600 */
[----:B------:R1:W-:Y:S01]  /*0590*/  STL [R1+0x40], R16 ;  /* 0x0000401001007387 */ /* 0x0003e20000100800 */
[----:B------:R-:W-:Y:S01]  /*05a0*/  LOP3.LUT R0, R0, 0x38, R16, 0xf8, !PT ;  /* 0x0000003800007812 */ /* 0x000fe200078ef810 */
[----:B------:R-:W-:Y:S01]  /*05b0*/  IMAD.SHL.U32 R221, R10, 0x200, RZ ;  /* 0x000002000add7824 */ /* 0x000fe200078e00ff */
[----:B------:R-:W-:Y:S01]  /*05c0*/  LEA.HI R11, R3, R7, RZ, 0x3 ;  /* 0x00000007030b7211 */ /* 0x000fe200078f18ff */
[----:B------:R-:W-:Y:S01]  /*05d0*/  ULDC.64 UR4, c[0x0][0x118] ;  /* 0x0000460000047ab9 */ /* 0x000fe20000000a00 */
[----:B------:R-:W-:Y:S01]  /*05e0*/  LOP3.LUT R8, R0, R2, RZ, 0x3c, !PT ;  /* 0x0000000200087212 */ /* 0x000fe200078e3cff */
[----:B------:R-:W-:Y:S01]  /*05f0*/  IMAD.SHL.U32 R0, R6, 0x40, RZ ;  /* 0x0000004006007824 */ /* 0x000fe200078e00ff */
[----:B------:R-:W-:Y:S01]  /*0600*/  LOP3.LUT R2, R11, 0xfffffff8, RZ, 0xc0, !PT ;  /* 0xfffffff80b027812 */ /* 0x000fe200078ec0ff */
[----:B------:R-:W-:Y:S01]  /*0610*/  ULDC.U8 UR33, c[0x0][0x2d8] ;  /* 0x0000b60000217ab9 */ /* 0x000fe20000000000 */
[----:B------:R-:W-:Y:S01]  /*0620*/  LOP3.LUT R3, R5, 0x1, RZ, 0xc0, !PT ;  /* 0x0000000105037812 */ /* 0x000fe200078ec0ff */
[----:B------:R-:W-:Y:S01]  /*0630*/  ULOP3.LUT UR59, UR37, UR59, URZ, 0x3c, !UPT ;  /* 0x0000003b253b7292 */ /* 0x000fe2000f8e3c3f */
[----:B------:R-:W-:Y:S01]  /*0640*/  LOP3.LUT R0, R0, 0x1c0, RZ, 0xc0, !PT ;  /* 0x000001c000007812 */ /* 0x000fe200078ec0ff */
[----:B------:R-:W-:Y:S01]  /*0650*/  USHF.R.S32.HI UR60, URZ, 0x1f, UR37 ;  /* 0x0000001f3f3c7899 */ /* 0x000fe20008011425 */
[----:B------:R-:W-:Y:S01]  /*0660*/  ISETP.NE.U32.AND P0, PT, R3, 0x1, PT ;  /* 0x000000010300780c */ /* 0x000fe20003f05070 */
[----:B------:R-:W-:Y:S01]  /*0670*/  UISETP.NE.AND UP6, UPT, UR10, URZ, UPT ;  /* 0x0000003f0a00728c */ /* 0x000fe2000bfc5270 */
[----:B------:R-:W-:Y:S01]  /*0680*/  LOP3.LUT R217, R0, 0x8, R9, 0xf8, !PT ;  /* 0x0000000800d97812 */ /* 0x000fe200078ef809 */
[----:B------:R-:W-:Y:S01]  /*0690*/  USHF.R.S32.HI UR61, URZ, 0x1f, UR37 ;  /* 0x0000001f3f3d7899 */ /* 0x000fe20008011425 */
[C---:B------:R-:W-:Y:S01]  /*06a0*/  LOP3.LUT P4, RZ, R6.reuse, 0x2, RZ, 0xc0, !PT ;  /* 0x0000000206ff7812 */ /* 0x040fe2000788c0ff */
[----:B------:R-:W-:Y:S01]  /*06b0*/  UIMAD.WIDE.U32 UR42, UR38, UR44, URZ ;  /* 0x0000002c262a72a5 */ /* 0x000fe2000f8e003f */
[----:B------:R-:W-:Y:S01]  /*06c0*/  LOP3.LUT P3, RZ, R6, 0x4, RZ, 0xc0, !PT ;  /* 0x0000000406ff7812 */ /* 0x000fe2000786c0ff */
[----:B------:R-:W-:Y:S01]  /*06d0*/  UIMAD UR54, UR39, UR44, URZ ;  /* 0x0000002c273672a4 */ /* 0x000fe2000f8e023f */
[----:B------:R-:W-:Y:S01]  /*06e0*/  SEL R246, R246, 0x10, !P0 ;  /* 0x00000010f6f67807 */ /* 0x000fe20004000000 */
[----:B------:R-:W-:Y:S01]  /*06f0*/  USHF.R.S32.HI UR56, URZ, 0x1f, UR49 ;  /* 0x0000001f3f387899 */ /* 0x000fe20008011431 */
[----:B------:R-:W-:Y:S01]  /*0700*/  R2P PR, R5, 0x6 ;  /* 0x0000000605007804 */ /* 0x000fe20000000000 */
[----:B------:R-:W-:Y:S01]  /*0710*/  UIMAD UR53, UR7, UR53, URZ ;  /* 0x00000035073572a4 */ /* 0x000fe2000f8e023f */
[----:B-1----:R-:W-:Y:S01]  /*0720*/  IMAD.IADD R16, R7, 0x1, -R2 ;  /* 0x0000000107107824 */ /* 0x002fe200078e0a02 */
[----:B------:R-:W-:Y:S01]  /*0730*/  SEL R220, R220, 0xffffffc0, !P3 ;  /* 0xffffffc0dcdc7807 */ /* 0x000fe20005800000 */
[----:B------:R-:W-:Y:S01]  /*0740*/  IMAD.SHL.U32 R2, R227, 0x10, RZ ;  /* 0x00000010e3027824 */ /* 0x000fe200078e00ff */
[----:B------:R-:W-:Y:S01]  /*0750*/  SHF.R.S32.HI R239, RZ, 0x2, R239 ;  /* 0x00000002ffef7819 */ /* 0x000fe200000114ef */
[----:B------:R-:W-:Y:S01]  /*0760*/  IMAD.SHL.U32 R7, R12, 0x20, RZ ;  /* 0x000000200c077824 */ /* 0x000fe200078e00ff */
[----:B------:R-:W-:Y:S01]  /*0770*/  STL [R1+0x4c], R16 ;  /* 0x00004c1001007387 */ /* 0x000fe20000100800 */
[----:B------:R-:W-:Y:S01]  /*0780*/  @!UP5 UIMAD UR52, UR8, UR52, URZ ;  /* 0x000000340834d2a4 */ /* 0x000fe2000f8e023f */
[----:B------:R-:W-:Y:S01]  /*0790*/  LOP3.LUT R4, R0, 0x10, R2, 0xf8, !PT ;  /* 0x0000001000047812 */ /* 0x000fe200078ef802 */
[----:B------:R-:W-:Y:S01]  /*07a0*/  IMAD R2, R12, 0x800, R221 ;  /* 0x000008000c027824 */ /* 0x000fe200078e02dd */
[----:B------:R-:W-:Y:S01]  /*07b0*/  SHF.R.U32.HI R0, RZ, 0x3, R0 ;  /* 0x00000003ff007819 */ /* 0x000fe20000011600 */
[----:B------:R-:W-:Y:S01]  /*07c0*/  IMAD R239, R15, 0x10, R239 ;  /* 0x000000100fef7824 */ /* 0x000fe200078e02ef */
[----:B------:R-:W-:Y:S01]  /*07d0*/  LOP3.LUT R3, R4, 0x8, R9, 0xf8, !PT ;  /* 0x0000000804037812 */ /* 0x000fe200078ef809 */
[----:B------:R-:W-:Y:S01]  /*07e0*/  IMAD.SHL.U32 R4, R10, 0x20, RZ ;  /* 0x000000200a047824 */ /* 0x000fe200078e00ff */
[----:B------:R-:W-:Y:S01]  /*07f0*/  LOP3.LUT R217, R217, R0, RZ, 0x3c, !PT ;  /* 0x00000000d9d97212 */ /* 0x000fe200078e3cff */
[----:B------:R-:W-:Y:S01]  /*0800*/  USHF.R.S32.HI UR51, URZ, 0x1f, UR47 ;  /* 0x0000001f3f337899 */ /* 0x000fe2000801142f */
[----:B------:R-:W-:Y:S01]  /*0810*/  LOP3.LUT R221, R221, R3, R0, 0xf6, !PT ;  /* 0x00000003dddd7212 */ /* 0x000fe200078ef600 */
[----:B------:R-:W-:Y:S01]  /*0820*/  IMAD.SHL.U32 R3, R5, 0x40, RZ ;  /* 0x0000004005037824 */ /* 0x000fe200078e00ff */
[----:B------:R-:W-:Y:S01]  /*0830*/  SHF.R.S32.HI R0, RZ, 0x6, R14 ;  /* 0x00000006ff007819 */ /* 0x000fe2000001140e */
[----:B------:R-:W-:Y:S01]  /*0840*/  IMAD.IADD R217, R2, 0x1, R217 ;  /* 0x0000000102d97824 */ /* 0x000fe200078e02d9 */
[----:B------:R-:W-:Y:S01]  /*0850*/  USHF.R.S32.HI UR50, URZ, 0x1f, UR46 ;  /* 0x0000001f3f327899 */ /* 0x000fe2000801142e */
[----:B------:R-:W-:Y:S01]  /*0860*/  IMAD.U32 R2, RZ, RZ, UR15 ;  /* 0x0000000fff027e24 */ /* 0x000fe2000f8e00ff */
[----:B------:R-:W-:Y:S01]  /*0870*/  UMOV UR41, 0xffff8000 ;  /* 0xffff800000297882 */ /* 0x000fe20000000000 */
[----:B------:R-:W-:-:S02]  /*0880*/  IMAD R8, R0, 0x200, R8 ;  /* 0x0000020000087824 */ /* 0x000fc400078e0208 */
[----:B------:R-:W-:Y:S01]  /*0890*/  IMAD.SHL.U32 R2, R0, 0x8, RZ ;  /* 0x0000000800027824 */ /* 0x000fe200078e00ff */
[----:B------:R-:W-:Y:S01]  /*08a0*/  LOP3.LUT R0, R3, 0x1c0, RZ, 0xc0, !PT ;  /* 0x000001c003007812 */ /* 0x000fe200078ec0ff */
[----:B------:R-:W-:Y:S01]  /*08b0*/  IMAD.SHL.U32 R218, R217, 0x2, RZ ;  /* 0x00000002d9da7824 */ /* 0x000fe200078e00ff */
[----:B------:R-:W-:Y:S01]  /*08c0*/  STL [R1+0x48], R8 ;  /* 0x0000480801007387 */ /* 0x000fe20000100800 */
[----:B------:R-:W-:Y:S01]  /*08d0*/  IMAD.SHL.U32 R237, R8, 0x2, RZ ;  /* 0x0000000208ed7824 */ /* 0x000fe200078e00ff */
[----:B------:R-:W-:Y:S02]  /*08e0*/  LOP3.LUT R2, R2, 0x18, RZ, 0xc0, !PT ;  /* 0x0000001802027812 */ /* 0x000fe400078ec0ff */
[----:B------:R-:W-:Y:S01]  /*08f0*/  SHF.R.U32.HI R3, RZ, 0x3, R0 ;  /* 0x00000003ff037819 */ /* 0x000fe20000011600 */
[----:B------:R1:W-:Y:S01]  /*0900*/  STL [R1+0x50], R7 ;  /* 0x0000500701007387 */ /* 0x0003e20000100800 */
[----:B------:R-:W-:Y:S01]  /*0910*/  LOP3.LUT R6, R2, 0x20, R4, 0xf8, !PT ;  /* 0x0000002002067812 */ /* 0x000fe200078ef804 */
[----:B------:R-:W-:Y:S01]  /*0920*/  IMAD.SHL.U32 R4, R16, 0x40, RZ ;  /* 0x0000004010047824 */ /* 0x000fe200078e00ff */
[----:B------:R-:W-:-:S02]  /*0930*/  LOP3.LUT R5, R3, R0, R2, 0x1e, !PT ;  /* 0x0000000003057212 */ /* 0x000fc400078e1e02 */
[----:B------:R-:W-:Y:S01]  /*0940*/  LOP3.LUT R2, R0, 0x20, R7, 0xf8, !PT ;  /* 0x0000002000027812 */ /* 0x000fe200078ef807 */
[----:B------:R-:W-:-:S03]  /*0950*/  IMAD.SHL.U32 R0, R13, 0x2, RZ ;  /* 0x000000020d007824 */ /* 0x000fc600078e00ff */
[----:B------:R-:W-:Y:S01]  /*0960*/  LOP3.LUT R3, R2, R3, RZ, 0x3c, !PT ;  /* 0x0000000302037212 */ /* 0x000fe200078e3cff */
[--C-:B------:R-:W-:Y:S02]  /*0970*/  IMAD R2, R15, 0x400, R0.reuse ;  /* 0x000004000f027824 */ /* 0x100fe400078e0200 */
[----:B------:R-:W-:Y:S02]  /*0980*/  IMAD R0, R227, 0x400, R0 ;  /* 0x00000400e3007824 */ /* 0x000fe400078e0200 */
[----:B------:R-:W-:Y:S01]  /*0990*/  IMAD.IADD R244, R2, 0x1, R3 ;  /* 0x0000000102f47824 */ /* 0x000fe200078e0203 */
[----:B------:R-:W-:Y:S01]  /*09a0*/  LOP3.LUT R2, R4, 0x1c0, RZ, 0xc0, !PT ;  /* 0x000001c004027812 */ /* 0x000fe200078ec0ff */
[----:B------:R-:W-:Y:S02]  /*09b0*/  IMAD.SHL.U32 R4, R11, 0x40, RZ ;  /* 0x000000400b047824 */ /* 0x000fe400078e00ff */
[----:B------:R-:W-:Y:S01]  /*09c0*/  IMAD.SHL.U32 R244, R244, 0x2, RZ ;  /* 0x00000002f4f47824 */ /* 0x000fe200078e00ff */
[----:B------:R-:W-:-:S03]  /*09d0*/  SHF.R.U32.HI R3, RZ, 0x3, R2 ;  /* 0x00000003ff037819 */ /* 0x000fc60000011602 */
[C---:B------:R-:W-:Y:S01]  /*09e0*/  IMAD.IADD R247, R244.reuse, 0x1, R246 ;  /* 0x00000001f4f77824 */ /* 0x040fe200078e02f6 */
[C---:B------:R-:W-:Y:S01]  /*09f0*/  IADD3 R245, R244.reuse, 0x20, RZ ;  /* 0x00000020f4f57810 */ /* 0x040fe20007ffe0ff */
[----:B-1----:R-:W-:Y:S01]  /*0a00*/  IMAD.U32 R7, RZ, RZ, UR9 ;  /* 0x00000009ff077e24 */ /* 0x002fe2000f8e00ff */
[----:B------:R-:W-:Y:S01]  /*0a10*/  @P1 IADD3 R245, R244, -0x20, RZ ;  /* 0xffffffe0f4f51810 */ /* 0x000fe20007ffe0ff */
[----:B------:R-:W-:Y:S02]  /*0a20*/  IMAD.IADD R7, R0, 0x1, R5 ;  /* 0x0000000100077824 */ /* 0x000fe400078e0205 */
[----:B------:R-:W-:Y:S02]  /*0a30*/  IMAD.SHL.U32 R0, R10, 0x8, RZ ;  /* 0x000000080a007824 */ /* 0x000fe400078e00ff */
[----:B------:R-:W-:-:S03]  /*0a40*/  IMAD.IADD R246, R246, 0x1, R245 ;  /* 0x00000001f6f67824 */ /* 0x000fc600078e02f5 */
        /* <DEDUP_REMOVED lines=12> */
[----:B------:R-:W-:Y:S02]  /*0b10*/  IMAD.IADD R227, R3, 0x1, R227 ;  /* 0x0000000103e37824 */ /* 0x000fe400078e02e3 */
[----:B------:R-:W-:Y:S02]  /*0b20*/  IMAD.MOV.U32 R3, RZ, RZ, 0x20 ;  /* 0x00000020ff037424 */ /* 0x000fe400078e00ff */
[----:B------:R1:W-:Y:S01]  /*0b30*/  STL [R1+0x34], R0 ;  /* 0x0000340001007387 */ /* 0x0003e20000100800 */
[----:B------:R-:W-:Y:S02]  /*0b40*/  LEA R227, R227, 0x28000, 0x1 ;  /* 0x00028000e3e37811 */ /* 0x000fe400078e08ff */
[----:B------:R-:W-:-:S05]  /*0b50*/  SEL R3, R3, 0xffffffe0, !P4 ;  /* 0xffffffe003037807 */ /* 0x000fca0006000000 */
[C---:B------:R-:W-:Y:S02]  /*0b60*/  IMAD R3, R217.reuse, 0x2, R3 ;  /* 0x00000002d9037824 */ /* 0x040fe400078e0203 */
[--C-:B------:R-:W-:Y:S02]  /*0b70*/  IMAD R217, R217, 0x2, R220.reuse ;  /* 0x00000002d9d97824 */ /* 0x100fe400078e02dc */
[----:B------:R-:W-:Y:S02]  /*0b80*/  IMAD.IADD R216, R220, 0x1, R3 ;  /* 0x00000001dcd87824 */ /* 0x000fe400078e0203 */
[C---:B------:R-:W-:Y:S02]  /*0b90*/  IMAD R220, R221.reuse, 0x2, R220 ;  /* 0x00000002dddc7824 */ /* 0x040fe400078e02dc */
[----:B------:R-:W-:Y:S02]  /*0ba0*/  IMAD.SHL.U32 R221, R221, 0x2, RZ ;  /* 0x00000002dddd7824 */ /* 0x000fe400078e00ff */
.L_x_859:
        /* <DEDUP_REMOVED lines=19> */
[----:B------:R2:W3:Y:S01]  /*0ce0*/  @P2 LDG.E R8, [R4.64] ;  /* 0x0000000404082981 */ /* 0x0004e2000c1e1900 */
[----:B------:R-:W-:Y:S02]  /*0cf0*/  UISETP.EQ.U32.AND UP2, UPT, URZ, UR8, UPT ;  /* 0x000000083f00728c */ /* 0x000fe4000bf42070 */
[----:B------:R-:W-:Y:S01]  /*0d00*/  @UP3 UIADD3.X UR7, UR12, UR11, URZ, UP0, !UPT ;  /* 0x0000000b0c073290 */ /* 0x000fe200087fe43f */
[----:B-1----:R2:W4:Y:S01]  /*0d10*/  @P2 LDG.E R2, [R4.64+0x4] ;  /* 0x0000040404022981 */ /* 0x002522000c1e1900 */
[----:B------:R-:W-:Y:S01]  /*0d20*/  MOV R6, UR6 ;  /* 0x0000000600067c02 */ /* 0x000fe20008000f00 */
[----:B------:R-:W-:-:S03]  /*0d30*/  UISETP.EQ.OR.EX UP2, UPT, URZ, UR9, !UP4, UP2 ;  /* 0x000000093f00728c */ /* 0x000fc6000e742720 */
[----:B------:R-:W-:Y:S01]  /*0d40*/  IMAD.U32 R7, RZ, RZ, UR7 ;  /* 0x00000007ff077e24 */ /* 0x000fe2000f8e00ff */
[----:B------:R-:W-:-:S04]  /*0d50*/  UIADD3 UR8, UP0, UR14, UR8, URZ ;  /* 0x000000080e087290 */ /* 0x000fc8000ff1e03f */
[----:B-----5:R-:W5:Y:S01]  /*0d60*/  @P0 LDG.E R6, [R6.64] ;  /* 0x0000000406060981 */ /* 0x020f62000c1e1900 */
[----:B------:R-:W-:Y:S01]  /*0d70*/  PLOP3.LUT P1, PT, PT, PT, UP2, 0x80, 0x0 ;  /* 0x000000000000781c */ /* 0x000fe20003f2f028 */
[----:B------:R-:W-:Y:S01]  /*0d80*/  UIADD3.X UR9, UR12, UR9, URZ, UP0, !UPT ;  /* 0x000000090c097290 */ /* 0x000fe200087fe43f */
[----:B--2---:R-:W-:-:S05]  /*0d90*/  IMAD.U32 R4, RZ, RZ, UR8 ;  /* 0x00000008ff047e24 */ /* 0x004fca000f8e00ff */
[----:B------:R-:W-:-:S06]  /*0da0*/  MOV R5, UR9 ;  /* 0x0000000900057c02 */ /* 0x000fcc0008000f00 */
[----:B------:R-:W2:Y:S01]  /*0db0*/  @!P1 LDG.E R0, [R4.64] ;  /* 0x0000000404009981 */ /* 0x000ea2000c1e1900 */
[----:B------:R-:W-:Y:S02]  /*0dc0*/  UMOV UR13, 0xffffffff ;  /* 0xffffffff000d7882 */ /* 0x000fe40000000000 */
[----:B------:R-:W-:Y:S02]  /*0dd0*/  UMOV UR34, URZ ;  /* 0x0000003f00227c82 */ /* 0x000fe40008000000 */
[----:B------:R-:W-:Y:S02]  /*0de0*/  UMOV UR35, 0xffffffff ;  /* 0xffffffff00237882 */ /* 0x000fe40000000000 */
[----:B------:R-:W-:Y:S01]  /*0df0*/  ULDC UR8, c[0x0][0x218] ;  /* 0x0000860000087ab9 */ /* 0x000fe20000000800 */
[----:B---3--:R-:W1:Y:S08]  /*0e00*/  @P2 R2UR UR13, R8 ;  /* 0x00000000080d23c2 */ /* 0x008e7000000e0000 */
[----:B----4-:R-:W1:Y:S08]  /*0e10*/  @P2 R2UR UR6, R2 ;  /* 0x00000000020623c2 */ /* 0x010e7000000e0000 */
[----:B-----5:R3:W4:Y:S01]  /*0e20*/  @P0 R2UR UR34, R6 ;  /* 0x00000000062203c2 */ /* 0x02072200000e0000 */
[----:B------:R-:W-:-:S04]  /*0e30*/  ISETP.NE.U32.AND P0, PT, RZ, c[0x0][0x248], PT ;  /* 0x00009200ff007a0c */ /* 0x000fc80003f05070 */
[----:B------:R-:W-:Y:S01]  /*0e40*/  ISETP.NE.AND.EX P0, PT, RZ, c[0x0][0x24c], PT, P0 ;  /* 0x00009300ff007a0c */ /* 0x000fe20003f05300 */
[----:B-1----:R-:W-:Y:S02]  /*0e50*/  @UP1 UIADD3 UR31, UR6, -UR13, URZ ;  /* 0x8000000d061f1290 */ /* 0x002fe4000fffe03f */
[----:B--2---:R3:W1:Y:S05]  /*0e60*/  @!P1 R2UR UR35, R0 ;  /* 0x00000000002393c2 */ /* 0x00466a00000e0000 */
[----:B------:R-:W-:-:S05]  /*0e70*/  @!UP1 ULDC UR31, c[0x0][0x214] ;  /* 0x00008500001f9ab9 */ /* 0x000fca0000000800 */
[----:B------:R-:W-:Y:S05]  /*0e80*/  @!P0 BRA `(.L_x_825) ;  /* 0x0000007000008947 */ /* 0x000fea0003800000 */
[----:B----4-:R-:W-:-:S13]  /*0e90*/  PLOP3.LUT P0, PT, PT, PT, UP4, 0x80, 0x0 ;  /* 0x000000000000781c */ /* 0x010fda0003f0f048 */
[----:B---3--:R-:W2:Y:S04]  /*0ea0*/  @P0 LDG.E R0, [R4.64+0x4] ;  /* 0x0000040404000981 */ /* 0x008ea8000c1e1900 */
[----:B------:R-:W3:Y:S01]  /*0eb0*/  @!P0 LDG.E R4, [R4.64] ;  /* 0x0000000404048981 */ /* 0x000ee2000c1e1900 */
[----:B--2---:R-:W2:Y:S02]  /*0ec0*/  @P0 R2UR UR6, R0 ;  /* 0x00000000000603c2 */ /* 0x004ea400000e0000 */
[----:B-12---:R-:W-:-:S11]  /*0ed0*/  @UP4 UIADD3 UR8, UR6, -UR35, URZ ;  /* 0x8000002306084290 */ /* 0x006fd6000fffe03f */
[----:B---3--:R1:W2:Y:S01]  /*0ee0*/  @!P0 R2UR UR8, R4 ;  /* 0x00000000040883c2 */ /* 0x0082a200000e0000 */
[----:B------:R-:W-:-:S07]  /*0ef0*/  DEPBAR.LE SB1, 0x0, {2} ;  /* 0x000090040000791a */ /* 0x000fce0000000000 */
.L_x_825:
[----:B----4-:R-:W-:Y:S02]  /*0f00*/  ULDC.64 UR6, c[0x0][0x258] ;  /* 0x0000960000067ab9 */ /* 0x010fe40000000a00 */
        /* <DEDUP_REMOVED lines=8> */
[----:B---3--:R-:W2:Y:S01]  /*0f90*/  @P0 LDG.E R0, [R4.64] ;  /* 0x0000000404000981 */ /* 0x008ea2000c1e1900 */
        /* <DEDUP_REMOVED lines=49> */
.L_x_827:
        /* <DEDUP_REMOVED lines=18> */
.L_x_828:
        /* <DEDUP_REMOVED lines=30> */
[----:B--2---:R-:W-:Y:S01]  /*15b0*/  UIMAD.WIDE.U32 UR6, UR10, UR8, URZ ;  /* 0x000000080a0672a5 */ /* 0x004fe2000f8e003f */
[----:B------:R-:W-:Y:S02]  /*15c0*/  IMAD.MOV.U32 R4, RZ, RZ, RZ ;  /* 0x000000ffff047224 */ /* 0x000fe400078e00ff */
[----:B------:R-:W-:Y:S01]  /*15d0*/  IMAD R0, R0, R6, RZ ;  /* 0x0000000600007224 */ /* 0x000fe200078e02ff */
[----:B------:R-:W-:-:S02]  /*15e0*/  USEL UR15, UR6, URZ, UP6 ;  /* 0x0000003f060f7287 */ /* 0x000fc4000b000000 */
[----:B------:R-:W-:Y:S01]  /*15f0*/  UIMAD UR9, UR10, UR9, UR7 ;  /* 0x000000090a0972a4 */ /* 0x000fe2000f8e0207 */
[----:B------:R-:W-:Y:S01]  /*1600*/  IMAD.HI.U32 R0, R5, R0, R4 ;  /* 0x0000000005007227 */ /* 0x000fe200078e0004 */
[----:B------:R-:W-:Y:S02]  /*1610*/  USHF.L.U64.HI UR6, UR36, 0x7, UR40 ;  /* 0x0000000724067899 */ /* 0x000fe40008010228 */
[----:B------:R-:W-:Y:S02]  /*1620*/  USHF.L.U32 UR10, UR36, 0x7, URZ ;  /* 0x00000007240a7899 */ /* 0x000fe4000800063f */
[----:B------:R-:W-:Y:S01]  /*1630*/  USEL UR7, UR6, URZ, UP1 ;  /* 0x0000003f06077287 */ /* 0x000fe20008800000 */
[----:B------:R-:W-:Y:S01]  /*1640*/  IMAD.HI.U32 R0, R0, R2, RZ ;  /* 0x0000000200007227 */ /* 0x000fe200078e00ff */
[----:B------:R-:W-:-:S03]  /*1650*/  USEL UR6, UR10, URZ, UP1 ;  /* 0x0000003f0a067287 */ /* 0x000fc60008800000 */
[----:B------:R-:W-:Y:S01]  /*1660*/  IMAD.MOV R4, RZ, RZ, -R0 ;  /* 0x000000ffff047224 */ /* 0x000fe200078e0a00 */
[----:B------:R-:W-:Y:S02]  /*1670*/  UIADD3 UR6, UP1, UR14, UR6, URZ ;  /* 0x000000060e067290 */ /* 0x000fe4000ff3e03f */
[----:B------:R-:W-:Y:S01]  /*1680*/  ULDC UR10, c[0x0][0x234] ;  /* 0x00008d00000a7ab9 */ /* 0x000fe20000000800 */
[C---:B------:R-:W-:Y:S01]  /*1690*/  IMAD R2, R6.reuse, R4, R2 ;  /* 0x0000000406027224 */ /* 0x040fe200078e0202 */
[----:B------:R-:W-:Y:S02]  /*16a0*/  UIADD3.X UR8, UR27, UR7, URZ, UP1, !UPT ;  /* 0x000000071b087290 */ /* 0x000fe40008ffe43f */
[----:B------:R-:W-:Y:S02]  /*16b0*/  UIMAD UR7, UR39, UR6, URZ ;  /* 0x00000006270772a4 */ /* 0x000fe4000f8e023f */
[----:B------:R-:W-:Y:S02]  /*16c0*/  ISETP.GT.U32.AND P1, PT, R6, R2, PT ;  /* 0x000000020600720c */ /* 0x000fe40003f24070 */
[----:B------:R-:W-:-:S02]  /*16d0*/  UIMAD UR8, UR38, UR8, UR7 ;  /* 0x00000008260872a4 */ /* 0x000fc4000f8e0207 */
[----:B------:R-:W-:-:S04]  /*16e0*/  @UP5 USEL UR7, UR57, UR13, !UP2 ;  /* 0x0000000d39075287 */ /* 0x000fc8000d000000 */
[----:B------:R-:W-:Y:S02]  /*16f0*/  @UP5 UIMAD UR11, UR37, UR10, UR7 ;  /* 0x0000000a250b52a4 */ /* 0x000fe4000f8e0207 */
[----:B------:R-:W-:Y:S02]  /*1700*/  UIMAD.WIDE.U32 UR6, UR38, UR6, URZ ;  /* 0x00000006260672a5 */ /* 0x000fe4000f8e003f */
[----:B------:R-:W-:Y:S01]  /*1710*/  USEL UR10, UR9, URZ, UP6 ;  /* 0x0000003f090a7287 */ /* 0x000fe2000b000000 */
[----:B------:R-:W-:Y:S01]  /*1720*/  @!P1 IMAD.IADD R2, R2, 0x1, -R6 ;  /* 0x0000000102029824 */ /* 0x000fe200078e0a06 */
[----:B------:R-:W-:Y:S01]  /*1730*/  @!P1 IADD3 R0, R0, 0x1, RZ ;  /* 0x0000000100009810 */ /* 0x000fe20007ffe0ff */
[----:B------:R-:W-:Y:S01]  /*1740*/  @!UP5 UMOV UR11, UR52 ;  /* 0x00000034000bdc82 */ /* 0x000fe20008000000 */
[----:B------:R-:W-:Y:S01]  /*1750*/  ISETP.LE.AND P1, PT, RZ, UR59, PT ;  /* 0x0000003bff007c0c */ /* 0x000fe2000bf23270 */
[----:B------:R-:W-:Y:S01]  /*1760*/  UIADD3 UR9, UR7, UR8, URZ ;  /* 0x0000000807097290 */ /* 0x000fe2000fffe03f */
        /* <DEDUP_REMOVED lines=12> */
.L_x_829:
[----:B------:R-:W-:Y:S02]  /*1830*/  UMOV UR8, UR53 ;  /* 0x0000003500087c82 */ /* 0x000fe40008000000 */
.L_x_830:
[----:B------:R-:W2:Y:S04]  /*1840*/  LDL.64 R4, [R1+0x40] ;  /* 0x0000400001047983 */ /* 0x000ea80000100a00 */
[----:B------:R1:W2:Y:S01]  /*1850*/  LDL.64 R12, [R1+0x40] ;  /* 0x00004000010c7983 */ /* 0x0002a20000100a00 */
[----:B------:R-:W-:Y:S01]  /*1860*/  UIADD3 UR6, UP4, UP3, UR6, UR47, UR49 ;  /* 0x0000002f06067290 */ /* 0x000fe2000fb9e031 */
[----:B------:R-:W-:Y:S01]  /*1870*/  IMAD.U32 R8, RZ, RZ, UR14 ;  /* 0x0000000eff087e24 */ /* 0x000fe2000f8e00ff */
[----:B------:R-:W-:Y:S01]  /*1880*/  BSSY B1, `(.L_x_826) ;  /* 0x000087a000017945 */ /* 0x000fe20003800000 */
[----:B------:R-:W3:Y:S01]  /*1890*/  S2R R15, SR_TID.X ;  /* 0x00000000000f7919 */ /* 0x000ee20000002100 */
[----:B------:R-:W-:-:S02]  /*18a0*/  UIADD3 UR17, UP2, UP1, UR15, UR6, UR16 ;  /* 0x000000060f117290 */ /* 0x000fc4000f95e010 */
[----:B------:R-:W-:Y:S01]  /*18b0*/  UIADD3.X UR6, UR9, UR51, UR56, UP4, UP3 ;  /* 0x0000003309067290 */ /* 0x000fe2000a7e6438 */
[----:B------:R-:W4:Y:S03]  /*18c0*/  S2R R22, SR_TID.X ;  /* 0x0000000000167919 */ /* 0x000f260000002100 */
[----:B------:R-:W-:Y:S01]  /*18d0*/  UIADD3.X UR16, UR10, UR6, UR12, UP2, UP1 ;  /* 0x000000060a107290 */ /* 0x000fe200097e240c */
[----:B------:R-:W5:Y:S02]  /*18e0*/  S2R R21, SR_TID.X ;  /* 0x0000000000157919 */ /* 0x000f640000002100 */
[----:B------:R-:W-:Y:S02]  /*18f0*/  ULDC.64 UR6, c[0x0][0x1a8] ;  /* 0x00006a0000067ab9 */ /* 0x000fe40000000a00 */
[----:B------:R-:W-:Y:S02]  /*1900*/  UIMAD UR6, UR60, UR6, URZ ;  /* 0x000000063c0672a4 */ /* 0x000fe4000f8e023f */
[----:B------:R-:W-:-:S02]  /*1910*/  ULDC.64 UR12, c[0x0][0x3c8] ;  /* 0x0000f200000c7ab9 */ /* 0x000fc40000000a00 */
        /* <DEDUP_REMOVED lines=11> */
[----:B------:R-:W-:Y:S01]  /*19d0*/  UIADD3 UR6, UR14, UR8, URZ ;  /* 0x000000080e067290 */ /* 0x000fe2000fffe03f */
[----:B------:R-:W-:Y:S01]  /*19e0*/  IADD3 R2, P1, R15, UR14, RZ ;  /* 0x0000000e0f027c10 */ /* 0x000fe2000ff3e0ff */
[----:B------:R-:W-:-:S03]  /*19f0*/  UIADD3 UR8, UR14, UR11, URZ ;  /* 0x0000000b0e087290 */ /* 0x000fc6000fffe03f */
[----:B------:R-:W-:Y:S01]  /*1a00*/  IADD3.X R7, R11, UR27, RZ, P1, !PT ;  /* 0x0000001b0b077c10 */ /* 0x000fe20008ffe4ff */
[----:B------:R-:W-:Y:S02]  /*1a10*/  UMOV UR27, 0x4 ;  /* 0x00000004001b7882 */ /* 0x000fe40000000000 */
[----:B------:R-:W-:Y:S02]  /*1a20*/  UIMAD.WIDE UR6, UR6, UR27, UR12 ;  /* 0x0000001b060672a5 */ /* 0x000fe4000f8e020c */
[----:B------:R-:W-:Y:S01]  /*1a30*/  IMAD R7, R7, c[0x0][0x190], RZ ;  /* 0x0000640007077a24 */ /* 0x000fe200078e02ff */
[----:B------:R-:W-:-:S04]  /*1a40*/  ULDC UR13, c[0x0][0x2e8] ;  /* 0x0000ba00000d7ab9 */ /* 0x000fc80000000800 */
[----:B------:R-:W-:Y:S02]  /*1a50*/  UMOV UR12, UR6 ;  /* 0x00000006000c7c82 */ /* 0x000fe40008000000 */
[----:B------:R-:W-:Y:S02]  /*1a60*/  UIADD3 UR6, -UR24, UR31, UR18 ;  /* 0x0000001f18067290 */ /* 0x000fe4000fffe112 */
[----:B------:R-:W-:Y:S02]  /*1a70*/  UMOV UR11, UR7 ;  /* 0x00000007000b7c82 */ /* 0x000fe40008000000 */
[----:B------:R-:W-:-:S04]  /*1a80*/  UIADD3 UR6, UR6, -UR13, URZ ;  /* 0x8000000d06067290 */ /* 0x000fc8000fffe03f */
[----:B------:R-:W-:-:S04]  /*1a90*/  USHF.R.S32.HI UR13, URZ, 0x1f, UR6 ;  /* 0x0000001f3f0d7899 */ /* 0x000fc80008011406 */
[----:B------:R-:W-:Y:S02]  /*1aa0*/  ULEA.HI UR13, UR13, UR6, URZ, 0x6 ;  /* 0x000000060d0d7291 */ /* 0x000fe4000f8f303f */
[----:B------:R-:W-:Y:S02]  /*1ab0*/  UIADD3 UR6, UR29, -0x1, URZ ;  /* 0xffffffff1d067890 */ /* 0x000fe4000fffe03f */
[----:B------:R-:W-:-:S04]  /*1ac0*/  USHF.R.S32.HI UR13, URZ, 0x6, UR13 ;  /* 0x000000063f0d7899 */ /* 0x000fc8000801140d */
[----:B------:R-:W-:-:S04]  /*1ad0*/  UISETP.LT.AND UP1, UPT, URZ, UR13, UPT ;  /* 0x0000000d3f00728c */ /* 0x000fc8000bf21270 */
[----:B------:R-:W-:-:S04]  /*1ae0*/  USEL UR13, URZ, UR13, !UP1 ;  /* 0x0000000d3f0d7287 */ /* 0x000fc8000c800000 */
[----:B------:R-:W-:Y:S01]  /*1af0*/  UISETP.GT.AND UP1, UPT, UR29, UR13, UPT ;  /* 0x0000000d1d00728c */ /* 0x000fe2000bf24270 */
[----:B--2---:R-:W-:-:S05]  /*1b00*/  IMAD.MOV.U32 R12, RZ, RZ, R4 ;  /* 0x000000ffff0c7224 */ /* 0x004fca00078e0004 */
[----:B------:R-:W-:-:S05]  /*1b10*/  SHF.R.S32.HI R13, RZ, 0x1f, R12 ;  /* 0x0000001fff0d7819 */ /* 0x000fca000001140c */
[C---:B------:R-:W-:Y:S01]  /*1b20*/  IMAD.WIDE.U32 R4, R2.reuse, c[0x0][0x190], R12 ;  /* 0x0000640002047a25 */ /* 0x040fe200078e000c */
[----:B------:R1:W-:Y:S03]  /*1b30*/  STL [R1+0x44], R13 ;  /* 0x0000440d01007387 */ /* 0x0003e60000100800 */
[----:B------:R-:W-:Y:S01]  /*1b40*/  IMAD R2, R2, c[0x0][0x194], R7 ;  /* 0x0000650002027a24 */ /* 0x000fe200078e0207 */
[----:B------:R-:W-:-:S04]  /*1b50*/  IADD3 R6, P1, R4, UR30, RZ ;  /* 0x0000001e04067c10 */ /* 0x000fc8000ff3e0ff */
[----:B------:R-:W-:Y:S02]  /*1b60*/  IADD3.X R7, R5, UR28, R2, P1, !PT ;  /* 0x0000001c05077c10 */ /* 0x000fe40008ffe402 */
[----:B-----5:R-:W-:Y:S02]  /*1b70*/  SHF.R.S32.HI R2, RZ, 0x1f, R21 ;  /* 0x0000001fff027819 */ /* 0x020fe40000011415 */
[----:B------:R-:W-:Y:S02]  /*1b80*/  IADD3 R4, P1, R12, UR22, RZ ;  /* 0x000000160c047c10 */ /* 0x000fe4000ff3e0ff */
[----:B------:R-:W-:Y:S02]  /*1b90*/  LEA.HI R2, R2, R21, RZ, 0x5 ;  /* 0x0000001502027211 */ /* 0x000fe400078f28ff */
[----:B------:R-:W-:Y:S02]  /*1ba0*/  IADD3.X R5, R13, UR26, RZ, P1, !PT ;  /* 0x0000001a0d057c10 */ /* 0x000fe40008ffe4ff */
[----:B------:R-:W-:-:S02]  /*1bb0*/  LOP3.LUT R9, R2, 0xffffffe0, RZ, 0xc0, !PT ;  /* 0xffffffe002097812 */ /* 0x000fc400078ec0ff */
[----:B------:R-:W-:Y:S01]  /*1bc0*/  SHF.R.S32.HI R2, RZ, 0x5, R2 ;  /* 0x00000005ff027819 */ /* 0x000fe20000011402 */
[----:B------:R-:W-:-:S04]  /*1bd0*/  IMAD.WIDE.U32 R4, R8, c[0x0][0x370], R4 ;  /* 0x0000dc0008047a25 */ /* 0x000fc800078e0004 */
[----:B------:R-:W-:Y:S01]  /*1be0*/  IMAD.IADD R21, R21, 0x1, -R9 ;  /* 0x0000000115157824 */ /* 0x000fe200078e0a09 */
[----:B------:R-:W-:-:S03]  /*1bf0*/  IADD3 R5, R5, UR9, RZ ;  /* 0x0000000905057c10 */ /* 0x000fc6000fffe0ff */
[----:B------:R-:W-:-:S05]  /*1c00*/  IMAD R2, R2, UR48, R21 ;  /* 0x0000003002027c24 */ /* 0x000fca000f8e0215 */
[----:B------:R-:W-:-:S04]  /*1c10*/  IADD3 R9, P1, R2, UR17, RZ ;  /* 0x0000001102097c10 */ /* 0x000fc8000ff3e0ff */
[----:B------:R-:W-:Y:S01]  /*1c20*/  LEA.HI.X.SX32 R8, R2, UR16, 0x1, P1 ;  /* 0x0000001002087c11 */ /* 0x000fe200088f0eff */
[----:B------:R-:W-:Y:S01]  /*1c30*/  IMAD.U32 R2, RZ, RZ, UR37 ;  /* 0x00000025ff027e24 */ /* 0x000fe2000f8e00ff */
[C---:B------:R-:W-:Y:S01]  /*1c40*/  LEA R234, P1, R9.reuse, c[0x0][0x350], 0x2 ;  /* 0x0000d40009ea7a11 */ /* 0x040fe200078210ff */
[----:B------:R-:W-:Y:S02]  /*1c50*/  ULDC.64 UR16, c[0x0][0x200] ;  /* 0x0000800000107ab9 */ /* 0x000fe40000000a00 */
[C---:B------:R-:W-:Y:S01]  /*1c60*/  IMAD.WIDE.U32 R4, R2.reuse, c[0x0][0x378], R4 ;  /* 0x0000de0002047a25 */ /* 0x040fe200078e0004 */
[----:B------:R-:W-:Y:S01]  /*1c70*/  LEA.HI.X R235, R9, c[0x0][0x354], R8, 0x2, P1 ;  /* 0x0000d50009eb7a11 */ /* 0x000fe200008f1408 */
[----:B------:R-:W-:Y:S01]  /*1c80*/  UIMAD.WIDE UR8, UR8, UR27, UR16 ;  /* 0x0000001b080872a5 */ /* 0x000fe2000f8e0210 */
[----:B------:R-:W-:Y:S01]  /*1c90*/  PLOP3.LUT P1, PT, PT, PT, UP1, 0x80, 0x0 ;  /* 0x000000000000781c */ /* 0x000fe20003f2f018 */
[----:B------:R-:W-:Y:S01]  /*1ca0*/  IMAD.WIDE.U32 R6, R2, c[0x0][0x1a8], R6 ;  /* 0x00006a0002067a25 */ /* 0x000fe200078e0006 */
[----:B------:R-:W-:-:S03]  /*1cb0*/  IADD3 R5, R5, UR10, RZ ;  /* 0x0000000a05057c10 */ /* 0x000fc6000fffe0ff */
[----:B------:R-:W-:Y:S01]  /*1cc0*/  IMAD R2, R11, c[0x0][0x370], RZ ;  /* 0x0000dc000b027a24 */ /* 0x000fe200078e02ff */
[----:B------:R-:W-:Y:S01]  /*1cd0*/  IADD3 R7, R7, UR15, RZ ;  /* 0x0000000f07077c10 */ /* 0x000fe2000fffe0ff */
[----:B------:R-:W-:Y:S01]  /*1ce0*/  IMAD.WIDE.U32 R4, R15, c[0x0][0x370], R4 ;  /* 0x0000dc000f047a25 */ /* 0x000fe200078e0004 */
[----:B------:R-:W-:-:S03]  /*1cf0*/  LEA R242, P3, R6, c[0x0][0x160], 0x1 ;  /* 0x0000580006f27a11 */ /* 0x000fc600078608ff */
[----:B------:R-:W-:Y:S01]  /*1d00*/  IMAD R2, R15, c[0x0][0x374], R2 ;  /* 0x0000dd000f027a24 */ /* 0x000fe200078e0202 */
[----:B------:R-:W-:Y:S02]  /*1d10*/  LEA R240, P2, R4, c[0x0][0x330], 0x1 ;  /* 0x0000cc0004f07a11 */ /* 0x000fe400078408ff */
[----:B------:R-:W-:Y:S01]  /*1d20*/  LEA.HI.X R243, R6, c[0x0][0x164], R7, 0x1, P3 ;  /* 0x0000590006f37a11 */ /* 0x000fe200018f0c07 */
[----:B------:R-:W-:-:S05]  /*1d30*/  IMAD.IADD R2, R5, 0x1, R2 ;  /* 0x0000000105027824 */ /* 0x000fca00078e0202 */
[----:B------:R-:W-:Y:S01]  /*1d40*/  LEA.HI.X R241, R4, c[0x0][0x334], R2, 0x1, P2 ;  /* 0x0000cd0004f17a11 */ /* 0x000fe200010f0c02 */
        /* <DEDUP_REMOVED lines=19> */
.L_x_832:
        /* <DEDUP_REMOVED lines=18> */
.L_x_833:
        /* <DEDUP_REMOVED lines=30> */
.L_x_835:
[----:B------:R-:W-:Y:S05]  /*2180*/  BSYNC B0 ;  /* 0x0000000000007941 */ /* 0x000fea0003800000 */
.L_x_834:
        /* <DEDUP_REMOVED lines=17> */
.L_x_837:
[----:B------:R-:W-:Y:S05]  /*22a0*/  BSYNC B0 ;  /* 0x0000000000007941 */ /* 0x000fea0003800000 */
.L_x_836:
        /* <DEDUP_REMOVED lines=27> */
.L_x_839:
[----:B------:R-:W-:Y:S05]  /*2460*/  BSYNC B0 ;  /* 0x0000000000007941 */ /* 0x000fea0003800000 */
.L_x_838:
        /* <DEDUP_REMOVED lines=15> */
.L_x_831:
[----:B-1----:R-:W2:Y:S01]  /*2560*/  LDL R6, [R1+0x48] ;  /* 0x0000480001067983 */ /* 0x002ea20000100800 */
[----:B------:R-:W-:Y:S01]  /*2570*/  PLOP3.LUT P0, PT, PT, PT, UP6, 0x80, 0x0 ;  /* 0x000000000000781c */ /* 0x000fe20003f0f068 */
[----:B------:R-:W-:Y:S01]  /*2580*/  ULEA.HI UR7, UR6, UR6, URZ, 0x1 ;  /* 0x0000000606077291 */ /* 0x000fe2000f8f083f */
[----:B------:R-:W-:Y:S01]  /*2590*/  IADD3 R8, R15, 0x20, RZ ;  /* 0x000000200f087810 */ /* 0x000fe20007ffe0ff */
[----:B------:R-:W-:Y:S01]  /*25a0*/  IMAD.MOV.U32 R226, RZ, RZ, 0x40 ;  /* 0x00000040ffe27424 */ /* 0x000fe200078e00ff */
[----:B------:R-:W-:Y:S01]  /*25b0*/  BSSY B0, `(.L_x_841) ;  /* 0x000003f000007945 */ /* 0x000fe20003800000 */
[----:B------:R-:W-:-:S02]  /*25c0*/  ULOP3.LUT UR7, UR7, 0xfffffffe, URZ, 0xc0, !UPT ;  /* 0xfffffffe07077892 */ /* 0x000fc4000f8ec03f */
[C---:B------:R-:W-:Y:S02]  /*25d0*/  IMAD.WIDE.U32 R4, R226.reuse, c[0x0][0x370], RZ ;  /* 0x0000dc00e2047a25 */ /* 0x040fe400078e00ff */
[----:B------:R-:W-:Y:S02]  /*25e0*/  UIADD3 UR7, UR6, -UR7, URZ ;  /* 0x8000000706077290 */ /* 0x000fe4000fffe03f */
[----:B------:R-:W-:Y:S02]  /*25f0*/  IMAD R2, R226, c[0x0][0x374], RZ ;  /* 0x0000dd00e2027a24 */ /* 0x000fe400078e02ff */
[----:B------:R-:W-:Y:S01]  /*2600*/  UISETP.NE.AND UP0, UPT, UR7, 0x1, UPT ;  /* 0x000000010700788c */ /* 0x000fe2000bf05270 */
[----:B------:R-:W-:Y:S01]  /*2610*/  @P0 BAR.SYNC.DEFER_BLOCKING 0x0 ;  /* 0x0000000000000b1d */ /* 0x000fe20000010000 */
[----:B------:R-:W-:-:S04]  /*2620*/  UIMAD UR7, UR6, -0x40, UR31 ;  /* 0xffffffc0060778a4 */ /* 0x000fc8000f8e021f */
[----:B------:R-:W-:Y:S02]  /*2630*/  PLOP3.LUT P0, PT, PT, PT, UP0, 0x80, 0x0 ;  /* 0x000000000000781c */ /* 0x000fe40003f0f008 */
[----:B------:R-:W-:Y:S02]  /*2640*/  ISETP.GE.AND P1, PT, R8, UR7, PT ;  /* 0x0000000708007c0c */ /* 0x000fe4000bf26270 */
[----:B------:R-:W-:-:S11]  /*2650*/  ISETP.GE.AND P2, PT, R15, UR7, PT ;  /* 0x000000070f007c0c */ /* 0x000fd6000bf46270 */
[----:B------:R-:W-:Y:S02]  /*2660*/  @!P1 IADD3 R4, P3, R240, R4, RZ ;  /* 0x00000004f0049210 */ /* 0x000fe40007f7e0ff */
[----:B------:R1:W-:Y:S02]  /*2670*/  @P2 STS.128 [R237+0x10000], RZ ;  /* 0x010000ffed002388 */ /* 0x0003e40000000c00 */
[----:B------:R-:W-:Y:S02]  /*2680*/  @!P1 IADD3.X R5, R241, R5, R2, P3, !PT ;  /* 0x00000005f1059210 */ /* 0x000fe40001ffe402 */
        /* <DEDUP_REMOVED lines=42> */
.L_x_842:
[----:B------:R-:W-:Y:S01]  /*2930*/  @!PT LDS RZ, [RZ] ;  /* 0x00000000fffff984 */ /* 0x000fe20000000800 */
[----:B------:R-:W-:Y:S01]  /*2940*/  @!PT LDS RZ, [RZ] ;  /* 0x00000000fffff984 */ /* 0x000fe20000000800 */
[----:B------:R-:W-:Y:S01]  /*2950*/  @!PT LDS RZ, [RZ] ;  /* 0x00000000fffff984 */ /* 0x000fe20000000800 */
[----:B-1----:R1:W-:Y:S04]  /*2960*/  LDGSTS.E.BYPASS.LTC128B.128 [R236], [R242.64] ;  /* 0x00000000f2ec7fae */ /* 0x0023e8000b901d44 */
[----:B------:R1:W-:Y:S04]  /*2970*/  LDGSTS.E.BYPASS.LTC128B.128 [R236+0x2000], [R242.64+0x80] ;  /* 0x02000080f2ec7fae */ /* 0x0003e8000b901d44 */
[----:B------:R1:W-:Y:S04]  /*2980*/  LDGSTS.E.BYPASS.LTC128B.128 [R236+0x4000], [R242.64+0x100] ;  /* 0x04000100f2ec7fae */ /* 0x0003e8000b901d44 */
[----:B------:R1:W-:Y:S02]  /*2990*/  LDGSTS.E.BYPASS.LTC128B.128 [R236+0x6000], [R242.64+0x180] ;  /* 0x06000180f2ec7fae */ /* 0x0003e4000b901d44 */
.L_x_843:
[----:B------:R-:W-:Y:S05]  /*29a0*/  BSYNC B0 ;  /* 0x0000000000007941 */ /* 0x000fea0003800000 */
.L_x_841:
        /* <DEDUP_REMOVED lines=21> */
.L_x_845:
        /* <DEDUP_REMOVED lines=9> */
.L_x_846:
[----:B------:R-:W-:Y:S05]  /*2b90*/  BSYNC B0 ;  /* 0x0000000000007941 */ /* 0x000fea0003800000 */
.L_x_844:
[----:B------:R-:W-:Y:S01]  /*2ba0*/  ULDC.64 UR14, c[0x0][0x1a0] ;  /* 0x00006800000e7ab9 */ /* 0x000fe20000000a00 */
[----:B--2---:R-:W-:Y:S01]  /*2bb0*/  IMAD.U32 R4, RZ, RZ, UR18 ;  /* 0x00000012ff047e24 */ /* 0x004fe2000f8e00ff */
[----:B------:R-:W-:Y:S01]  /*2bc0*/  UIMAD UR10, UR19, UR14, URZ ;  /* 0x0000000e130a72a4 */ /* 0x000fe2000f8e023f */
[----:B------:R-:W2:Y:S01]  /*2bd0*/  LDL R22, [R1+0x4c] ;  /* 0x00004c0001167983 */ /* 0x000ea20000100800 */
[----:B------:R-:W-:Y:S01]  /*2be0*/  ULDC.64 UR16, c[0x0][0x198] ;  /* 0x0000660000107ab9 */ /* 0x000fe20000000a00 */
[----:B------:R-:W-:Y:S01]  /*2bf0*/  IMAD.WIDE.U32 R6, R4, c[0x0][0x198], R12 ;  /* 0x0000660004067a25 */ /* 0x000fe200078e000c */
[----:B------:R-:W-:-:S02]  /*2c00*/  UIMAD UR10, UR18, UR15, UR10 ;  /* 0x0000000f120a72a4 */ /* 0x000fc4000f8e020a */
[----:B------:R-:W-:Y:S01]  /*2c10*/  UIMAD UR16, UR19, UR16, URZ ;  /* 0x00000010131072a4 */ /* 0x000fe2000f8e023f */
[----:B------:R-:W-:Y:S01]  /*2c20*/  IMAD.WIDE.U32 R4, R4, c[0x0][0x1a0], R12 ;  /* 0x0000680004047a25 */ /* 0x000fe200078e000c */
[----:B------:R-:W-:Y:S02]  /*2c30*/  IADD3 R6, P3, R6, UR23, RZ ;  /* 0x0000001706067c10 */ /* 0x000fe4000ff7e0ff */
[----:B------:R-:W-:Y:S01]  /*2c40*/  MOV R9, UR10 ;  /* 0x0000000a00097c02 */ /* 0x000fe20008000f00 */
[----:B------:R-:W-:Y:S01]  /*2c50*/  UIMAD UR10, UR32, -0x40, UR24 ;  /* 0xffffffc0200a78a4 */ /* 0x000fe2000f8e0218 */
[----:B------:R-:W-:Y:S01]  /*2c60*/  IADD3 R4, P2, R4, UR20, RZ ;  /* 0x0000001404047c10 */ /* 0x000fe2000ff5e0ff */
[----:B------:R-:W-:-:S03]  /*2c70*/  UIMAD UR17, UR18, UR17, UR16 ;  /* 0x00000011121172a4 */ /* 0x000fc6000f8e0210 */
[----:B------:R-:W-:Y:S02]  /*2c80*/  IADD3.X R5, R5, UR21, R9, P2, !PT ;  /* 0x0000001505057c10 */ /* 0x000fe400097fe409 */
[----:B------:R-:W-:Y:S01]  /*2c90*/  ISETP.GE.AND P1, PT, R8, UR10, PT ;  /* 0x0000000a08007c0c */ /* 0x000fe2000bf26270 */
[----:B------:R-:W-:Y:S01]  /*2ca0*/  IMAD.U32 R2, RZ, RZ, UR17 ;  /* 0x00000011ff027e24 */ /* 0x000fe2000f8e00ff */
[----:B------:R-:W-:Y:S01]  /*2cb0*/  ISETP.GE.AND P2, PT, R15, UR10, PT ;  /* 0x0000000a0f007c0c */ /* 0x000fe2000bf46270 */
[----:B------:R-:W-:Y:S02]  /*2cc0*/  IMAD R8, R10, c[0x0][0x1b0], RZ ;  /* 0x00006c000a087a24 */ /* 0x000fe400078e02ff */
[----:B------:R-:W-:Y:S01]  /*2cd0*/  IMAD.WIDE.U32 R4, R0, c[0x0][0x1b8], R4 ;  /* 0x00006e0000047a25 */ /* 0x000fe200078e0004 */
[----:B------:R-:W-:-:S03]  /*2ce0*/  IADD3.X R7, R7, UR25, R2, P3, !PT ;  /* 0x0000001907077c10 */ /* 0x000fc60009ffe402 */
[----:B------:R-:W-:Y:S02]  /*2cf0*/  IMAD R2, R10, c[0x0][0x1b8], RZ ;  /* 0x00006e000a027a24 */ /* 0x000fe400078e02ff */
[C---:B------:R-:W-:Y:S02]  /*2d00*/  IMAD R8, R0.reuse, c[0x0][0x1b4], R8 ;  /* 0x00006d0000087a24 */ /* 0x040fe400078e0208 */
[C---:B------:R-:W-:Y:S01]  /*2d10*/  IMAD R2, R0.reuse, c[0x0][0x1bc], R2 ;  /* 0x00006f0000027a24 */ /* 0x040fe200078e0202 */
[----:B------:R-:W-:Y:S01]  /*2d20*/  @!P1 IADD3 R18, P3, R15, 0x20, RZ ;  /* 0x000000200f129810 */ /* 0x000fe20007f7e0ff */
[----:B------:R-:W-:Y:S01]  /*2d30*/  IMAD.WIDE.U32 R6, R0, c[0x0][0x1b0], R6 ;  /* 0x00006c0000067a25 */ /* 0x000fe200078e0006 */
[----:B------:R-:W-:-:S03]  /*2d40*/  @!P1 MOV R12, R4 ;  /* 0x00000004000c9202 */ /* 0x000fc60000000f00 */
[----:B------:R-:W-:Y:S01]  /*2d50*/  IMAD.IADD R5, R5, 0x1, R2 ;  /* 0x0000000105057824 */ /* 0x000fe200078e0202 */
[----:B------:R-:W-:Y:S01]  /*2d60*/  @!P1 IADD3.X R2, RZ, R11, RZ, P3, !PT ;  /* 0x0000000bff029210 */ /* 0x000fe20001ffe4ff */
[----:B------:R-:W-:Y:S01]  /*2d70*/  IMAD.IADD R7, R7, 0x1, R8 ;  /* 0x0000000107077824 */ /* 0x000fe200078e0208 */
[----:B------:R-:W-:Y:S01]  /*2d80*/  @!P1 IADD3 R0, P3, R15, 0x20, RZ ;  /* 0x000000200f009810 */ /* 0x000fe20007f7e0ff */
[----:B------:R-:W-:Y:S02]  /*2d90*/  @!P1 IMAD.MOV.U32 R8, RZ, RZ, R6 ;  /* 0x000000ffff089224 */ /* 0x000fe400078e0006 */
[----:B------:R-:W-:Y:S02]  /*2da0*/  @!P1 IMAD R2, R2, c[0x0][0x198], RZ ;  /* 0x0000660002029a24 */ /* 0x000fe400078e02ff */
[----:B------:R-:W-:Y:S02]  /*2db0*/  @!P1 IMAD.MOV.U32 R9, RZ, RZ, R7 ;  /* 0x000000ffff099224 */ /* 0x000fe400078e0007 */
[----:B------:R-:W-:-:S02]  /*2dc0*/  @!P2 IMAD R14, R11, c[0x0][0x198], RZ ;  /* 0x000066000b0eaa24 */ /* 0x000fc400078e02ff */
[----:B------:R-:W-:Y:S02]  /*2dd0*/  @!P1 IMAD.X R10, RZ, RZ, R11, P3 ;  /* 0x000000ffff0a9224 */ /* 0x000fe400018e060b */
[C---:B------:R-:W-:Y:S02]  /*2de0*/  @!P1 IMAD R20, R18.reuse, c[0x0][0x19c], R2 ;  /* 0x0000670012149a24 */ /* 0x040fe400078e0202 */
[----:B------:R-:W-:Y:S02]  /*2df0*/  @!P2 IMAD R11, R11, c[0x0][0x1a0], RZ ;  /* 0x000068000b0baa24 */ /* 0x000fe400078e02ff */
[----:B------:R-:W-:-:S04]  /*2e00*/  @!P1 IMAD.WIDE.U32 R18, R18, c[0x0][0x198], R8 ;  /* 0x0000660012129a25 */ /* 0x000fc800078e0008 */
[C---:B------:R-:W-:Y:S02]  /*2e10*/  @!P2 IMAD R8, R15.reuse, c[0x0][0x19c], R14 ;  /* 0x000067000f08aa24 */ /* 0x040fe400078e020e */
[----:B------:R-:W-:-:S04]  /*2e20*/  @!P2 IMAD.WIDE.U32 R16, R15, c[0x0][0x198], R6 ;  /* 0x000066000f10aa25 */ /* 0x000fc800078e0006 */
[----:B------:R-:W-:Y:S02]  /*2e30*/  @!P1 IMAD.MOV.U32 R13, RZ, RZ, R5 ;  /* 0x000000ffff0d9224 */ /* 0x000fe400078e0005 */
[----:B------:R-:W-:Y:S02]  /*2e40*/  @!P1 IMAD R2, R10, c[0x0][0x1a0], RZ ;  /* 0x000068000a029a24 */ /* 0x000fe400078e02ff */
[C---:B------:R-:W-:Y:S01]  /*2e50*/  @!P2 IMAD R11, R15.reuse, c[0x0][0x1a4], R11 ;  /* 0x000069000f0baa24 */ /* 0x040fe200078e020b */
[----:B------:R-:W-:Y:S01]  /*2e60*/  @!P2 LEA R10, P6, R16, c[0x0][0x168], 0x1 ;  /* 0x00005a00100aaa11 */ /* 0x000fe200078c08ff */
[----:B------:R-:W-:Y:S01]  /*2e70*/  @!P2 IMAD.WIDE.U32 R14, R15, c[0x0][0x1a0], R4 ;  /* 0x000068000f0eaa25 */ /* 0x000fe200078e0004 */
[----:B------:R-:W-:-:S03]  /*2e80*/  @!P2 IADD3 R5, R17, R8, RZ ;  /* 0x000000081105a210 */ /* 0x000fc60007ffe0ff */
[C---:B------:R-:W-:Y:S02]  /*2e90*/  @!P1 IMAD R2, R0.reuse, c[0x0][0x1a4], R2 ;  /* 0x0000690000029a24 */ /* 0x040fe400078e0202 */
[----:B------:R-:W-:Y:S01]  /*2ea0*/  @!P1 IMAD.WIDE.U32 R12, R0, c[0x0][0x1a0], R12 ;  /* 0x00006800000c9a25 */ /* 0x000fe200078e000c */
[----:B------:R-:W-:-:S03]  /*2eb0*/  @!P1 LEA R8, P5, R18, c[0x0][0x168], 0x1 ;  /* 0x00005a0012089a11 */ /* 0x000fc600078a08ff */
[----:B------:R-:W-:Y:S01]  /*2ec0*/  @!P2 IMAD.IADD R0, R15, 0x1, R11 ;  /* 0x000000010f00a824 */ /* 0x000fe200078e020b */
[----:B------:R-:W-:Y:S01]  /*2ed0*/  @!P2 LEA.HI.X R11, R16, c[0x0][0x16c], R5, 0x1, P6 ;  /* 0x00005b00100baa11 */ /* 0x000fe200030f0c05 */
[----:B------:R-:W-:Y:S01]  /*2ee0*/  @!P1 IMAD.IADD R7, R19, 0x1, R20 ;  /* 0x0000000113079824 */ /* 0x000fe200078e0214 */
[----:B------:R-:W-:Y:S01]  /*2ef0*/  @P2 STS.128 [R237+0x18000], RZ ;  /* 0x018000ffed002388 */ /* 0x000fe20000000c00 */
[----:B------:R-:W-:-:S03]  /*2f00*/  @!P2 LEA R6, P4, R14, c[0x0][0x170], 0x1 ;  /* 0x00005c000e06aa11 */ /* 0x000fc600078808ff */
[----:B------:R-:W-:Y:S01]  /*2f10*/  @P2 STS.128 [R237+0x1a000], RZ ;  /* 0x01a000ffed002388 */ /* 0x000fe20000000c00 */
[----:B------:R-:W-:-:S03]  /*2f20*/  @!P1 LEA.HI.X R9, R18, c[0x0][0x16c], R7, 0x1, P5 ;  /* 0x00005b0012099a11 */ /* 0x000fc600028f0c07 */
[----:B------:R-:W-:Y:S04]  /*2f30*/  @P2 STS.128 [R237+0x1c000], RZ ;  /* 0x01c000ffed002388 */ /* 0x000fe80000000c00 */
[----:B------:R-:W-:Y:S04]  /*2f40*/  @P2 STS.128 [R237+0x1e000], RZ ;  /* 0x01e000ffed002388 */ /* 0x000fe80000000c00 */
[----:B------:R-:W-:Y:S01]  /*2f50*/  @!PT LDS RZ, [RZ] ;  /* 0x00000000fffff984 */ /* 0x000fe20000000800 */
[----:B------:R-:W-:Y:S01]  /*2f60*/  @!PT LDS RZ, [RZ] ;  /* 0x00000000fffff984 */ /* 0x000fe20000000800 */
[----:B------:R-:W-:Y:S01]  /*2f70*/  @!PT LDS RZ, [RZ] ;  /* 0x00000000fffff984 */ /* 0x000fe20000000800 */
[----:B------:R3:W-:Y:S04]  /*2f80*/  @!P2 LDGSTS.E.BYPASS.LTC128B.128 [R237+0x18000], [R10.64] ;  /* 0x180000000aedafae */ /* 0x0007e8000b901d44 */
[----:B------:R3:W-:Y:S01]  /*2f90*/  @!P2 LDGSTS.E.BYPASS.LTC128B.128 [R237+0x1a000], [R10.64+0x80] ;  /* 0x1a0000800aedafae */ /* 0x0007e2000b901d44 */
[----:B------:R-:W-:-:S03]  /*2fa0*/  @!P2 LEA.HI.X R7, R14, c[0x0][0x174], R0, 0x1, P4 ;  /* 0x00005d000e07aa11 */ /* 0x000fc600020f0c00 */
        /* <DEDUP_REMOVED lines=22> */
[----:B----4-:R-:W-:-:S03]  /*3110*/  IMAD.MOV.U32 R8, RZ, RZ, c[0x0][0x308] ;  /* 0x0000c200ff087624 */ /* 0x010fc600078e00ff */
[----:B------:R1:W-:Y:S01]  /*3120*/  @!P2 LDGSTS.E.BYPASS.LTC128B.128 [R237+0x24000], [R6.64+0x100] ;  /* 0x2400010006edafae */ /* 0x0003e2000b901d44 */
[----:B------:R-:W-:-:S03]  /*3130*/  IMAD.MOV.U32 R9, RZ, RZ, c[0x0][0x30c] ;  /* 0x0000c300ff097624 */ /* 0x000fc600078e00ff */
[----:B------:R1:W-:Y:S04]  /*3140*/  @!P2 LDGSTS.E.BYPASS.LTC128B.128 [R237+0x26000], [R6.64+0x180] ;  /* 0x2600018006edafae */ /* 0x0003e8000b901d44 */
[----:B------:R-:W-:Y:S04]  /*3150*/  @P1 STS.128 [R237+0x21000], RZ ;  /* 0x021000ffed001388 */ /* 0x000fe80000000c00 */
[----:B------:R-:W-:Y:S04]  /*3160*/  @P1 STS.128 [R237+0x23000], RZ ;  /* 0x023000ffed001388 */ /* 0x000fe80000000c00 */
[----:B------:R-:W-:Y:S04]  /*3170*/  @P1 STS.128 [R237+0x25000], RZ ;  /* 0x025000ffed001388 */ /* 0x000fe80000000c00 */
[----:B------:R-:W-:Y:S01]  /*3180*/  @P1 STS.128 [R237+0x27000], RZ ;  /* 0x027000ffed001388 */ /* 0x000fe20000000c00 */
[----:B------:R-:W-:-:S03]  /*3190*/  ISETP.GE.AND P2, PT, R239, UR7, PT ;  /* 0x00000007ef007c0c */ /* 0x000fc6000bf46270 */
[----:B-1----:R1:W4:Y:S04]  /*31a0*/  LDG.E.64 R6, [R8.64+0x8] ;  /* 0x0000080408067981 */ /* 0x002328000c1e1b00 */
[----:B-1----:R-:W2:Y:S01]  /*31b0*/  LDG.E.64 R8, [R8.64] ;  /* 0x0000000408087981 */ /* 0x002ea2000c1e1b00 */
[----:B------:R-:W-:Y:S02]  /*31c0*/  @!P1 IADD3 R2, R13, R2, RZ ;  /* 0x000000020d029210 */ /* 0x000fe40007ffe0ff */
[----:B------:R-:W-:-:S04]  /*31d0*/  @!P1 LEA R4, P3, R12, c[0x0][0x170], 0x1 ;  /* 0x00005c000c049a11 */ /* 0x000fc800078608ff */
[----:B------:R-:W-:Y:S02]  /*31e0*/  @!P1 LEA.HI.X R5, R12, c[0x0][0x174], R2, 0x1, P3 ;  /* 0x00005d000c059a11 */ /* 0x000fe400018f0c02 */
[----:B------:R-:W-:-:S03]  /*31f0*/  IADD3 R0, R239, 0x8, RZ ;  /* 0x00000008ef007810 */ /* 0x000fc60007ffe0ff */
[----:B------:R-:W-:Y:S01]  /*3200*/  @!PT LDS RZ, [RZ] ;  /* 0x00000000fffff984 */ /* 0x000fe20000000800 */
[----:B------:R-:W-:Y:S01]  /*3210*/  @!PT LDS RZ, [RZ] ;  /* 0x00000000fffff984 */ /* 0x000fe20000000800 */
[----:B------:R-:W-:Y:S01]  /*3220*/  @!PT LDS RZ, [RZ] ;  /* 0x00000000fffff984 */ /* 0x000fe20000000800 */
[----:B------:R1:W-:Y:S04]  /*3230*/  @!P1 LDGSTS.E.BYPASS.LTC128B.128 [R237+0x21000], [R4.64] ;  /* 0x2100000004ed9fae */ /* 0x0003e8000b901d44 */
[----:B------:R1:W-:Y:S04]  /*3240*/  @!P1 LDGSTS.E.BYPASS.LTC128B.128 [R237+0x23000], [R4.64+0x80] ;  /* 0x2300008004ed9fae */ /* 0x0003e8000b901d44 */
[----:B------:R1:W-:Y:S04]  /*3250*/  @!P1 LDGSTS.E.BYPASS.LTC128B.128 [R237+0x25000], [R4.64+0x100] ;  /* 0x2500010004ed9fae */ /* 0x0003e8000b901d44 */
[----:B------:R1:W-:Y:S01]  /*3260*/  @!P1 LDGSTS.E.BYPASS.LTC128B.128 [R237+0x27000], [R4.64+0x180] ;  /* 0x2700018004ed9fae */ /* 0x0003e2000b901d44 */
[----:B------:R-:W-:Y:S01]  /*3270*/  ISETP.GE.AND P1, PT, R0, UR7, PT ;  /* 0x0000000700007c0c */ /* 0x000fe2000bf26270 */
[----:B------:R-:W-:-:S02]  /*3280*/  IMAD.MOV.U32 R248, RZ, RZ, 0x7f800000 ;  /* 0x7f800000fff87424 */ /* 0x000fc400078e00ff */
[----:B------:R-:W-:Y:S01]  /*3290*/  IMAD.MOV.U32 R249, RZ, RZ, 0x7f800000 ;  /* 0x7f800000fff97424 */ /* 0x000fe200078e00ff */
[----:B------:R-:W-:Y:S01]  /*32a0*/  SHF.R.S32.HI R0, RZ, 0x1f, R21 ;  /* 0x0000001fff007819 */ /* 0x000fe20000011415 */
[----:B------:R-:W0:Y:S01]  /*32b0*/  LDGDEPBAR ;  /* 0x00000000000079af */ /* 0x000e220000000000 */
[----:B------:R-:W-:Y:S02]  /*32c0*/  IADD3 R2, R233, 0x4000, RZ ;  /* 0x00004000e9027810 */ /* 0x000fe40007ffe0ff */
[----:B-1----:R-:W-:-:S05]  /*32d0*/  MOV R4, 0x4 ;  /* 0x0000000400047802 */ /* 0x002fca0000000f00 */
[----:B------:R-:W-:-:S05]  /*32e0*/  IMAD.WIDE R4, R239, R4, UR8 ;  /* 0x00000008ef047e25 */ /* 0x000fca000f8e0204 */
[----:B------:R1:W5:Y:S04]  /*32f0*/  @!P2 LDG.E R248, [R4.64] ;  /* 0x0000000404f8a981 */ /* 0x000368000c1e1900 */
[----:B------:R1:W5:Y:S01]  /*3300*/  @!P1 LDG.E R249, [R4.64+0x20] ;  /* 0x0000200404f99981 */ /* 0x000362000c1e1900 */
[----:B------:R-:W-:-:S05]  /*3310*/  SEL R2, R2, R233, !P0 ;  /* 0x000000e902027207 */ /* 0x000fca0004000000 */
[----:B------:R-:W-:Y:S01]  /*3320*/  IMAD.SHL.U32 R219, R2, 0x2, RZ ;  /* 0x0000000202db7824 */ /* 0x000fe200078e00ff */
[----:B------:R-:W-:Y:S01]  /*3330*/  MOV R231, 0x20 ;  /* 0x0000002000e77802 */ /* 0x000fe20000000f00 */
[----:B------:R-:W-:Y:S01]  /*3340*/  IMAD.SHL.U32 R222, R233, 0x2, RZ ;  /* 0x00000002e9de7824 */ /* 0x000fe200078e00ff */
        /* <DEDUP_REMOVED lines=65> */
[----:B----4-:R-:W-:-:S04]  /*3760*/  IADD3 R250, P2, P1, R6, UR46, R21 ;  /* 0x0000002e06fa7c10 */ /* 0x010fc8000f95e015 */
[----:B------:R-:W-:-:S05]  /*3770*/  IADD3.X R0, R7, UR50, R0, P2, P1 ;  /* 0x0000003207007c10 */ /* 0x000fca00097e2400 */
[----:B------:R4:W-:Y:S02]  /*3780*/  STL [R1+0x38], R0 ;  /* 0x0000380001007387 */ /* 0x0009e40000100800 */
[----:B----4-:R-:W-:-:S04]  /*3790*/  IADD3 R0, R232, 0x4000, RZ ;  /* 0x00004000e8007810 */ /* 0x010fc80007ffe0ff */
[----:B------:R-:W-:-:S05]  /*37a0*/  SEL R0, R0, R232, !P0 ;  /* 0x000000e800007207 */ /* 0x000fca0004000000 */
[----:B------:R-:W-:Y:S01]  /*37b0*/  IMAD.SHL.U32 R2, R0, 0x2, RZ ;  /* 0x0000000200027824 */ /* 0x000fe200078e00ff */
[----:B------:R-:W-:Y:S01]  /*37c0*/  MOV R0, c[0x0][0x22c] ;  /* 0x00008b0000007a02 */ /* 0x000fe20000000f00 */
[----:B--2---:R2:W4:Y:S04]  /*37d0*/  R2UR UR14, R9 ;  /* 0x00000000090e73c2 */ /* 0x00452800000e0000 */
[----:B------:R-:W-:-:S04]  /*37e0*/  IMAD R0, R0, c[0x0][0x1c0], RZ ;  /* 0x0000700000007a24 */ /* 0x000fc800078e02ff */
[----:B------:R1:W3:Y:S01]  /*37f0*/  R2UR UR15, R8 ;  /* 0x00000000080f73c2 */ /* 0x0002e200000e0000 */
[C---:B------:R-:W-:Y:S01]  /*3800*/  IMAD.SHL.U32 R238, R0.reuse, 0x8, RZ ;  /* 0x0000000800ee7824 */ /* 0x040fe200078e00ff */
[----:B--2---:R-:W-:-:S04]  /*3810*/  SHF.L.U32 R9, R0, 0x4, RZ ;  /* 0x0000000400097819 */ /* 0x004fc800000006ff */
[C---:B------:R-:W-:Y:S02]  /*3820*/  IADD3 R7, R9.reuse, 0x40, RZ ;  /* 0x0000004009077810 */ /* 0x040fe40007ffe0ff */
[C---:B------:R-:W-:Y:S02]  /*3830*/  IADD3 R6, R9.reuse, 0x60, RZ ;  /* 0x0000006009067810 */ /* 0x040fe40007ffe0ff */
[C---:B-1----:R-:W-:Y:S02]  /*3840*/  IADD3 R8, R9.reuse, 0x20, RZ ;  /* 0x0000002009087810 */ /* 0x042fe40007ffe0ff */
[C---:B------:R-:W-:Y:S02]  /*3850*/  IADD3 R5, R9.reuse, 0x80, RZ ;  /* 0x0000008009057810 */ /* 0x040fe40007ffe0ff */
[C---:B------:R-:W-:Y:S02]  /*3860*/  IADD3 R4, R9.reuse, 0xa0, RZ ;  /* 0x000000a009047810 */ /* 0x040fe40007ffe0ff */
[C---:B---3--:R-:W-:Y:S01]  /*3870*/  IADD3 R10, R9.reuse, 0xc0, RZ ;  /* 0x000000c0090a7810 */ /* 0x048fe20007ffe0ff */
[----:B------:R-:W-:Y:S01]  /*3880*/  IMAD.IADD R7, R238, 0x1, R7 ;  /* 0x00000001ee077824 */ /* 0x000fe200078e0207 */
[----:B------:R-:W-:-:S02]  /*3890*/  IADD3 R9, R9, 0xe0, RZ ;  /* 0x000000e009097810 */ /* 0x000fc40007ffe0ff */
[C---:B------:R-:W-:Y:S01]  /*38a0*/  IADD3 R8, R238.reuse, R8, RZ ;  /* 0x00000008ee087210 */ /* 0x040fe20007ffe0ff */
[C---:B------:R-:W-:Y:S01]  /*38b0*/  IMAD.IADD R5, R238.reuse, 0x1, R5 ;  /* 0x00000001ee057824 */ /* 0x040fe200078e0205 */
[C---:B------:R-:W-:Y:S02]  /*38c0*/  IADD3 R6, R238.reuse, R6, RZ ;  /* 0x00000006ee067210 */ /* 0x040fe40007ffe0ff */
        /* <DEDUP_REMOVED lines=22> */
[----:B------:R1:W-:Y:S01]  /*3a30*/  STL [R1+0x14], R8 ;  /* 0x0000140801007387 */ /* 0x0003e20000100800 */
[C---:B------:R-:W-:Y:S01]  /*3a40*/  IMAD.IADD R252, R238.reuse, 0x1, R9 ;  /* 0x00000001eefc7824 */ /* 0x040fe200078e0209 */
[----:B------:R-:W-:-:S02]  /*3a50*/  IADD3 R9, R238, R8, RZ ;  /* 0x00000008ee097210 */ /* 0x000fc40007ffe0ff */
[----:B------:R2:W-:Y:S01]  /*3a60*/  STL [R1+0x10], R7 ;  /* 0x0000100701007387 */ /* 0x0005e20000100800 */
[----:B------:R-:W-:-:S03]  /*3a70*/  IADD3 R0, R238, R0, RZ ;  /* 0x00000000ee007210 */ /* 0x000fc60007ffe0ff */
[----:B------:R3:W-:Y:S04]  /*3a80*/  STL [R1+0xc], R6 ;  /* 0x00000c0601007387 */ /* 0x0007e80000100800 */
[----:B------:R4:W-:Y:S04]  /*3a90*/  STL [R1+0x8], R5 ;  /* 0x0000080501007387 */ /* 0x0009e80000100800 */
[----:B------:R4:W-:Y:S04]  /*3aa0*/  STL [R1+0x4], R4 ;  /* 0x0000040401007387 */ /* 0x0009e80000100800 */
[----:B------:R-:W-:Y:S01]  /*3ab0*/  STL [R1+0x2c], R9 ;  /* 0x00002c0901007387 */ /* 0x000fe20000100800 */
[----:B-1----:R-:W-:-:S03]  /*3ac0*/  IMAD.IADD R8, R238, 0x1, R7 ;  /* 0x00000001ee087824 */ /* 0x002fc600078e0207 */
[----:B------:R1:W-:Y:S01]  /*3ad0*/  STL [R1], R0 ;  /* 0x0000000001007387 */ /* 0x0003e20000100800 */
[----:B--2---:R-:W-:-:S03]  /*3ae0*/  IADD3 R7, R238, R6, RZ ;  /* 0x00000006ee077210 */ /* 0x004fc60007ffe0ff */
[----:B------:R2:W-:Y:S01]  /*3af0*/  STL [R1+0x28], R8 ;  /* 0x0000280801007387 */ /* 0x0005e20000100800 */
[----:B---3--:R-:W-:-:S03]  /*3b00*/  IMAD.IADD R6, R238, 0x1, R5 ;  /* 0x00000001ee067824 */ /* 0x008fc600078e0205 */
[----:B------:R2:W-:Y:S01]  /*3b10*/  STL [R1+0x24], R7 ;  /* 0x0000240701007387 */ /* 0x0005e20000100800 */
[----:B----4-:R-:W-:-:S03]  /*3b20*/  IADD3 R5, R238, R4, RZ ;  /* 0x00000004ee057210 */ /* 0x010fc60007ffe0ff */
[----:B------:R2:W-:Y:S01]  /*3b30*/  STL [R1+0x20], R6 ;  /* 0x0000200601007387 */ /* 0x0005e20000100800 */
[----:B------:R-:W-:-:S03]  /*3b40*/  IMAD.IADD R4, R238, 0x1, R0 ;  /* 0x00000001ee047824 */ /* 0x000fc600078e0200 */
[----:B------:R2:W-:Y:S04]  /*3b50*/  STL [R1+0x1c], R5 ;  /* 0x00001c0501007387 */ /* 0x0005e80000100800 */
[----:B------:R2:W-:Y:S01]  /*3b60*/  STL [R1+0x18], R4 ;  /* 0x0000180401007387 */ /* 0x0005e20000100800 */
[----:B------:R-:W-:-:S05]  /*3b70*/  R2P PR, R22, 0x6 ;  /* 0x0000000616007804 */ /* 0x000fca0000000000 */
[----:B------:R-:W-:Y:S02]  /*3b80*/  SEL R231, R231, 0xffffffe0, !P1 ;  /* 0xffffffe0e7e77807 */ /* 0x000fe40004800000 */
[----:B------:R-:W-:-:S03]  /*3b90*/  SEL R226, R226, 0xffffffc0, !P2 ;  /* 0xffffffc0e2e27807 */ /* 0x000fc60005000000 */
[----:B------:R-:W-:Y:S02]  /*3ba0*/  IMAD.IADD R228, R227, 0x1, R231 ;  /* 0x00000001e3e47824 */ /* 0x000fe400078e02e7 */
[--C-:B------:R-:W-:Y:S01]  /*3bb0*/  IMAD.IADD R223, R231, 0x1, R222.reuse ;  /* 0x00000001e7df7824 */ /* 0x100fe200078e02de */
[----:B------:R-:W-:Y:S01]  /*3bc0*/  CS2R R22, SRZ ;  /* 0x0000000000167805 */ /* 0x000fe2000001ff00 */
[----:B------:R-:W-:Y:S01]  /*3bd0*/  CS2R R20, SRZ ;  /* 0x0000000000147805 */ /* 0x000fe2000001ff00 */
[----:B------:R-:W-:Y:S01]  /*3be0*/  IMAD.WIDE.U32 R250, R250, -0x2daee0ad, RZ ;  /* 0xd2511f53fafa7825 */ /* 0x000fe200078e00ff */
[----:B------:R-:W-:Y:S02]  /*3bf0*/  IADD3 R229, R227, R226, RZ ;  /* 0x000000e2e3e57210 */ /* 0x000fe40007ffe0ff */
[C---:B------:R-:W-:Y:S01]  /*3c00*/  IADD3 R230, R226.reuse, R228, RZ ;  /* 0x000000e4e2e67210 */ /* 0x040fe20007ffe0ff */
[----:B------:R-:W-:Y:S01]  /*3c10*/  IMAD.IADD R225, R226, 0x1, R222 ;  /* 0x00000001e2e17824 */ /* 0x000fe200078e02de */
[----:B-1----:R-:W-:Y:S01]  /*3c20*/  IADD3 R0, R238, R252, RZ ;  /* 0x000000fcee007210 */ /* 0x002fe20007ffe0ff */
[----:B------:R-:W-:Y:S01]  /*3c30*/  IMAD.IADD R224, R226, 0x1, R223 ;  /* 0x00000001e2e07824 */ /* 0x000fe200078e02df */
[----:B------:R-:W-:-:S02]  /*3c40*/  UIADD3 UR30, UR15, -0x61c88647, URZ ;  /* 0x9e3779b90f1e7890 */ /* 0x000fc4000fffe03f */
[----:B------:R-:W-:Y:S02]  /*3c50*/  UIADD3 UR29, UR14, -0x4498517b, URZ ;  /* 0xbb67ae850e1d7890 */ /* 0x000fe4000fffe03f */
[----:B------:R-:W-:Y:S02]  /*3c60*/  UIADD3 UR28, UR15, 0x3c6ef372, URZ ;  /* 0x3c6ef3720f1c7890 */ /* 0x000fe4000fffe03f */
[----:B------:R-:W-:Y:S02]  /*3c70*/  UIADD3 UR27, UR14, 0x76cf5d0a, URZ ;  /* 0x76cf5d0a0e1b7890 */ /* 0x000fe4000fffe03f */
[----:B------:R-:W-:Y:S02]  /*3c80*/  UIADD3 UR26, UR15, -0x255992d5, URZ ;  /* 0xdaa66d2b0f1a7890 */ /* 0x000fe4000fffe03f */
[----:B------:R-:W-:Y:S02]  /*3c90*/  UIADD3 UR25, UR14, 0x32370b8f, URZ ;  /* 0x32370b8f0e197890 */ /* 0x000fe4000fffe03f */
[----:B------:R-:W-:-:S02]  /*3ca0*/  UIADD3 UR23, UR15, 0x78dde6e4, URZ ;  /* 0x78dde6e40f177890 */ /* 0x000fc4000fffe03f */
[----:B------:R-:W-:Y:S02]  /*3cb0*/  UIADD3 UR22, UR14, -0x126145ec, URZ ;  /* 0xed9eba140e167890 */ /* 0x000fe4000fffe03f */
[----:B------:R-:W-:Y:S02]  /*3cc0*/  UIADD3 UR21, UR15, 0x1715609d, URZ ;  /* 0x1715609d0f157890 */ /* 0x000fe4000fffe03f */
[----:B------:R-:W-:Y:S02]  /*3cd0*/  UIADD3 UR20, UR14, -0x56f99767, URZ ;  /* 0xa90668990e147890 */ /* 0x000fe4000fffe03f */
[----:B------:R-:W-:Y:S02]  /*3ce0*/  UIADD3 UR19, UR15, -0x4ab325aa, URZ ;  /* 0xb54cda560f137890 */ /* 0x000fe4000fffe03f */
[----:B--2---:R-:W-:Y:S02]  /*3cf0*/  UIADD3 UR18, UR14, 0x646e171e, URZ ;  /* 0x646e171e0e127890 */ /* 0x004fe4000fffe03f */
.L_x_849:
[----:B------:R-:W0:Y:S01]  /*3d00*/  LDGDEPBAR ;  /* 0x00000000000079af */ /* 0x000e220000000000 */
[C---:B------:R-:W-:Y:S01]  /*3d10*/  IMAD.IADD R105, R219.reuse, 0x1, R231 ;  /* 0x00000001db697824 */ /* 0x040fe200078e02e7 */
[----:B------:R-:W-:Y:S01]  /*3d20*/  USHF.L.U32 UR7, UR6, 0x6, URZ ;  /* 0x0000000606077899 */ /* 0x000fe2000800063f */
[--C-:B------:R-:W-:Y:S01]  /*3d30*/  IMAD.IADD R104, R219, 0x1, R226.reuse ;  /* 0x00000001db687824 */ /* 0x100fe200078e02e2 */
[----:B-----5:R-:W-:Y:S01]  /*3d40*/  FSETP.NEU.FTZ.AND P0, PT, R248, -INF , PT ;  /* 0xff800000f800780b */ /* 0x020fe20003f1d000 */
[----:B------:R-:W-:Y:S01]  /*3d50*/  IMAD.IADD R0, R105, 0x1, R226 ;  /* 0x0000000169007824 */ /* 0x000fe200078e02e2 */
[----:B------:R-:W2:Y:S01]  /*3d60*/  LDL R107, [R1+0x3c] ;  /* 0x00003c00016b7983 */ /* 0x000ea20000100800 */
[----:B------:R-:W-:Y:S01]  /*3d70*/  UISETP.GE.AND UP0, UPT, UR7, UR17, UPT ;  /* 0x000000110700728c */ /* 0x000fe2000bf06270 */
[----:B------:R-:W-:Y:S01]  /*3d80*/  IMAD.U32 R106, RZ, RZ, UR7 ;  /* 0x00000007ff6a7e24 */ /* 0x000fe2000f8e00ff */
[----:B------:R-:W-:Y:S01]  /*3d90*/  UISETP.GT.AND UP2, UPT, UR6, UR13, UPT ;  /* 0x0000000d0600728c */ /* 0x000fe2000bf44270 */
[----:B------:R-:W-:Y:S01]  /*3da0*/  IMAD.MOV.U32 R110, RZ, RZ, c[0x0][0x22c] ;  /* 0x00008b00ff6e7624 */ /* 0x000fe200078e00ff */
[----:B------:R-:W-:Y:S01]  /*3db0*/  UISETP.LT.AND UP0, UPT, UR16, UR24, UP0 ;  /* 0x000000181000728c */ /* 0x000fe20008701270 */
[----:B------:R-:W3:Y:S02]  /*3dc0*/  LDL R108, [R1+0x50] ;  /* 0x00005000016c7983 */ /* 0x000ee40000100800 */
[----:B------:R-:W-:Y:S03]  /*3dd0*/  IMAD R110, R110, c[0x0][0x1c0], RZ ;  /* 0x000070006e6e7a24 */ /* 0x000fe600078e02ff */
[----:B------:R-:W-:Y:S01]  /*3de0*/  PLOP3.LUT P4, PT, PT, PT, UP0, 0x80, 0x0 ;  /* 0x000000000000781c */ /* 0x000fe20003f8f008 */
[----:B------:R-:W-:Y:S01]  /*3df0*/  IMAD.U32 R110, R110, -0x40, RZ ;  /* 0xffffffc06e6e7824 */ /* 0x000fe200078e00ff */
[----:B------:R-:W-:Y:S04]  /*3e00*/  DEPBAR.LE SB0, 0x0 ;  /* 0x000080000000791a */ /* 0x000fe80000000000 */
[----:B------:R-:W-:Y:S06]  /*3e10*/  BAR.SYNC.DEFER_BLOCKING 0x0 ;  /* 0x0000000000007b1d */ /* 0x000fec0000010000 */
[----:B------:R-:W-:Y:S06]  /*3e20*/  LDSM.16.M88.4 R16, [R219] ;  /* 0x00000000db10783b */ /* 0x000fec0000000200 */
[----:B------:R-:W1:Y:S06]  /*3e30*/  LDSM.16.M88.4 R8, [R218+0x18000] ;  /* 0x01800000da08783b */ /* 0x000e6c0000000200 */
[----:B------:R-:W4:Y:S06]  /*3e40*/  LDSM.16.M88.4 R84, [R218+0x18800] ;  /* 0x01880000da54783b */ /* 0x000f2c0000000200 */
[----:B------:R-:W-:Y:S06]  /*3e50*/  LDSM.16.M88.4 R88, [R105] ;  /* 0x000000006958783b */ /* 0x000fec0000000200 */
[----:B------:R-:W4:Y:S06]  /*3e60*/  LDSM.16.M88.4 R92, [R3+0x18000] ;  /* 0x01800000035c783b */ /* 0x000f2c0000000200 */
[----:B------:R-:W4:Y:S06]  /*3e70*/  LDSM.16.M88.4 R96, [R3+0x18800] ;  /* 0x018800000360783b */ /* 0x000f2c0000000200 */
[----:B------:R-:W-:Y:S01]  /*3e80*/  LDSM.16.M88.4 R100, [R217+0x18000] ;  /* 0x01800000d964783b */ /* 0x000fe20000000200 */
[C---:B-1----:R-:W-:Y:S08]  /*3e90*/  HMMA.16816.F32 R4, R16.reuse, R8, RZ ;  /* 0x000000081004723c */ /* 0x042ff000000018ff */
[C---:B------:R-:W-:Y:S08]  /*3ea0*/  HMMA.16816.F32 R8, R16.reuse, R10, RZ ;  /* 0x0000000a1008723c */ /* 0x040ff000000018ff */
[C---:B----4-:R-:W-:Y:S08]  /*3eb0*/  HMMA.16816.F32 R12, R16.reuse, R84, RZ ;  /* 0x00000054100c723c */ /* 0x050ff000000018ff */
[----:B------:R-:W-:Y:S01]  /*3ec0*/  HMMA.16816.F32 R16, R16, R86, RZ ;  /* 0x000000561010723c */ /* 0x000fe200000018ff */
[----:B------:R-:W1:Y:S07]  /*3ed0*/  LDSM.16.M88.4 R84, [R104] ;  /* 0x000000006854783b */ /* 0x000e6e0000000200 */
[C---:B------:R-:W-:Y:S08]  /*3ee0*/  HMMA.16816.F32 R4, R88.reuse, R92, R4 ;  /* 0x0000005c5804723c */ /* 0x040ff00000001804 */
[C---:B------:R-:W-:Y:S01]  /*3ef0*/  HMMA.16816.F32 R8, R88.reuse, R94, R8 ;  /* 0x0000005e5808723c */ /* 0x040fe20000001808 */
[----:B------:R-:W4:Y:S07]  /*3f00*/  LDSM.16.M88.4 R92, [R217+0x18800] ;  /* 0x01880000d95c783b */ /* 0x000f2e0000000200 */
[C---:B------:R-:W-:Y:S08]  /*3f10*/  HMMA.16816.F32 R12, R88.reuse, R96, R12 ;  /* 0x00000060580c723c */ /* 0x040ff0000000180c */
[----:B------:R-:W-:Y:S01]  /*3f20*/  HMMA.16816.F32 R16, R88, R98, R16 ;  /* 0x000000625810723c */ /* 0x000fe20000001810 */
[----:B------:R-:W-:Y:S06]  /*3f30*/  LDSM.16.M88.4 R88, [R0] ;  /* 0x000000000058783b */ /* 0x000fec0000000200 */
[----:B------:R-:W4:Y:S01]  /*3f40*/  LDSM.16.M88.4 R96, [R216+0x18000] ;  /* 0x01800000d860783b */ /* 0x000f220000000200 */
[C---:B-1----:R-:W-:Y:S08]  /*3f50*/  HMMA.16816.F32 R4, R84.reuse, R100, R4 ;  /* 0x000000645404723c */ /* 0x042ff00000001804 */
[C---:B------:R-:W-:Y:S01]  /*3f60*/  HMMA.16816.F32 R8, R84.reuse, R102, R8 ;  /* 0x000000665408723c */ /* 0x040fe20000001808 */
[----:B------:R-:W1:Y:S07]  /*3f70*/  LDSM.16.M88.4 R100, [R216+0x18800] ;  /* 0x01880000d864783b */ /* 0x000e6e0000000200 */
[C---:B----4-:R-:W-:Y:S08]  /*3f80*/  HMMA.16816.F32 R12, R84.reuse, R92, R12 ;  /* 0x0000005c540c723c */ /* 0x050ff0000000180c */
[----:B------:R-:W-:Y:S01]  /*3f90*/  HMMA.16816.F32 R16, R84, R94, R16 ;  /* 0x0000005e5410723c */ /* 0x000fe20000001810 */
[----:B------:R-:W-:Y:S06]  /*3fa0*/  LDSM.16.M88.4 R84, [R219+0x2000] ;  /* 0x00200000db54783b */ /* 0x000fec0000000200 */
[----:B------:R-:W4:Y:S01]  /*3fb0*/  LDSM.16.M88.4 R92, [R218+0x1a000] ;  /* 0x01a00000da5c783b */ /* 0x000f220000000200 */
[C---:B------:R-:W-:Y:S08]  /*3fc0*/  HMMA.16816.F32 R4, R88.reuse, R96, R4 ;  /* 0x000000605804723c */ /* 0x040ff00000001804 */
[C---:B------:R-:W-:Y:S01]  /*3fd0*/  HMMA.16816.F32 R8, R88.reuse, R98, R8 ;  /* 0x000000625808723c */ /* 0x040fe20000001808 */
[----:B------:R-:W4:Y:S07]  /*3fe0*/  LDSM.16.M88.4 R96, [R218+0x1a800] ;  /* 0x01a80000da60783b */ /* 0x000f2e0000000200 */
[C---:B-1----:R-:W-:Y:S08]  /*3ff0*/  HMMA.16816.F32 R12, R88.reuse, R100, R12 ;  /* 0x00000064580c723c */ /* 0x042ff0000000180c */
[----:B------:R-:W-:Y:S01]  /*4000*/  HMMA.16816.F32 R16, R88, R102, R16 ;  /* 0x000000665810723c */ /* 0x000fe20000001810 */
[----:B------:R-:W-:Y:S06]  /*4010*/  LDSM.16.M88.4 R88, [R105+0x2000] ;  /* 0x002000006958783b */ /* 0x000fec0000000200 */
[----:B------:R-:W-:Y:S01]  /*4020*/  LDSM.16.M88.4 R100, [R3+0x1a800] ;  /* 0x01a800000364783b */ /* 0x000fe20000000200 */
[C---:B----4-:R-:W-:Y:S08]  /*4030*/  HMMA.16816.F32 R4, R84.reuse, R92, R4 ;  /* 0x0000005c5404723c */ /* 0x050ff00000001804 */
        /* <DEDUP_REMOVED lines=19> */
[----:B------:R-:W4:Y:S01]  /*4170*/  LDSM.16.M88.4 R96, [R218+0x1c000] ;  /* 0x01c00000da60783b */ /* 0x000f220000000200 */
[C---:B-1----:R-:W-:Y:S08]  /*4180*/  HMMA.16816.F32 R4, R88.reuse, R92, R4 ;  /* 0x0000005c5804723c */ /* 0x042ff00000001804 */
[C---:B------:R-:W-:Y:S01]  /*4190*/  HMMA.16816.F32 R8, R88.reuse, R94, R8 ;  /* 0x0000005e5808723c */ /* 0x040fe20000001808 */
[----:B------:R-:W1:Y:S07]  /*41a0*/  LDSM.16.M88.4 R92, [R218+0x1c800] ;  /* 0x01c80000da5c783b */ /* 0x000e6e0000000200 */
[C---:B------:R-:W-:Y:S08]  /*41b0*/  HMMA.16816.F32 R12, R88.reuse, R100, R12 ;  /* 0x00000064580c723c */ /* 0x040ff0000000180c */
[----:B------:R-:W-:Y:S01]  /*41c0*/  HMMA.16816.F32 R16, R88, R102, R16 ;  /* 0x000000665810723c */ /* 0x000fe20000001810 */
[----:B------:R-:W-:Y:S06]  /*41d0*/  LDSM.16.M88.4 R88, [R105+0x4000] ;  /* 0x004000006958783b */ /* 0x000fec0000000200 */
[----:B------:R-:W-:Y:S01]  /*41e0*/  LDSM.16.M88.4 R100, [R3+0x1c800] ;  /* 0x01c800000364783b */ /* 0x000fe20000000200 */
[C---:B----4-:R-:W-:Y:S08]  /*41f0*/  HMMA.16816.F32 R4, R84.reuse, R96, R4 ;  /* 0x000000605404723c */ /* 0x050ff00000001804 */
[C---:B------:R-:W-:Y:S01]  /*4200*/  HMMA.16816.F32 R8, R84.reuse, R98, R8 ;  /* 0x000000625408723c */ /* 0x040fe20000001808 */
[----:B------:R-:W4:Y:S07]  /*4210*/  LDSM.16.M88.4 R96, [R3+0x1c000] ;  /* 0x01c000000360783b */ /* 0x000f2e0000000200 */
[C---:B-1----:R-:W-:Y:S08]  /*4220*/  HMMA.16816.F32 R12, R84.reuse, R92, R12 ;  /* 0x0000005c540c723c */ /* 0x042ff0000000180c */
[----:B------:R-:W-:Y:S01]  /*4230*/  HMMA.16816.F32 R16, R84, R94, R16 ;  /* 0x0000005e5410723c */ /* 0x000fe20000001810 */
[----:B------:R-:W-:Y:S06]  /*4240*/  LDSM.16.M88.4 R84, [R104+0x4000] ;  /* 0x004000006854783b */ /* 0x000fec0000000200 */
[----:B------:R-:W1:Y:S01]  /*4250*/  LDSM.16.M88.4 R92, [R217+0x1c000] ;  /* 0x01c00000d95c783b */ /* 0x000e620000000200 */
[C---:B----4-:R-:W-:Y:S08]  /*4260*/  HMMA.16816.F32 R4, R88.reuse, R96, R4 ;  /* 0x000000605804723c */ /* 0x050ff00000001804 */
[C---:B------:R-:W-:Y:S01]  /*4270*/  HMMA.16816.F32 R8, R88.reuse, R98, R8 ;  /* 0x000000625808723c */ /* 0x040fe20000001808 */
[----:B------:R-:W4:Y:S07]  /*4280*/  LDSM.16.M88.4 R96, [R217+0x1c800] ;  /* 0x01c80000d960783b */ /* 0x000f2e0000000200 */
[C---:B------:R-:W-:Y:S08]  /*4290*/  HMMA.16816.F32 R12, R88.reuse, R100, R12 ;  /* 0x00000064580c723c */ /* 0x040ff0000000180c */
[----:B------:R-:W-:Y:S01]  /*42a0*/  HMMA.16816.F32 R16, R88, R102, R16 ;  /* 0x000000665810723c */ /* 0x000fe20000001810 */
[----:B------:R-:W-:Y:S06]  /*42b0*/  LDSM.16.M88.4 R88, [R0+0x4000] ;  /* 0x004000000058783b */ /* 0x000fec0000000200 */
[----:B------:R-:W-:Y:S01]  /*42c0*/  LDSM.16.M88.4 R100, [R216+0x1c800] ;  /* 0x01c80000d864783b */ /* 0x000fe20000000200 */
[C---:B-1----:R-:W-:Y:S08]  /*42d0*/  HMMA.16816.F32 R4, R84.reuse, R92, R4 ;  /* 0x0000005c5404723c */ /* 0x042ff00000001804 */
[C---:B------:R-:W-:Y:S01]  /*42e0*/  HMMA.16816.F32 R8, R84.reuse, R94, R8 ;  /* 0x0000005e5408723c */ /* 0x040fe20000001808 */
[----:B------:R-:W1:Y:S07]  /*42f0*/  LDSM.16.M88.4 R92, [R216+0x1c000] ;  /* 0x01c00000d85c783b */ /* 0x000e6e0000000200 */
[C---:B----4-:R-:W-:Y:S08]  /*4300*/  HMMA.16816.F32 R12, R84.reuse, R96, R12 ;  /* 0x00000060540c723c */ /* 0x050ff0000000180c */
        /* <DEDUP_REMOVED lines=9> */
[----:B------:R-:W2:Y:S01]  /*43a0*/  LDSM.16.M88.4 R100, [R3+0x1e000] ;  /* 0x01e000000364783b */ /* 0x000ea20000000200 */
[C---:B----4-:R-:W-:Y:S08]  /*43b0*/  HMMA.16816.F32 R4, R84.reuse, R96, R4 ;  /* 0x000000605404723c */ /* 0x050ff00000001804 */
[C---:B------:R-:W-:Y:S01]  /*43c0*/  HMMA.16816.F32 R8, R84.reuse, R98, R8 ;  /* 0x000000625408723c */ /* 0x040fe20000001808 */
[----:B------:R-:W4:Y:S07]  /*43d0*/  LDSM.16.M88.4 R96, [R3+0x1e800] ;  /* 0x01e800000360783b */ /* 0x000f2e0000000200 */
[C---:B-1----:R-:W-:Y:S08]  /*43e0*/  HMMA.16816.F32 R12, R84.reuse, R92, R12 ;  /* 0x0000005c540c723c */ /* 0x042ff0000000180c */
[----:B------:R-:W-:Y:S01]  /*43f0*/  HMMA.16816.F32 R16, R84, R94, R16 ;  /* 0x0000005e5410723c */ /* 0x000fe20000001810 */
[----:B------:R-:W-:Y:S06]  /*4400*/  LDSM.16.M88.4 R84, [R104+0x6000] ;  /* 0x006000006854783b */ /* 0x000fec0000000200 */
[----:B------:R-:W1:Y:S01]  /*4410*/  LDSM.16.M88.4 R92, [R217+0x1e000] ;  /* 0x01e00000d95c783b */ /* 0x000e620000000200 */
[C---:B--2---:R-:W-:Y:S08]  /*4420*/  HMMA.16816.F32 R4, R88.reuse, R100, R4 ;  /* 0x000000645804723c */ /* 0x044ff00000001804 */
[C---:B------:R-:W-:Y:S01]  /*4430*/  HMMA.16816.F32 R8, R88.reuse, R102, R8 ;  /* 0x000000665808723c */ /* 0x040fe20000001808 */
[----:B------:R-:W-:Y:S07]  /*4440*/  LDSM.16.M88.4 R100, [R216+0x1e000] ;  /* 0x01e00000d864783b */ /* 0x000fee0000000200 */
[C---:B----4-:R-:W-:Y:S08]  /*4450*/  HMMA.16816.F32 R12, R88.reuse, R96, R12 ;  /* 0x00000060580c723c */ /* 0x050ff0000000180c */
[----:B------:R-:W-:Y:S01]  /*4460*/  HMMA.16816.F32 R16, R88, R98, R16 ;  /* 0x000000625810723c */ /* 0x000fe20000001810 */
[----:B------:R-:W2:Y:S06]  /*4470*/  LDSM.16.M88.4 R88, [R217+0x1e800] ;  /* 0x01e80000d958783b */ /* 0x000eac0000000200 */
[----:B------:R4:W3:Y:S01]  /*4480*/  LDSM.16.M88.4 R96, [R0+0x6000] ;  /* 0x006000000060783b */ /* 0x0008e20000000200 */
[C---:B-1----:R-:W-:Y:S05]  /*4490*/  HMMA.16816.F32 R4, R84.reuse, R92, R4 ;  /* 0x0000005c5404723c */ /* 0x042fea0000001804 */
[----:B------:R-:W1:Y:S02]  /*44a0*/  @!P4 S2R R92, SR_TID.X ;  /* 0x00000000005cc919 */ /* 0x000e640000002100 */
[----:B------:R-:W-:Y:S01]  /*44b0*/  FMUL.FTZ R93, R249, 1.4426950216293334961 ;  /* 0x3fb8aa3bf95d7820 */ /* 0x000fe20000410000 */
[C---:B------:R-:W-:Y:S01]  /*44c0*/  HMMA.16816.F32 R8, R84.reuse, R94, R8 ;  /* 0x0000005e5408723c */ /* 0x040fe20000001808 */
[----:B----4-:R-:W-:Y:S05]  /*44d0*/  IMAD.U32 R0, RZ, RZ, UR31 ;  /* 0x0000001fff007e24 */ /* 0x010fea000f8e00ff */
[----:B------:R-:W-:Y:S02]  /*44e0*/  @!P4 IADD3 R0, -R0, 0x1, R239 ;  /* 0x000000010000c810 */ /* 0x000fe40007ffe1ef */
[C---:B--2---:R-:W-:Y:S07]  /*44f0*/  HMMA.16816.F32 R12, R84.reuse, R88, R12 ;  /* 0x00000058540c723c */ /* 0x044fee000000180c */
[----:B------:R-:W-:Y:S01]  /*4500*/  FMUL.FTZ R89, R248, 1.4426950216293334961 ;  /* 0x3fb8aa3bf8597820 */ /* 0x000fe20000410000 */
[----:B------:R-:W-:Y:S04]  /*4510*/  HMMA.16816.F32 R16, R84, R90, R16 ;  /* 0x0000005a5410723c */ /* 0x000fe80000001810 */
[----:B------:R-:W-:Y:S02]  /*4520*/  FSEL R89, R89, RZ, P0 ;  /* 0x000000ff59597208 */ /* 0x000fe40000000000 */
[----:B------:R-:W-:Y:S01]  /*4530*/  FSETP.NEU.FTZ.AND P0, PT, R249, -INF , PT ;  /* 0xff800000f900780b */ /* 0x000fe20003f1d000 */
[----:B------:R-:W-:Y:S01]  /*4540*/  IMAD.U32 R86, RZ, RZ, UR6 ;  /* 0x00000006ff567e24 */ /* 0x000fe2000f8e00ff */
[C---:B---3--:R-:W-:Y:S01]  /*4550*/  HMMA.16816.F32 R4, R96.reuse, R100, R4 ;  /* 0x000000646004723c */ /* 0x048fe20000001804 */
[----:B------:R-:W2:Y:S04]  /*4560*/  LDL R100, [R1+0x38] ;  /* 0x0000380001647983 */ /* 0x000ea80000100800 */
[----:B-1----:R-:W-:Y:S01]  /*4570*/  @!P4 IMAD.SHL.U32 R85, R92, 0x2, RZ ;  /* 0x000000025c55c824 */ /* 0x002fe200078e00ff */
[----:B------:R-:W-:Y:S01]  /*4580*/  @!P4 IADD3 R84, R106, UR24, R0 ;  /* 0x000000186a54cc10 */ /* 0x000fe2000fffe000 */
[----:B------:R-:W-:Y:S01]  /*4590*/  IMAD R94, R86, 0x4, R107 ;  /* 0x00000004565e7824 */ /* 0x000fe200078e026b */
[C---:B------:R-:W-:Y:S01]  /*45a0*/  HMMA.16816.F32 R8, R96.reuse, R102, R8 ;  /* 0x000000666008723c */ /* 0x040fe20000001808 */
[----:B------:R-:W1:Y:S03]  /*45b0*/  S2R R107, SR_TID.X ;  /* 0x00000000006b7919 */ /* 0x000e660000002100 */
[----:B------:R-:W-:Y:S01]  /*45c0*/  @!P4 LOP3.LUT R85, R108, 0x6, R85, 0xf8, !PT ;  /* 0x000000066c55c812 */ /* 0x000fe200078ef855 */
[----:B------:R-:W-:Y:S01]  /*45d0*/  IMAD.U32 R0, RZ, RZ, UR32 ;  /* 0x00000020ff007e24 */ /* 0x000fe2000f8e00ff */
[----:B------:R-:W-:Y:S01]  /*45e0*/  @!P4 IMNMX R88, R84, UR24, PT ;  /* 0x000000185458cc17 */ /* 0x000fe2000b800200 */
[----:B------:R-:W3:Y:S01]  /*45f0*/  S2R R108, SR_TID.X ;  /* 0x00000000006c7919 */ /* 0x000ee20000002100 */
[----:B------:R-:W-:Y:S04]  /*4600*/  IMAD.U32 R92, RZ, RZ, UR32 ;  /* 0x00000020ff5c7e24 */ /* 0x000fe8000f8e00ff */
[----:B------:R-:W-:Y:S02]  /*4610*/  @!P4 IMAD R0, R0, 0x40, R85 ;  /* 0x000000400000c824 */ /* 0x000fe400078e0255 */
[----:B------:R-:W-:Y:S03]  /*4620*/  IMAD.WIDE.U32 R94, R94, -0x326172a9, RZ ;  /* 0xcd9e8d575e5e7825 */ /* 0x000fe600078e00ff */
[CC--:B------:R-:W-:Y:S02]  /*4630*/  @!P4 ISETP.GE.AND P1, PT, R0.reuse, R88.reuse, PT ;  /* 0x000000580000c20c */ /* 0x0c0fe40003f26270 */
[----:B------:R-:W-:Y:S02]  /*4640*/  @!P4 IADD3 R90, R0, 0x1, RZ ;  /* 0x00000001005ac810 */ /* 0x000fe40007ffe0ff */
[----:B------:R-:W-:Y:S02]  /*4650*/  @!P4 FSEL R4, R4, -INF , !P1 ;  /* 0xff8000000404c808 */ /* 0x000fe40004800000 */
[----:B------:R-:W-:Y:S02]  /*4660*/  @!P4 ISETP.GE.AND P1, PT, R90, R88, PT ;  /* 0x000000585a00c20c */ /* 0x000fe40003f26270 */
[----:B-1----:R-:W-:Y:S01]  /*4670*/  SHF.R.S32.HI R107, RZ, 0x1f, R107 ;  /* 0x0000001fff6b7819 */ /* 0x002fe2000001146b */
[--C-:B------:R-:W-:Y:S01]  /*4680*/  FFMA.FTZ R85, R4, c[0x0][0x23c], -R89.reuse ;  /* 0x00008f0004557a23 */ /* 0x100fe20000010859 */
[----:B------:R-:W-:Y:S02]  /*4690*/  @!P4 FSEL R5, R5, -INF , !P1 ;  /* 0xff8000000505c808 */ /* 0x000fe40004800000 */
[----:B------:R-:W-:Y:S01]  /*46a0*/  @!P4 IADD3 R4, R84, 0x8, RZ ;  /* 0x000000085404c810 */ /* 0x000fe20007ffe0ff */
[----:B------:R1:W-:Y:S01]  /*46b0*/  MUFU.EX2 R103, R85 ;  /* 0x0000005500677308 */ /* 0x0003e20000000800 */
[----:B---3--:R-:W-:Y:S01]  /*46c0*/  LEA.HI R107, R107, R108, RZ, 0x7 ;  /* 0x0000006c6b6b7211 */ /* 0x008fe200078f38ff */
[----:B------:R-:W-:Y:S01]  /*46d0*/  FFMA.FTZ R91, R5, c[0x0][0x23c], -R89 ;  /* 0x00008f00055b7a23 */ /* 0x000fe20000010859 */
[----:B------:R-:W-:Y:S02]  /*46e0*/  @!P4 IMNMX R4, R4, UR24, PT ;  /* 0x000000180404cc17 */ /* 0x000fe4000b800200 */
[----:B------:R-:W-:Y:S02]  /*46f0*/  SHF.R.S32.HI R107, RZ, 0x7, R107 ;  /* 0x00000007ff6b7819 */ /* 0x000fe4000001146b */
[-C--:B------:R-:W-:Y:S02]  /*4700*/  @!P4 ISETP.GE.AND P1, PT, R0, R4.reuse, PT ;  /* 0x000000040000c20c */ /* 0x080fe40003f26270 */
[----:B------:R-:W-:Y:S01]  /*4710*/  FSEL R5, R93, RZ, P0 ;  /* 0x000000ff5d057208 */ /* 0x000fe20000000000 */
[----:B------:R-:W-:Y:S01]  /*4720*/  IMAD R92, R92, 0x2, R107 ;  /* 0x000000025c5c7824 */ /* 0x000fe200078e026b */
[----:B------:R-:W-:Y:S01]  /*4730*/  @!P4 FSEL R6, R6, -INF , !P1 ;  /* 0xff8000000606c808 */ /* 0x000fe20004800000 */
[----:B------:R3:W-:Y:S01]  /*4740*/  MUFU.EX2 R107, R91 ;  /* 0x0000005b006b7308 */ /* 0x0007e20000000800 */
[----:B------:R-:W-:Y:S03]  /*4750*/  @!P4 ISETP.GE.AND P0, PT, R90, R4, PT ;  /* 0x000000045a00c20c */ /* 0x000fe60003f06270 */
[--C-:B------:R-:W-:Y:S01]  /*4760*/  FFMA.FTZ R6, R6, c[0x0][0x23c], -R5.reuse ;  /* 0x00008f0006067a23 */ /* 0x100fe20000010805 */
[----:B------:R-:W-:Y:S05]  /*4770*/  @!P4 FSEL R7, R7, -INF , !P0 ;  /* 0xff8000000707c808 */ /* 0x000fea0004000000 */
[----:B------:R4:W-:Y:S01]  /*4780*/  MUFU.EX2 R109, R6 ;  /* 0x00000006006d7308 */ /* 0x0009e20000000800 */
[----:B------:R-:W-:Y:S01]  /*4790*/  FFMA.FTZ R7, R7, c[0x0][0x23c], -R5 ;  /* 0x00008f0007077a23 */ /* 0x000fe20000010805 */
[----:B-1----:R-:W1:Y:S08]  /*47a0*/  LDSM.16.M88.4 R84, [R216+0x1e800] ;  /* 0x01e80000d854783b */ /* 0x002e700000000200 */
[----:B------:R1:W-:Y:S01]  /*47b0*/  MUFU.EX2 R108, R7 ;  /* 0x00000007006c7308 */ /* 0x0003e20000000800 */
[----:B---3--:R-:W-:Y:S05]  /*47c0*/  LOP3.LUT R91, R251, UR14, R92, 0x96, !PT ;  /* 0x0000000efb5b7c12 */ /* 0x008fea000f8e965c */
[----:B------:R-:W-:Y:S05]  /*47d0*/  IMAD.WIDE.U32 R90, R91, -0x326172a9, RZ ;  /* 0xcd9e8d575b5a7825 */ /* 0x000fea00078e00ff */
[----:B------:R-:W-:Y:S01]  /*47e0*/  LOP3.LUT R94, R91, UR30, R94, 0x96, !PT ;  /* 0x0000001e5b5e7c12 */ /* 0x000fe2000f8e965e */
[C---:B-1----:R-:W-:Y:S08]  /*47f0*/  HMMA.16816.F32 R12, R96.reuse, R84, R12 ;  /* 0x00000054600c723c */ /* 0x042ff0000000180c */
[----:B------:R-:W-:Y:S04]  /*4800*/  HMMA.16816.F32 R16, R96, R86, R16 ;  /* 0x000000566010723c */ /* 0x000fe80000001810 */
[----:B--2---:R-:W-:Y:S01]  /*4810*/  LOP3.LUT R92, R95, UR15, R100, 0x96, !PT ;  /* 0x0000000f5f5c7c12 */ /* 0x004fe2000f8e9664 */
[----:B------:R-:W-:Y:S01]  /*4820*/  IMAD.WIDE.U32 R94, R94, -0x2daee0ad, RZ ;  /* 0xd2511f535e5e7825 */ /* 0x000fe200078e00ff */
[----:B------:R-:W-:Y:S03]  /*4830*/  @!P4 IADD3 R100, R0, 0x8, RZ ;  /* 0x000000080064c810 */ /* 0x000fe60007ffe0ff */
[----:B------:R-:W-:Y:S01]  /*4840*/  IMAD.WIDE.U32 R92, R92, -0x2daee0ad, RZ ;  /* 0xd2511f535c5c7825 */ /* 0x000fe200078e00ff */
[-C--:B------:R-:W-:Y:S04]  /*4850*/  @!P4 ISETP.GE.AND P0, PT, R100, R88.reuse, PT ;  /* 0x000000586400c20c */ /* 0x080fe80003f06270 */
[----:B------:R-:W-:Y:S02]  /*4860*/  @!P4 FSEL R8, R8, -INF , !P0 ;  /* 0xff8000000808c808 */ /* 0x000fe40004000000 */
[----:B----4-:R-:W-:Y:S02]  /*4870*/  LOP3.LUT R6, R93, UR29, R250, 0x96, !PT ;  /* 0x0000001d5d067c12 */ /* 0x010fe4000f8e96fa */
[----:B------:R-:W-:Y:S01]  /*4880*/  @!P4 IADD3 R93, R0, 0x9, RZ ;  /* 0x00000009005dc810 */ /* 0x000fe20007ffe0ff */
[----:B------:R-:W-:Y:S01]  /*4890*/  FFMA.FTZ R8, R8, c[0x0][0x23c], -R89 ;  /* 0x00008f0008087a23 */ /* 0x000fe20000010859 */
[----:B------:R-:W-:Y:S01]  /*48a0*/  LOP3.LUT R91, R95, UR27, R92, 0x96, !PT ;  /* 0x0000001b5f5b7c12 */ /* 0x000fe2000f8e965c */
[----:B------:R-:W-:Y:S01]  /*48b0*/  IMAD.WIDE.U32 R6, R6, -0x326172a9, RZ ;  /* 0xcd9e8d5706067825 */ /* 0x000fe200078e00ff */
        /* <DEDUP_REMOVED lines=277> */
[C---:B------:R-:W-:Y:S02]  /*5a10*/  LEA R234, P0, R110.reuse, R234, 0x2 ;  /* 0x000000ea6eea7211 */ /* 0x040fe400078010ff */
[-C--:B------:R-:W-:Y:S02]  /*5a20*/  FSEL R9, R9, R92.reuse, P5 ;  /* 0x0000005c09097208 */ /* 0x080fe40002800000 */
[----:B------:R-:W-:Y:S02]  /*5a30*/  LEA.HI.X.SX32 R235, R110, R235, 0x2, P0 ;  /* 0x000000eb6eeb7211 */ /* 0x000fe400000f16ff */
[----:B------:R-:W-:Y:S01]  /*5a40*/  FSETP.GE.FTZ.AND P0, PT, R106, RZ, PT ;  /* 0x000000ff6a00720b */ /* 0x000fe20003f16000 */
[C---:B-1----:R-:W-:Y:S08]  /*5a50*/  HMMA.16816.F32 R12, R84.reuse, R88, R12 ;  /* 0x00000058540c723c */ /* 0x042ff0000000180c */
[----:B------:R-:W-:Y:S07]  /*5a60*/  HMMA.16816.F32 R16, R84, R90, R16 ;  /* 0x0000005a5410723c */ /* 0x000fee0000001810 */
[----:B------:R-:W-:Y:S09]  /*5a70*/  FMUL.FTZ R86, R104, R9 ;  /* 0x0000000968567220 */ /* 0x000ff20000410000 */
        /* <DEDUP_REMOVED lines=12> */
[C---:B------:R-:W-:Y:S01]  /*5b40*/  FADD.FTZ R7, -R0.reuse, R11 ;  /* 0x0000000b00077221 */ /* 0x040fe20000010100 */
        /* <DEDUP_REMOVED lines=12> */
[----:B------:R-:W-:Y:S01]  /*5c10*/  FSETP.GE.FTZ.AND P2, PT, R96, RZ, PT ;  /* 0x000000ff6000720b */ /* 0x000fe20003f56000 */
[----:B------:R-:W-:Y:S01]  /*5c20*/  FADD.FTZ R6, -R0, R14 ;  /* 0x0000000e00067221 */ /* 0x000fe20000010100 */
[----:B------:R-:W-:Y:S01]  /*5c30*/  FSEL R7, R7, R0, P0 ;  /* 0x0000000007077208 */ /* 0x000fe20000000000 */
[----:B------:R-:W-:Y:S01]  /*5c40*/  FMUL.FTZ R14, R106, R4 ;  /* 0x000000046a0e7220 */ /* 0x000fe20000410000 */
[----:B------:R-:W-:Y:S01]  /*5c50*/  PLOP3.LUT P0, PT, PT, PT, UP2, 0x80, 0x0 ;  /* 0x000000000000781c */ /* 0x000fe20003f0f028 */
        /* <DEDUP_REMOVED lines=38> */
.L_x_847:
        /* <DEDUP_REMOVED lines=36> */
[-C--:B------:R-:W-:Y:S08]  /*6100*/  HMMA.16816.F32 R60, R12, R86.reuse, R60 ;  /* 0x000000560c3c723c */ /* 0x080ff0000000183c */
[C---:B------:R-:W-:Y:S01]  /*6110*/  HMMA.16816.F32 R64, R4.reuse, R86, R64 ;  /* 0x000000560440723c */ /* 0x040fe20000001840 */
[----:B------:R-:W2:Y:S07]  /*6120*/  LDSM.16.MT88.4 R84, [R220+0x2a800] ;  /* 0x02a80000dc54783b */ /* 0x000eae0000004200 */
[-C--:B-----5:R-:W-:Y:S08]  /*6130*/  HMMA.16816.F32 R68, R4, R88.reuse, R68 ;  /* 0x000000580444723c */ /* 0x0a0ff00000001844 */
[C---:B------:R-:W-:Y:S08]  /*6140*/  HMMA.16816.F32 R72, R12.reuse, R88, R72 ;  /* 0x000000580c48723c */ /* 0x040ff00000001848 */
[-C--:B------:R-:W-:Y:S01]  /*6150*/  HMMA.16816.F32 R76, R12, R90.reuse, R76 ;  /* 0x0000005a0c4c723c */ /* 0x080fe2000000184c */
[----:B------:R-:W-:Y:S07]  /*6160*/  LDSM.16.MT88.4 R12, [R0+0x14800] ;  /* 0x01480000000c783b */ /* 0x000fee0000004200 */
        /* <DEDUP_REMOVED lines=17> */
[----:B------:R-:W1:Y:S07]  /*6280*/  LDSM.16.MT88.4 R12, [R0+0x11000] ;  /* 0x01100000000c783b */ /* 0x000e6e0000004200 */
[-C--:B----4-:R-:W-:Y:S08]  /*6290*/  HMMA.16816.F32 R68, R8, R88.reuse, R68 ;  /* 0x000000580844723c */ /* 0x090ff00000001844 */
        /* <DEDUP_REMOVED lines=21> */
[-C--:B---3--:R-:W-:Y:S08]  /*63f0*/  HMMA.16816.F32 R68, R4, R88.reuse, R68 ;  /* 0x000000580444723c */ /* 0x088ff00000001844 */
        /* <DEDUP_REMOVED lines=11> */
[-C--:B---3--:R-:W-:Y:S08]  /*64b0*/  HMMA.16816.F32 R36, R8, R4.reuse, R36 ;  /* 0x000000040824723c */ /* 0x088ff00000001824 */
[C---:B------:R-:W-:Y:S08]  /*64c0*/  HMMA.16816.F32 R40, R84.reuse, R4, R40 ;  /* 0x000000045428723c */ /* 0x040ff00000001828 */
[-C--:B------:R-:W-:Y:S08]  /*64d0*/  HMMA.16816.F32 R44, R84, R6.reuse, R44 ;  /* 0x00000006542c723c */ /* 0x080ff0000000182c */
[C---:B------:R-:W-:Y:S08]  /*64e0*/  HMMA.16816.F32 R48, R8.reuse, R6, R48 ;  /* 0x000000060830723c */ /* 0x040ff00000001830 */
[-C--:B------:R-:W-:Y:S08]  /*64f0*/  HMMA.16816.F32 R52, R8, R16.reuse, R52 ;  /* 0x000000100834723c */ /* 0x080ff00000001834 */
        /* <DEDUP_REMOVED lines=29> */
.L_x_848:
[----:B------:R-:W-:Y:S01]  /*66d0*/  LDSM.16.M88.4 R128, [R227] ;  /* 0x00000000e380783b */ /* 0x000fe20000000200 */
[----:B------:R-:W-:Y:S02]  /*66e0*/  @UP2 UIADD3 UR10, UP0, UR8, -0x100, URZ ;  /* 0xffffff00080a2890 */ /* 0x000fe4000ff1e03f */
[----:B------:R-:W-:Y:S02]  /*66f0*/  UISETP.GT.AND UP1, UPT, UR6, UR13, UPT ;  /* 0x0000000d0600728c */ /* 0x000fe4000bf24270 */
[----:B------:R-:W2:Y:S01]  /*6700*/  LDSM.16.MT88.4 R16, [R0+0x18000] ;  /* 0x018000000010783b */ /* 0x000ea20000004200 */
[----:B------:R-:W-:Y:S02]  /*6710*/  @UP2 UIADD3.X UR7, UR9, -0x1, URZ, UP0, !UPT ;  /* 0xffffffff09072890 */ /* 0x000fe400087fe43f */
[----:B------:R-:W-:Y:S02]  /*6720*/  @UP2 UMOV UR8, UR10 ;  /* 0x0000000a00082c82 */ /* 0x000fe40008000000 */
[----:B------:R-:W3:Y:S03]  /*6730*/  LDSM.16.M88.4 R124, [R227+0x1000] ;  /* 0x00100000e37c783b */ /* 0x000ee60000000200 */
[----:B------:R-:W-:Y:S02]  /*6740*/  @UP2 UMOV UR9, UR7 ;  /* 0x0000000700092c82 */ /* 0x000fe40008000000 */
[----:B------:R-:W4:Y:S01]  /*6750*/  LDSM.16.MT88.4 R96, [R0+0x1a000] ;  /* 0x01a000000060783b */ /* 0x000f220000004200 */
[----:B------:R-:W-:Y:S02]  /*6760*/  ULOP3.LUT UR7, UR6, 0x1, URZ, 0xc0, !UPT ;  /* 0x0000000106077892 */ /* 0x000fe4000f8ec03f */
[----:B------:R-:W-:Y:S02]  /*6770*/  UIADD3 UR6, UR6, -0x1, URZ ;  /* 0xffffffff06067890 */ /* 0x000fe4000fffe03f */
[----:B------:R-:W1:Y:S01]  /*6780*/  LDSM.16.MT88.4 R112, [R0+0x1c000] ;  /* 0x01c000000070783b */ /* 0x000e620000004200 */
[----:B------:R-:W-:Y:S04]  /*6790*/  UISETP.NE.U32.AND UP0, UPT, UR7, 0x1, UPT ;  /* 0x000000010700788c */ /* 0x000fe8000bf05070 */
        /* <DEDUP_REMOVED lines=72> */
[C---:B------:R-:W-:Y:S07]  /*6c20*/  HMMA.16816.F32 R88, R212.reuse, R196, R88 ;  /* 0x000000c4d458723c */ /* 0x040fee0000001858 */
[C---:B------:R-:W-:Y:S01]  /*6c30*/  LEA R196, P1, R238.reuse, R234, 0x2 ;  /* 0x000000eaeec47211 */ /* 0x040fe200078210ff */
[-C--:B------:R-:W-:Y:S01]  /*6c40*/  HMMA.16816.F32 R92, R212, R198.reuse, R92 ;  /* 0x000000c6d45c723c */ /* 0x080fe2000000185c */
[----:B-1----:R-:W-:Y:S03]  /*6c50*/  IMAD.MOV.U32 R0, RZ, RZ, 0x4 ;  /* 0x00000004ff007424 */ /* 0x002fe600078e00ff */
[-C--:B------:R-:W-:Y:S04]  /*6c60*/  LEA.HI.X.SX32 R197, R238, R235.reuse, 0x2, P1 ;  /* 0x000000ebeec57211 */ /* 0x080fe800008f16ff */
[C---:B------:R-:W-:Y:S07]  /*6c70*/  HMMA.16816.F32 R96, R200.reuse, R198, R96 ;  /* 0x000000c6c860723c */ /* 0x040fee0000001860 */
[----:B------:R-:W-:Y:S01]  /*6c80*/  @P0 IMAD.WIDE R198, R239, R0, UR8 ;  /* 0x00000008efc60e25 */ /* 0x000fe2000f8e0200 */
[-C--:B----4-:R-:W-:Y:S04]  /*6c90*/  HMMA.16816.F32 R100, R200, R208.reuse, R100 ;  /* 0x000000d0c864723c */ /* 0x090fe80000001864 */
[----:B------:R1:W5:Y:S01]  /*6ca0*/  @P0 LDG.E R248, [R198.64] ;  /* 0x00000004c6f80981 */ /* 0x000362000c1e1900 */
[----:B------:R-:W-:Y:S03]  /*6cb0*/  IMAD.MOV.U32 R0, RZ, RZ, c[0x0][0x22c] ;  /* 0x00008b00ff007624 */ /* 0x000fe600078e00ff */
[C---:B------:R-:W-:Y:S01]  /*6cc0*/  HMMA.16816.F32 R104, R212.reuse, R208, R104 ;  /* 0x000000d0d468723c */ /* 0x040fe20000001868 */
[----:B------:R1:W5:Y:S03]  /*6cd0*/  @P0 LDG.E R249, [R198.64+0x20] ;  /* 0x00002004c6f90981 */ /* 0x000366000c1e1900 */
[----:B------:R-:W-:Y:S02]  /*6ce0*/  IMAD R0, R0, c[0x0][0x1c0], RZ ;  /* 0x0000700000007a24 */ /* 0x000fe400078e02ff */
[----:B------:R-:W-:Y:S01]  /*6cf0*/  RED.E.ADD.F32.FTZ.RN.STRONG.GPU [R234.64], R4 ;  /* 0x00000004ea00798e */ /* 0x000fe2000c10e784 */
[----:B------:R-:W-:Y:S01]  /*6d00*/  IMAD.MOV.U32 R208, RZ, RZ, c[0x0][0x22c] ;  /* 0x00008b00ffd07624 */ /* 0x000fe200078e00ff */
[-C--:B------:R-:W-:Y:S01]  /*6d10*/  HMMA.16816.F32 R108, R212, R210.reuse, R108 ;  /* 0x000000d2d46c723c */ /* 0x080fe2000000186c */
[----:B------:R-:W-:Y:S02]  /*6d20*/  IMAD.MOV.U32 R209, RZ, RZ, c[0x0][0x22c] ;  /* 0x00008b00ffd17624 */ /* 0x000fe400078e00ff */
[----:B------:R-:W-:Y:S01]  /*6d30*/  RED.E.ADD.F32.FTZ.RN.STRONG.GPU [R196.64], R5 ;  /* 0x00000005c400798e */ /* 0x000fe2000c10e784 */
[----:B------:R-:W-:Y:S02]  /*6d40*/  IMAD.SHL.U32 R0, R0, 0x10, RZ ;  /* 0x0000001000007824 */ /* 0x000fe400078e00ff */
[----:B------:R-:W-:Y:S02]  /*6d50*/  IMAD R208, R208, c[0x0][0x1c0], RZ ;  /* 0x00007000d0d07a24 */ /* 0x000fe400078e02ff */
[C---:B------:R-:W-:Y:S04]  /*6d60*/  HMMA.16816.F32 R112, R200.reuse, R210, R112 ;  /* 0x000000d2c870723c */ /* 0x040fe80000001870 */
[----:B------:R-:W-:Y:S02]  /*6d70*/  IMAD R208, R208, 0x18, RZ ;  /* 0x00000018d0d07824 */ /* 0x000fe400078e02ff */
[----:B------:R-:W-:Y:S02]  /*6d80*/  IMAD R209, R209, c[0x0][0x1c0], RZ ;  /* 0x00007000d1d17a24 */ /* 0x000fe400078e02ff */
[-C--:B--2---:R-:W-:Y:S01]  /*6d90*/  HMMA.16816.F32 R116, R200, R204.reuse, R116 ;  /* 0x000000ccc874723c */ /* 0x084fe20000001874 */
[----:B------:R-:W-:Y:S03]  /*6da0*/  IMAD.MOV.U32 R211, RZ, RZ, c[0x0][0x22c] ;  /* 0x00008b00ffd37624 */ /* 0x000fe600078e00ff */
[CC--:B-1----:R-:W-:Y:S01]  /*6db0*/  LEA R198, P0, R0.reuse, R234.reuse, 0x2 ;  /* 0x000000ea00c67211 */ /* 0x0c2fe200078010ff */
[----:B------:R-:W-:Y:S02]  /*6dc0*/  IMAD R209, R209, 0x28, RZ ;  /* 0x00000028d1d17824 */ /* 0x000fe400078e02ff */
[----:B------:R-:W-:Y:S01]  /*6dd0*/  IMAD R211, R211, c[0x0][0x1c0], RZ ;  /* 0x00007000d3d37a24 */ /* 0x000fe200078e02ff */
[C---:B------:R-:W-:Y:S01]  /*6de0*/  HMMA.16816.F32 R120, R212.reuse, R204, R120 ;  /* 0x000000ccd478723c */ /* 0x040fe20000001878 */
[----:B------:R-:W2:Y:S03]  /*6df0*/  LDL R205, [R1+0x14] ;  /* 0x0000140001cd7983 */ /* 0x000ea60000100800 */
[-C--:B------:R-:W-:Y:S01]  /*6e00*/  LEA.HI.X.SX32 R199, R0, R235.reuse, 0x2, P0 ;  /* 0x000000eb00c77211 */ /* 0x080fe200000f16ff */
[----:B------:R-:W-:Y:S01]  /*6e10*/  IMAD.SHL.U32 R211, R211, 0x20, RZ ;  /* 0x00000020d3d37824 */ /* 0x000fe200078e00ff */
[----:B------:R-:W3:Y:S01]  /*6e20*/  LDL R204, [R1+0x2c] ;  /* 0x00002c0001cc7983 */ /* 0x000ee20000100800 */
[----:B------:R-:W-:Y:S01]  /*6e30*/  IMAD.MOV.U32 R210, RZ, RZ, c[0x0][0x22c] ;  /* 0x00008b00ffd27624 */ /* 0x000fe200078e00ff */
[-C--:B------:R-:W-:Y:S03]  /*6e40*/  HMMA.16816.F32 R124, R212, R206.reuse, R124 ;  /* 0x000000ced47c723c */ /* 0x080fe6000000187c */
[----:B------:R1:W-:Y:S01]  /*6e50*/  RED.E.ADD.F32.FTZ.RN.STRONG.GPU [R198.64], R6 ;  /* 0x00000006c600798e */ /* 0x0003e2000c10e784 */
[----:B------:R-:W-:Y:S04]  /*6e60*/  IMAD R210, R210, c[0x0][0x1c0], RZ ;  /* 0x00007000d2d27a24 */ /* 0x000fe800078e02ff */
[----:B------:R-:W-:Y:S04]  /*6e70*/  HMMA.16816.F32 R128, R200, R206, R128 ;  /* 0x000000cec880723c */ /* 0x000fe80000001880 */
[----:B------:R-:W-:Y:S03]  /*6e80*/  IMAD R210, R210, 0x38, RZ ;  /* 0x00000038d2d27824 */ /* 0x000fe600078e02ff */
[CC--:B------:R-:W-:Y:S02]  /*6e90*/  LEA R202, P1, R208.reuse, R234.reuse, 0x2 ;  /* 0x000000ead0ca7211 */ /* 0x0c0fe400078210ff */
[CC--:B------:R-:W-:Y:S03]  /*6ea0*/  LEA R200, P0, R211.reuse, R234.reuse, 0x2 ;  /* 0x000000ead3c87211 */ /* 0x0c0fe600078010ff */
[-C--:B------:R-:W-:Y:S01]  /*6eb0*/  LEA.HI.X.SX32 R203, R208, R235.reuse, 0x2, P1 ;  /* 0x000000ebd0cb7211 */ /* 0x080fe200008f16ff */
[----:B------:R-:W-:Y:S01]  /*6ec0*/  IMAD.MOV.U32 R208, RZ, RZ, c[0x0][0x22c] ;  /* 0x00008b00ffd07624 */ /* 0x000fe200078e00ff */
[-C--:B------:R-:W-:Y:S03]  /*6ed0*/  LEA.HI.X.SX32 R201, R211, R235.reuse, 0x2, P0 ;  /* 0x000000ebd3c97211 */ /* 0x080fe600000f16ff */
[----:B------:R4:W-:Y:S01]  /*6ee0*/  RED.E.ADD.F32.FTZ.RN.STRONG.GPU [R202.64], R7 ;  /* 0x00000007ca00798e */ /* 0x0009e2000c10e784 */
[----:B------:R-:W-:Y:S01]  /*6ef0*/  IMAD R208, R208, c[0x0][0x1c0], RZ ;  /* 0x00007000d0d07a24 */ /* 0x000fe200078e02ff */
[CC--:B-1----:R-:W-:Y:S03]  /*6f00*/  LEA R198, P2, R209.reuse, R234.reuse, 0x2 ;  /* 0x000000ead1c67211 */ /* 0x0c2fe600078410ff */
[----:B------:R-:W-:Y:S01]  /*6f10*/  RED.E.ADD.F32.FTZ.RN.STRONG.GPU [R200.64], R8 ;  /* 0x00000008c800798e */ /* 0x000fe2000c10e784 */
[----:B------:R-:W-:Y:S01]  /*6f20*/  IMAD R208, R208, 0x30, RZ ;  /* 0x00000030d0d07824 */ /* 0x000fe200078e02ff */
[-C--:B------:R-:W-:Y:S02]  /*6f30*/  LEA R6, P0, R210, R234.reuse, 0x2 ;  /* 0x000000ead2067211 */ /* 0x080fe400078010ff */
[-C--:B------:R-:W-:Y:S01]  /*6f40*/  LEA.HI.X.SX32 R199, R209, R235.reuse, 0x2, P2 ;  /* 0x000000ebd1c77211 */ /* 0x080fe200010f16ff */
[----:B------:R-:W-:Y:S01]  /*6f50*/  IMAD.MOV.U32 R209, RZ, RZ, c[0x0][0x22c] ;  /* 0x00008b00ffd17624 */ /* 0x000fe200078e00ff */
[CC--:B------:R-:W-:Y:S03]  /*6f60*/  LEA R4, P1, R208.reuse, R234.reuse, 0x2 ;  /* 0x000000ead0047211 */ /* 0x0c0fe600078210ff */
[----:B------:R1:W-:Y:S01]  /*6f70*/  RED.E.ADD.F32.FTZ.RN.STRONG.GPU [R198.64], R9 ;  /* 0x00000009c600798e */ /* 0x0003e2000c10e784 */
[-C--:B------:R-:W-:Y:S01]  /*6f80*/  LEA.HI.X.SX32 R5, R208, R235.reuse, 0x2, P1 ;  /* 0x000000ebd0057211 */ /* 0x080fe200008f16ff */
[----:B------:R-:W-:Y:S02]  /*6f90*/  IMAD.MOV.U32 R208, RZ, RZ, c[0x0][0x22c] ;  /* 0x00008b00ffd07624 */ /* 0x000fe400078e00ff */
[----:B------:R-:W-:Y:S02]  /*6fa0*/  IMAD R209, R209, c[0x0][0x1c0], RZ ;  /* 0x00007000d1d17a24 */ /* 0x000fe400078e02ff */
[----:B------:R1:W-:Y:S01]  /*6fb0*/  RED.E.ADD.F32.FTZ.RN.STRONG.GPU [R4.64], R10 ;  /* 0x0000000a0400798e */ /* 0x0003e2000c10e784 */
[----:B------:R-:W-:Y:S02]  /*6fc0*/  IMAD R208, R208, c[0x0][0x1c0], RZ ;  /* 0x00007000d0d07a24 */ /* 0x000fe400078e02ff */
[----:B------:R-:W-:Y:S02]  /*6fd0*/  IMAD.SHL.U32 R209, R209, 0x10, RZ ;  /* 0x00000010d1d17824 */ /* 0x000fe400078e00ff */
[----:B------:R-:W-:Y:S01]  /*6fe0*/  IMAD.SHL.U32 R208, R208, 0x10, RZ ;  /* 0x00000010d0d07824 */ /* 0x000fe200078e00ff */
[-C--:B----4-:R-:W-:Y:S02]  /*6ff0*/  LEA.HI.X.SX32 R7, R210, R235.reuse, 0x2, P0 ;  /* 0x000000ebd2077211 */ /* 0x090fe400000f16ff */
[C---:B------:R-:W-:Y:S02]  /*7000*/  IADD3 R210, R209.reuse, 0x20, RZ ;  /* 0x00000020d1d27810 */ /* 0x040fe40007ffe0ff */
[----:B------:R-:W-:Y:S01]  /*7010*/  IADD3 R208, R208, 0x20, RZ ;  /* 0x00000020d0d07810 */ /* 0x000fe20007ffe0ff */
[----:B------:R4:W-:Y:S02]  /*7020*/  RED.E.ADD.F32.FTZ.RN.STRONG.GPU [R6.64], R11 ;  /* 0x0000000b0600798e */ /* 0x0009e4000c10e784 */
[----:B------:R-:W-:Y:S03]  /*7030*/  IMAD.IADD R210, R238, 0x1, R210 ;  /* 0x00000001eed27824 */ /* 0x000fe600078e02d2 */
[----:B------:R-:W-:Y:S05]  /*7040*/  RED.E.ADD.F32.FTZ.RN.STRONG.GPU [R234.64+0x80], R16 ;  /* 0x00008010ea00798e */ /* 0x000fea000c10e784 */
[----:B-1----:R-:W3:Y:S05]  /*7050*/  LDL R199, [R1+0x10] ;  /* 0x0000100001c77983 */ /* 0x002eea0000100800 */
[----:B------:R-:W3:Y:S01]  /*7060*/  LDL R198, [R1+0x28] ;  /* 0x0000280001c67983 */ /* 0x000ee20000100800 */
[CC--:B------:R-:W-:Y:S04]  /*7070*/  LEA R4, P0, R208.reuse, R234.reuse, 0x2 ;  /* 0x000000ead0047211 */ /* 0x0c0fe800078010ff */
[----:B------:R-:W-:Y:S01]  /*7080*/  RED.E.ADD.F32.FTZ.RN.STRONG.GPU [R196.64+0x80], R17 ;  /* 0x00008011c400798e */ /* 0x000fe2000c10e784 */
[-C--:B------:R-:W-:Y:S02]  /*7090*/  LEA.HI.X.SX32 R5, R208, R235.reuse, 0x2, P0 ;  /* 0x000000ebd0057211 */ /* 0x080fe400000f16ff */
[C---:B------:R-:W-:Y:S02]  /*70a0*/  IADD3 R208, R209.reuse, 0x20, RZ ;  /* 0x00000020d1d07810 */ /* 0x040fe40007ffe0ff */
[----:B------:R-:W-:Y:S01]  /*70b0*/  IADD3 R209, R209, 0x20, RZ ;  /* 0x00000020d1d17810 */ /* 0x000fe20007ffe0ff */
[----:B------:R-:W-:Y:S01]  /*70c0*/  RED.E.ADD.F32.FTZ.RN.STRONG.GPU [R4.64], R18 ;  /* 0x000000120400798e */ /* 0x000fe2000c10e784 */
[-C--:B----4-:R-:W-:Y:S01]  /*70d0*/  LEA R6, P1, R210, R234.reuse, 0x2 ;  /* 0x000000ead2067211 */ /* 0x090fe200078210ff */
[C---:B------:R-:W-:Y:S02]  /*70e0*/  IMAD.IADD R208, R238.reuse, 0x1, R208 ;  /* 0x00000001eed07824 */ /* 0x040fe400078e02d0 */
[----:B------:R-:W-:Y:S01]  /*70f0*/  IMAD.IADD R209, R238, 0x1, R209 ;  /* 0x00000001eed17824 */ /* 0x000fe200078e02d1 */
[-C--:B------:R-:W-:Y:S01]  /*7100*/  LEA.HI.X.SX32 R7, R210, R235.reuse, 0x2, P1 ;  /* 0x000000ebd2077211 */ /* 0x080fe200008f16ff */
[C---:B------:R-:W-:Y:S02]  /*7110*/  IMAD.IADD R208, R238.reuse, 0x1, R208 ;  /* 0x00000001eed07824 */ /* 0x040fe400078e02d0 */
[C---:B------:R-:W-:Y:S02]  /*7120*/  IMAD.IADD R209, R238.reuse, 0x1, R209 ;  /* 0x00000001eed17824 */ /* 0x040fe400078e02d1 */
[----:B------:R-:W-:Y:S01]  /*7130*/  RED.E.ADD.F32.FTZ.RN.STRONG.GPU [R6.64], R19 ;  /* 0x000000130600798e */ /* 0x000fe2000c10e784 */
[----:B------:R-:W-:Y:S02]  /*7140*/  IMAD.IADD R208, R238, 0x1, R208 ;  /* 0x00000001eed07824 */ /* 0x000fe400078e02d0 */
[CC--:B------:R-:W-:Y:S03]  /*7150*/  LEA R10, P0, R209.reuse, R234.reuse, 0x2 ;  /* 0x000000ead10a7211 */ /* 0x0c0fe600078010ff */
[CC--:B------:R-:W-:Y:S02]  /*7160*/  LEA R8, P2, R208.reuse, R234.reuse, 0x2 ;  /* 0x000000ead0087211 */ /* 0x0c0fe400078410ff */
[-C--:B------:R-:W-:Y:S01]  /*7170*/  LEA.HI.X.SX32 R11, R209, R235.reuse, 0x2, P0 ;  /* 0x000000ebd10b7211 */ /* 0x080fe200000f16ff */
[----:B------:R-:W-:Y:S01]  /*7180*/  IMAD.MOV.U32 R209, RZ, RZ, c[0x0][0x22c] ;  /* 0x00008b00ffd17624 */ /* 0x000fe200078e00ff */
[-C--:B------:R-:W-:Y:S01]  /*7190*/  LEA.HI.X.SX32 R9, R208, R235.reuse, 0x2, P2 ;  /* 0x000000ebd0097211 */ /* 0x080fe200010f16ff */
[----:B------:R-:W-:Y:S02]  /*71a0*/  IMAD.MOV.U32 R208, RZ, RZ, c[0x0][0x22c] ;  /* 0x00008b00ffd07624 */ /* 0x000fe400078e00ff */
[----:B------:R1:W-:Y:S01]  /*71b0*/  RED.E.ADD.F32.FTZ.RN.STRONG.GPU [R10.64], R12 ;  /* 0x0000000c0a00798e */ /* 0x0003e2000c10e784 */
[----:B------:R-:W-:Y:S02]  /*71c0*/  IMAD R209, R209, c[0x0][0x1c0], RZ ;  /* 0x00007000d1d17a24 */ /* 0x000fe400078e02ff */
[----:B------:R-:W-:Y:S02]  /*71d0*/  IMAD R208, R208, c[0x0][0x1c0], RZ ;  /* 0x00007000d0d07a24 */ /* 0x000fe400078e02ff */
[----:B------:R4:W-:Y:S01]  /*71e0*/  RED.E.ADD.F32.FTZ.RN.STRONG.GPU [R8.64], R13 ;  /* 0x0000000d0800798e */ /* 0x0009e2000c10e784 */
[----:B------:R-:W-:Y:S02]  /*71f0*/  IMAD.SHL.U32 R209, R209, 0x10, RZ ;  /* 0x00000010d1d17824 */ /* 0x000fe400078e00ff */
[----:B------:R-:W-:Y:S03]  /*7200*/  IMAD.SHL.U32 R208, R208, 0x10, RZ ;  /* 0x00000010d0d07824 */ /* 0x000fe600078e00ff */
[C---:B------:R-:W-:Y:S02]  /*7210*/  IADD3 R202, R209.reuse, 0x40, RZ ;  /* 0x00000040d1ca7810 */ /* 0x040fe40007ffe0ff */
[----:B------:R-:W-:Y:S01]  /*7220*/  IADD3 R200, R208, 0x40, RZ ;  /* 0x00000040d0c87810 */ /* 0x000fe20007ffe0ff */
[----:B------:R-:W-:Y:S01]  /*7230*/  IMAD.MOV.U32 R208, RZ, RZ, c[0x0][0x22c] ;  /* 0x00008b00ffd07624 */ /* 0x000fe200078e00ff */
[----:B------:R-:W-:Y:S01]  /*7240*/  IADD3 R201, R209, 0x40, RZ ;  /* 0x00000040d1c97810 */ /* 0x000fe20007ffe0ff */
[----:B------:R-:W-:Y:S02]  /*7250*/  IMAD.IADD R202, R238, 0x1, R202 ;  /* 0x00000001eeca7824 */ /* 0x000fe400078e02ca */
[----:B------:R-:W-:Y:S02]  /*7260*/  IMAD R208, R208, c[0x0][0x1c0], RZ ;  /* 0x00007000d0d07a24 */ /* 0x000fe400078e02ff */
[----:B------:R-:W-:Y:S02]  /*7270*/  IMAD.IADD R201, R238, 0x1, R201 ;  /* 0x00000001eec97824 */ /* 0x000fe400078e02c9 */
[----:B------:R-:W-:Y:S02]  /*7280*/  IMAD.SHL.U32 R208, R208, 0x10, RZ ;  /* 0x00000010d0d07824 */ /* 0x000fe400078e00ff */
[----:B------:R-:W-:Y:S03]  /*7290*/  IMAD.IADD R201, R238, 0x1, R201 ;  /* 0x00000001eec97824 */ /* 0x000fe600078e02c9 */
[----:B-1----:R-:W-:Y:S01]  /*72a0*/  IADD3 R12, R208, 0x60, RZ ;  /* 0x00000060d00c7810 */ /* 0x002fe20007ffe0ff */
[----:B------:R-:W-:Y:S01]  /*72b0*/  IMAD.MOV.U32 R208, RZ, RZ, c[0x0][0x22c] ;  /* 0x00008b00ffd07624 */ /* 0x000fe200078e00ff */
[----:B----4-:R-:W4:Y:S03]  /*72c0*/  LDL R13, [R1+0x8] ;  /* 0x00000800010d7983 */ /* 0x010f260000100800 */
[----:B------:R-:W-:Y:S04]  /*72d0*/  IMAD R208, R208, c[0x0][0x1c0], RZ ;  /* 0x00007000d0d07a24 */ /* 0x000fe800078e02ff */
[----:B------:R-:W-:Y:S01]  /*72e0*/  IMAD.SHL.U32 R208, R208, 0x10, RZ ;  /* 0x00000010d0d07824 */ /* 0x000fe200078e00ff */
[CC--:B--2---:R-:W-:Y:S04]  /*72f0*/  LEA R4, P1, R205.reuse, R234.reuse, 0x2 ;  /* 0x000000eacd047211 */ /* 0x0c4fe800078210ff */
[-C--:B------:R-:W-:Y:S02]  /*7300*/  LEA.HI.X.SX32 R5, R205, R235.reuse, 0x2, P1 ;  /* 0x000000ebcd057211 */ /* 0x080fe400008f16ff */
[CC--:B---3--:R-:W-:Y:S03]  /*7310*/  LEA R6, P0, R204.reuse, R234.reuse, 0x2 ;  /* 0x000000eacc067211 */ /* 0x0c8fe600078010ff */
[----:B------:R1:W-:Y:S01]  /*7320*/  RED.E.ADD.F32.FTZ.RN.STRONG.GPU [R4.64], R14 ;  /* 0x0000000e0400798e */ /* 0x0003e2000c10e784 */
[-C--:B------:R-:W-:Y:S05]  /*7330*/  LEA.HI.X.SX32 R7, R204, R235.reuse, 0x2, P0 ;  /* 0x000000ebcc077211 */ /* 0x080fea00000f16ff */
[----:B------:R2:W-:Y:S05]  /*7340*/  RED.E.ADD.F32.FTZ.RN.STRONG.GPU [R6.64], R15 ;  /* 0x0000000f0600798e */ /* 0x0005ea000c10e784 */
[----:B------:R-:W-:Y:S05]  /*7350*/  RED.E.ADD.F32.FTZ.RN.STRONG.GPU [R234.64+0x100], R84 ;  /* 0x00010054ea00798e */ /* 0x000fea000c10e784 */
[----:B------:R-:W-:Y:S05]  /*7360*/  RED.E.ADD.F32.FTZ.RN.STRONG.GPU [R196.64+0x100], R85 ;  /* 0x00010055c400798e */ /* 0x000fea000c10e784 */
[----:B-1----:R-:W3:Y:S01]  /*7370*/  LDL R14, [R1+0x24] ;  /* 0x00002400010e7983 */ /* 0x002ee20000100800 */
[CC--:B------:R-:W-:Y:S04]  /*7380*/  LEA R4, P0, R200.reuse, R234.reuse, 0x2 ;  /* 0x000000eac8047211 */ /* 0x0c0fe800078010ff */
[-C--:B------:R-:W-:Y:S01]  /*7390*/  LEA.HI.X.SX32 R5, R200, R235.reuse, 0x2, P0 ;  /* 0x000000ebc8057211 */ /* 0x080fe200000f16ff */
[----:B--2---:R-:W2:Y:S01]  /*73a0*/  LDL R15, [R1+0xc] ;  /* 0x00000c00010f7983 */ /* 0x004ea20000100800 */
[----:B------:R-:W-:Y:S01]  /*73b0*/  IADD3 R200, R209, 0x40, RZ ;  /* 0x00000040d1c87810 */ /* 0x000fe20007ffe0ff */
[----:B------:R-:W-:Y:S01]  /*73c0*/  IMAD.MOV.U32 R209, RZ, RZ, c[0x0][0x22c] ;  /* 0x00008b00ffd17624 */ /* 0x000fe200078e00ff */
[-C--:B------:R-:W-:Y:S02]  /*73d0*/  LEA R6, P1, R202, R234.reuse, 0x2 ;  /* 0x000000eaca067211 */ /* 0x080fe400078210ff */
[----:B------:R1:W-:Y:S01]  /*73e0*/  RED.E.ADD.F32.FTZ.RN.STRONG.GPU [R4.64], R86 ;  /* 0x000000560400798e */ /* 0x0003e2000c10e784 */
[----:B------:R-:W-:Y:S01]  /*73f0*/  IMAD.IADD R200, R238, 0x1, R200 ;  /* 0x00000001eec87824 */ /* 0x000fe200078e02c8 */
[-C--:B------:R-:W-:Y:S01]  /*7400*/  LEA.HI.X.SX32 R7, R202, R235.reuse, 0x2, P1 ;  /* 0x000000ebca077211 */ /* 0x080fe200008f16ff */
[----:B------:R-:W-:Y:S01]  /*7410*/  IMAD R209, R209, c[0x0][0x1c0], RZ ;  /* 0x00007000d1d17a24 */ /* 0x000fe200078e02ff */
[CC--:B------:R-:W-:Y:S01]  /*7420*/  LEA R10, P0, R201.reuse, R234.reuse, 0x2 ;  /* 0x000000eac90a7211 */ /* 0x0c0fe200078010ff */
[C---:B------:R-:W-:Y:S02]  /*7430*/  IMAD.IADD R200, R238.reuse, 0x1, R200 ;  /* 0x00000001eec87824 */ /* 0x040fe400078e02c8 */
[----:B------:R1:W-:Y:S01]  /*7440*/  RED.E.ADD.F32.FTZ.RN.STRONG.GPU [R6.64], R87 ;  /* 0x000000570600798e */ /* 0x0003e2000c10e784 */
[-C--:B------:R-:W-:Y:S01]  /*7450*/  LEA.HI.X.SX32 R11, R201, R235.reuse, 0x2, P0 ;  /* 0x000000ebc90b7211 */ /* 0x080fe200000f16ff */
[----:B------:R-:W-:Y:S02]  /*7460*/  IMAD.IADD R200, R238, 0x1, R200 ;  /* 0x00000001eec87824 */ /* 0x000fe400078e02c8 */
[----:B------:R-:W-:Y:S02]  /*7470*/  IMAD.SHL.U32 R209, R209, 0x10, RZ ;  /* 0x00000010d1d17824 */ /* 0x000fe400078e00ff */
[----:B------:R-:W-:Y:S01]  /*7480*/  RED.E.ADD.F32.FTZ.RN.STRONG.GPU [R10.64], R88 ;  /* 0x000000580a00798e */ /* 0x000fe2000c10e784 */
[CC--:B------:R-:W-:Y:S02]  /*7490*/  LEA R8, P2, R200.reuse, R234.reuse, 0x2 ;  /* 0x000000eac8087211 */ /* 0x0c0fe400078410ff */
[C---:B------:R-:W-:Y:S02]  /*74a0*/  IADD3 R18, R209.reuse, 0x60, RZ ;  /* 0x00000060d1127810 */ /* 0x040fe40007ffe0ff */
[-C--:B------:R-:W-:Y:S02]  /*74b0*/  LEA.HI.X.SX32 R9, R200, R235.reuse, 0x2, P2 ;  /* 0x000000ebc8097211 */ /* 0x080fe400010f16ff */
[C---:B------:R-:W-:Y:S01]  /*74c0*/  IADD3 R17, R209.reuse, 0x60, RZ ;  /* 0x00000060d1117810 */ /* 0x040fe20007ffe0ff */
[C---:B------:R-:W-:Y:S01]  /*74d0*/  IMAD.IADD R18, R238.reuse, 0x1, R18 ;  /* 0x00000001ee127824 */ /* 0x040fe200078e0212 */
[----:B------:R-:W-:Y:S01]  /*74e0*/  IADD3 R16, R209, 0x60, RZ ;  /* 0x00000060d1107810 */ /* 0x000fe20007ffe0ff */
[----:B------:R1:W-:Y:S01]  /*74f0*/  RED.E.ADD.F32.FTZ.RN.STRONG.GPU [R8.64], R89 ;  /* 0x000000590800798e */ /* 0x0003e2000c10e784 */
[----:B------:R-:W-:Y:S02]  /*7500*/  IMAD.MOV.U32 R209, RZ, RZ, c[0x0][0x22c] ;  /* 0x00008b00ffd17624 */ /* 0x000fe400078e00ff */
[C---:B------:R-:W-:Y:S01]  /*7510*/  IMAD.IADD R17, R238.reuse, 0x1, R17 ;  /* 0x00000001ee117824 */ /* 0x040fe200078e0211 */
[CC--:B-1----:R-:W-:Y:S01]  /*7520*/  LEA R4, P1, R199.reuse, R234.reuse, 0x2 ;  /* 0x000000eac7047211 */ /* 0x0c2fe200078210ff */
[C---:B------:R-:W-:Y:S02]  /*7530*/  IMAD.IADD R16, R238.reuse, 0x1, R16 ;  /* 0x00000001ee107824 */ /* 0x040fe400078e0210 */
[C---:B------:R-:W-:Y:S01]  /*7540*/  IMAD.IADD R17, R238.reuse, 0x1, R17 ;  /* 0x00000001ee117824 */ /* 0x040fe200078e0211 */
[-C--:B------:R-:W-:Y:S01]  /*7550*/  LEA.HI.X.SX32 R5, R199, R235.reuse, 0x2, P1 ;  /* 0x000000ebc7057211 */ /* 0x080fe200008f16ff */
[----:B------:R-:W-:Y:S01]  /*7560*/  IMAD.IADD R16, R238, 0x1, R16 ;  /* 0x00000001ee107824 */ /* 0x000fe200078e0210 */
[-C--:B------:R-:W-:Y:S01]  /*7570*/  LEA R6, P0, R198, R234.reuse, 0x2 ;  /* 0x000000eac6067211 */ /* 0x080fe200078010ff */
[----:B------:R-:W-:Y:S02]  /*7580*/  IMAD R209, R209, c[0x0][0x1c0], RZ ;  /* 0x00007000d1d17a24 */ /* 0x000fe400078e02ff */
[----:B------:R1:W-:Y:S01]  /*7590*/  RED.E.ADD.F32.FTZ.RN.STRONG.GPU [R4.64], R90 ;  /* 0x0000005a0400798e */ /* 0x0003e2000c10e784 */
[----:B------:R-:W-:Y:S01]  /*75a0*/  IMAD.IADD R16, R238, 0x1, R16 ;  /* 0x00000001ee107824 */ /* 0x000fe200078e0210 */
[-C--:B------:R-:W-:Y:S01]  /*75b0*/  LEA.HI.X.SX32 R7, R198, R235.reuse, 0x2, P0 ;  /* 0x000000ebc6077211 */ /* 0x080fe200000f16ff */
[----:B------:R-:W-:Y:S04]  /*75c0*/  IMAD.SHL.U32 R209, R209, 0x10, RZ ;  /* 0x00000010d1d17824 */ /* 0x000fe800078e00ff */
[----:B------:R1:W-:Y:S05]  /*75d0*/  RED.E.ADD.F32.FTZ.RN.STRONG.GPU [R6.64], R91 ;  /* 0x0000005b0600798e */ /* 0x0003ea000c10e784 */
[----:B------:R-:W-:Y:S01]  /*75e0*/  RED.E.ADD.F32.FTZ.RN.STRONG.GPU [R234.64+0x180], R96 ;  /* 0x00018060ea00798e */ /* 0x000fe2000c10e784 */
[CC--:B------:R-:W-:Y:S04]  /*75f0*/  LEA R8, P2, R16.reuse, R234.reuse, 0x2 ;  /* 0x000000ea10087211 */ /* 0x0c0fe800078410ff */
[----:B------:R-:W-:Y:S01]  /*7600*/  RED.E.ADD.F32.FTZ.RN.STRONG.GPU [R196.64+0x180], R97 ;  /* 0x00018061c400798e */ /* 0x000fe2000c10e784 */
[-C--:B------:R-:W-:Y:S02]  /*7610*/  LEA.HI.X.SX32 R9, R16, R235.reuse, 0x2, P2 ;  /* 0x000000eb10097211 */ /* 0x080fe400010f16ff */
[----:B------:R-:W-:Y:S02]  /*7620*/  IADD3 R16, R209, 0x80, RZ ;  /* 0x00000080d1107810 */ /* 0x000fe40007ffe0ff */
[----:B------:R-:W-:Y:S03]  /*7630*/  LDSM.16.MT88.4 R88, [R2+0x6000] ;  /* 0x006000000258783b */ /* 0x000fe60000004200 */
[----:B------:R-:W-:Y:S01]  /*7640*/  IMAD.IADD R16, R238, 0x1, R16 ;  /* 0x00000001ee107824 */ /* 0x000fe200078e0210 */
[-C--:B-1----:R-:W-:Y:S03]  /*7650*/  LEA R4, P0, R12, R234.reuse, 0x2 ;  /* 0x000000ea0c047211 */ /* 0x082fe600078010ff */
[----:B------:R-:W-:Y:S01]  /*7660*/  IMAD.IADD R16, R238, 0x1, R16 ;  /* 0x00000001ee107824 */ /* 0x000fe200078e0210 */
[-C--:B------:R-:W-:Y:S02]  /*7670*/  LEA.HI.X.SX32 R5, R12, R235.reuse, 0x2, P0 ;  /* 0x000000eb0c057211 */ /* 0x080fe400000f16ff */
[----:B------:R-:W4:Y:S01]  /*7680*/  LDL R12, [R1+0x20] ;  /* 0x00002000010c7983 */ /* 0x000f220000100800 */
[CC--:B------:R-:W-:Y:S02]  /*7690*/  LEA R6, P1, R18.reuse, R234.reuse, 0x2 ;  /* 0x000000ea12067211 */ /* 0x0c0fe400078210ff */
[CC--:B------:R-:W-:Y:S02]  /*76a0*/  LEA R10, P0, R17.reuse, R234.reuse, 0x2 ;  /* 0x000000ea110a7211 */ /* 0x0c0fe400078010ff */
[----:B------:R-:W-:Y:S01]  /*76b0*/  RED.E.ADD.F32.FTZ.RN.STRONG.GPU [R4.64], R98 ;  /* 0x000000620400798e */ /* 0x000fe2000c10e784 */
[-C--:B------:R-:W-:Y:S02]  /*76c0*/  LEA.HI.X.SX32 R7, R18, R235.reuse, 0x2, P1 ;  /* 0x000000eb12077211 */ /* 0x080fe400008f16ff */
[-C--:B------:R-:W-:Y:S02]  /*76d0*/  LEA.HI.X.SX32 R11, R17, R235.reuse, 0x2, P0 ;  /* 0x000000eb110b7211 */ /* 0x080fe400000f16ff */
[----:B------:R-:W4:Y:S01]  /*76e0*/  LDL R17, [R1+0x4] ;  /* 0x0000040001117983 */ /* 0x000f220000100800 */
[----:B------:R-:W-:Y:S04]  /*76f0*/  IADD3 R18, R209, 0x80, RZ ;  /* 0x00000080d1127810 */ /* 0x000fe80007ffe0ff */
[----:B------:R3:W-:Y:S01]  /*7700*/  RED.E.ADD.F32.FTZ.RN.STRONG.GPU [R6.64], R99 ;  /* 0x000000630600798e */ /* 0x0007e2000c10e784 */
[----:B------:R-:W-:Y:S04]  /*7710*/  IMAD.IADD R18, R238, 0x1, R18 ;  /* 0x00000001ee127824 */ /* 0x000fe800078e0212 */
[----:B------:R-:W-:Y:S05]  /*7720*/  RED.E.ADD.F32.FTZ.RN.STRONG.GPU [R10.64], R92 ;  /* 0x0000005c0a00798e */ /* 0x000fea000c10e784 */
[----:B------:R1:W-:Y:S05]  /*7730*/  RED.E.ADD.F32.FTZ.RN.STRONG.GPU [R8.64], R93 ;  /* 0x0000005d0800798e */ /* 0x0003ea000c10e784 */
[----:B------:R-:W-:Y:S01]  /*7740*/  LDSM.16.MT88.4 R96, [R220+0x28800] ;  /* 0x02880000dc60783b */ /* 0x000fe20000004200 */
[CC--:B---3--:R-:W-:Y:S04]  /*7750*/  LEA R6, P0, R14.reuse, R234.reuse, 0x2 ;  /* 0x000000ea0e067211 */ /* 0x0c8fe800078010ff */
[-C--:B------:R-:W-:Y:S02]  /*7760*/  LEA.HI.X.SX32 R7, R14, R235.reuse, 0x2, P0 ;  /* 0x000000eb0e077211 */ /* 0x080fe400000f16ff */
[CC--:B--2---:R-:W-:Y:S02]  /*7770*/  LEA R4, P1, R15.reuse, R234.reuse, 0x2 ;  /* 0x000000ea0f047211 */ /* 0x0c4fe400078210ff */
[----:B------:R-:W-:Y:S01]  /*7780*/  IADD3 R14, R208, 0x80, RZ ;  /* 0x00000080d00e7810 */ /* 0x000fe20007ffe0ff */
[----:B------:R-:W-:Y:S01]  /*7790*/  IMAD.MOV.U32 R208, RZ, RZ, c[0x0][0x22c] ;  /* 0x00008b00ffd07624 */ /* 0x000fe200078e00ff */
[-C--:B------:R-:W-:Y:S02]  /*77a0*/  LEA.HI.X.SX32 R5, R15, R235.reuse, 0x2, P1 ;  /* 0x000000eb0f057211 */ /* 0x080fe400008f16ff */
[----:B------:R-:W-:Y:S01]  /*77b0*/  IADD3 R15, R209, 0x80, RZ ;  /* 0x00000080d10f7810 */ /* 0x000fe20007ffe0ff */
[----:B------:R-:W-:Y:S02]  /*77c0*/  IMAD R208, R208, c[0x0][0x1c0], RZ ;  /* 0x00007000d0d07a24 */ /* 0x000fe400078e02ff */
[----:B------:R2:W-:Y:S01]  /*77d0*/  RED.E.ADD.F32.FTZ.RN.STRONG.GPU [R4.64], R94 ;  /* 0x0000005e0400798e */ /* 0x0005e2000c10e784 */
[----:B------:R-:W-:Y:S02]  /*77e0*/  IMAD.MOV.U32 R209, RZ, RZ, c[0x0][0x22c] ;  /* 0x00008b00ffd17624 */ /* 0x000fe400078e00ff */
[----:B------:R-:W-:Y:S02]  /*77f0*/  IMAD.IADD R15, R238, 0x1, R15 ;  /* 0x00000001ee0f7824 */ /* 0x000fe400078e020f */
[----:B------:R3:W-:Y:S01]  /*7800*/  RED.E.ADD.F32.FTZ.RN.STRONG.GPU [R6.64], R95 ;  /* 0x0000005f0600798e */ /* 0x0007e2000c10e784 */
[----:B------:R-:W-:Y:S02]  /*7810*/  IMAD.SHL.U32 R208, R208, 0x10, RZ ;  /* 0x00000010d0d07824 */ /* 0x000fe400078e00ff */
[C---:B------:R-:W-:Y:S02]  /*7820*/  IMAD.IADD R15, R238.reuse, 0x1, R15 ;  /* 0x00000001ee0f7824 */ /* 0x040fe400078e020f */
[----:B------:R-:W-:Y:S01]  /*7830*/  RED.E.ADD.F32.FTZ.RN.STRONG.GPU [R234.64+0x200], R100 ;  /* 0x00020064ea00798e */ /* 0x000fe2000c10e784 */
[----:B------:R-:W-:Y:S02]  /*7840*/  IMAD R209, R209, c[0x0][0x1c0], RZ ;  /* 0x00007000d1d17a24 */ /* 0x000fe400078e02ff */
[----:B------:R-:W-:Y:S02]  /*7850*/  IMAD.IADD R15, R238, 0x1, R15 ;  /* 0x00000001ee0f7824 */ /* 0x000fe400078e020f */
[----:B------:R-:W-:Y:S01]  /*7860*/  RED.E.ADD.F32.FTZ.RN.STRONG.GPU [R196.64+0x200], R101 ;  /* 0x00020065c400798e */ /* 0x000fe2000c10e784 */
[----:B------:R-:W-:Y:S02]  /*7870*/  IMAD.SHL.U32 R209, R209, 0x10, RZ ;  /* 0x00000010d1d17824 */ /* 0x000fe400078e00ff */
[-C--:B-1----:R-:W-:Y:S02]  /*7880*/  LEA R8, P2, R15, R234.reuse, 0x2 ;  /* 0x000000ea0f087211 */ /* 0x082fe400078410ff */
[----:B------:R-:W-:Y:S01]  /*7890*/  LDSM.16.MT88.4 R92, [R2+0x800] ;  /* 0x00080000025c783b */ /* 0x000fe20000004200 */
[----:B------:R-:W-:Y:S02]  /*78a0*/  IADD3 R84, R209, 0xa0, RZ ;  /* 0x000000a0d1547810 */ /* 0x000fe40007ffe0ff */
[-C--:B------:R-:W-:Y:S02]  /*78b0*/  LEA.HI.X.SX32 R9, R15, R235.reuse, 0x2, P2 ;  /* 0x000000eb0f097211 */ /* 0x080fe400010f16ff */
[----:B------:R-:W-:Y:S01]  /*78c0*/  IADD3 R15, R208, 0xa0, RZ ;  /* 0x000000a0d00f7810 */ /* 0x000fe20007ffe0ff */
[----:B------:R-:W-:Y:S01]  /*78d0*/  IMAD.IADD R84, R238, 0x1, R84 ;  /* 0x00000001ee547824 */ /* 0x000fe200078e0254 */
[CC--:B--2---:R-:W-:Y:S01]  /*78e0*/  LEA R4, P0, R14.reuse, R234.reuse, 0x2 ;  /* 0x000000ea0e047211 */ /* 0x0c4fe200078010ff */
[----:B------:R-:W-:Y:S01]  /*78f0*/  IMAD.MOV.U32 R208, RZ, RZ, c[0x0][0x22c] ;  /* 0x00008b00ffd07624 */ /* 0x000fe200078e00ff */
[C---:B------:R-:W-:Y:S02]  /*7900*/  IADD3 R19, R209.reuse, 0xa0, RZ ;  /* 0x000000a0d1137810 */ /* 0x040fe40007ffe0ff */
[-C--:B------:R-:W-:Y:S01]  /*7910*/  LEA.HI.X.SX32 R5, R14, R235.reuse, 0x2, P0 ;  /* 0x000000eb0e057211 */ /* 0x080fe200000f16ff */
[----:B------:R-:W-:Y:S01]  /*7920*/  IMAD R208, R208, c[0x0][0x1c0], RZ ;  /* 0x00007000d0d07a24 */ /* 0x000fe200078e02ff */
[----:B------:R-:W2:Y:S01]  /*7930*/  LDL R14, [R1+0x1c] ;  /* 0x00001c00010e7983 */ /* 0x000ea20000100800 */
[-C--:B---3--:R-:W-:Y:S01]  /*7940*/  LEA R6, P1, R18, R234.reuse, 0x2 ;  /* 0x000000ea12067211 */ /* 0x088fe200078210ff */
[----:B------:R-:W-:Y:S01]  /*7950*/  IMAD.IADD R19, R238, 0x1, R19 ;  /* 0x00000001ee137824 */ /* 0x000fe200078e0213 */
[-C--:B------:R-:W-:Y:S01]  /*7960*/  LEA R10, P0, R16, R234.reuse, 0x2 ;  /* 0x000000ea100a7211 */ /* 0x080fe200078010ff */
[----:B------:R-:W-:Y:S01]  /*7970*/  IMAD.SHL.U32 R208, R208, 0x10, RZ ;  /* 0x00000010d0d07824 */ /* 0x000fe200078e00ff */
[----:B------:R4:W-:Y:S01]  /*7980*/  RED.E.ADD.F32.FTZ.RN.STRONG.GPU [R4.64], R102 ;  /* 0x000000660400798e */ /* 0x0009e2000c10e784 */
[-C--:B------:R-:W-:Y:S01]  /*7990*/  LEA.HI.X.SX32 R7, R18, R235.reuse, 0x2, P1 ;  /* 0x000000eb12077211 */ /* 0x080fe200008f16ff */
[----:B------:R-:W-:Y:S01]  /*79a0*/  IMAD.IADD R19, R238, 0x1, R19 ;  /* 0x00000001ee137824 */ /* 0x000fe200078e0213 */
[-C--:B------:R-:W-:Y:S02]  /*79b0*/  LEA.HI.X.SX32 R11, R16, R235.reuse, 0x2, P0 ;  /* 0x000000eb100b7211 */ /* 0x080fe400000f16ff */
[----:B------:R-:W3:Y:S01]  /*79c0*/  LDL R16, [R1] ;  /* 0x0000000001107983 */ /* 0x000ee20000100800 */
[----:B------:R-:W-:Y:S01]  /*79d0*/  IADD3 R18, R209, 0xa0, RZ ;  /* 0x000000a0d1127810 */ /* 0x000fe20007ffe0ff */
[----:B------:R-:W-:Y:S03]  /*79e0*/  IMAD.MOV.U32 R209, RZ, RZ, c[0x0][0x22c] ;  /* 0x00008b00ffd17624 */ /* 0x000fe600078e00ff */
[----:B------:R1:W-:Y:S01]  /*79f0*/  RED.E.ADD.F32.FTZ.RN.STRONG.GPU [R6.64], R103 ;  /* 0x000000670600798e */ /* 0x0003e2000c10e784 */
[C---:B------:R-:W-:Y:S02]  /*7a00*/  IMAD.IADD R18, R238.reuse, 0x1, R18 ;  /* 0x00000001ee127824 */ /* 0x040fe400078e0212 */
[----:B------:R-:W-:Y:S02]  /*7a10*/  IMAD R209, R209, c[0x0][0x1c0], RZ ;  /* 0x00007000d1d17a24 */ /* 0x000fe400078e02ff */
[----:B------:R-:W-:Y:S01]  /*7a20*/  RED.E.ADD.F32.FTZ.RN.STRONG.GPU [R10.64], R104 ;  /* 0x000000680a00798e */ /* 0x000fe2000c10e784 */
[C---:B------:R-:W-:Y:S02]  /*7a30*/  IMAD.IADD R18, R238.reuse, 0x1, R18 ;  /* 0x00000001ee127824 */ /* 0x040fe400078e0212 */
[----:B------:R-:W-:Y:S02]  /*7a40*/  IMAD.SHL.U32 R209, R209, 0x10, RZ ;  /* 0x00000010d1d17824 */ /* 0x000fe400078e00ff */
[----:B------:R1:W-:Y:S01]  /*7a50*/  RED.E.ADD.F32.FTZ.RN.STRONG.GPU [R8.64], R105 ;  /* 0x000000690800798e */ /* 0x0003e2000c10e784 */
[----:B------:R-:W-:Y:S04]  /*7a60*/  IMAD.IADD R18, R238, 0x1, R18 ;  /* 0x00000001ee127824 */ /* 0x000fe800078e0212 */
[----:B------:R-:W-:Y:S01]  /*7a70*/  LDSM.16.MT88.4 R100, [R2+0x2800] ;  /* 0x002800000264783b */ /* 0x000fe20000004200 */
[CC--:B----4-:R-:W-:Y:S04]  /*7a80*/  LEA R4, P1, R13.reuse, R234.reuse, 0x2 ;  /* 0x000000ea0d047211 */ /* 0x0d0fe800078210ff */
[-C--:B------:R-:W-:Y:S05]  /*7a90*/  LEA.HI.X.SX32 R5, R13, R235.reuse, 0x2, P1 ;  /* 0x000000eb0d057211 */ /* 0x080fea00008f16ff */
[----:B------:R4:W-:Y:S01]  /*7aa0*/  RED.E.ADD.F32.FTZ.RN.STRONG.GPU [R4.64], R106 ;  /* 0x0000006a0400798e */ /* 0x0009e2000c10e784 */
[CC--:B-1----:R-:W-:Y:S04]  /*7ab0*/  LEA R6, P0, R12.reuse, R234.reuse, 0x2 ;  /* 0x000000ea0c067211 */ /* 0x0c2fe800078010ff */
[-C--:B------:R-:W-:Y:S02]  /*7ac0*/  LEA.HI.X.SX32 R7, R12, R235.reuse, 0x2, P0 ;  /* 0x000000eb0c077211 */ /* 0x080fe400000f16ff */
[CC--:B------:R-:W-:Y:S03]  /*7ad0*/  LEA R12, P1, R84.reuse, R234.reuse, 0x2 ;  /* 0x000000ea540c7211 */ /* 0x0c0fe600078210ff */
[----:B------:R1:W-:Y:S01]  /*7ae0*/  RED.E.ADD.F32.FTZ.RN.STRONG.GPU [R6.64], R107 ;  /* 0x0000006b0600798e */ /* 0x0003e2000c10e784 */
[-C--:B------:R-:W-:Y:S02]  /*7af0*/  LEA.HI.X.SX32 R13, R84, R235.reuse, 0x2, P1 ;  /* 0x000000eb540d7211 */ /* 0x080fe400008f16ff */
[CC--:B------:R-:W-:Y:S02]  /*7b00*/  LEA R8, P2, R18.reuse, R234.reuse, 0x2 ;  /* 0x000000ea12087211 */ /* 0x0c0fe400078410ff */
[----:B------:R-:W-:Y:S02]  /*7b10*/  RED.E.ADD.F32.FTZ.RN.STRONG.GPU [R234.64+0x280], R112 ;  /* 0x00028070ea00798e */ /* 0x000fe4000c10e784 */
[-C--:B------:R-:W-:Y:S02]  /*7b20*/  LEA.HI.X.SX32 R9, R18, R235.reuse, 0x2, P2 ;  /* 0x000000eb12097211 */ /* 0x080fe400010f16ff */
[----:B------:R-:W-:Y:S01]  /*7b30*/  IADD3 R18, R208, 0xc0, RZ ;  /* 0x000000c0d0127810 */ /* 0x000fe20007ffe0ff */
[----:B------:R-:W-:Y:S04]  /*7b40*/  RED.E.ADD.F32.FTZ.RN.STRONG.GPU [R196.64+0x280], R113 ;  /* 0x00028071c400798e */ /* 0x000fe8000c10e784 */
[----:B------:R-:W-:Y:S01]  /*7b50*/  IMAD.IADD R18, R238, 0x1, R18 ;  /* 0x00000001ee127824 */ /* 0x000fe200078e0212 */
[----:B------:R-:W-:Y:S01]  /*7b60*/  LDSM.16.MT88.4 R84, [R2+0x4000] ;  /* 0x004000000254783b */ /* 0x000fe20000004200 */
[CC--:B----4-:R-:W-:Y:S04]  /*7b70*/  LEA R4, P0, R15.reuse, R234.reuse, 0x2 ;  /* 0x000000ea0f047211 */ /* 0x0d0fe800078010ff */
[----:B------:R-:W-:Y:S01]  /*7b80*/  LDSM.16.MT88.4 R104, [R2+0x4800] ;  /* 0x004800000268783b */ /* 0x000fe20000004200 */
[-C--:B------:R-:W-:Y:S02]  /*7b90*/  LEA.HI.X.SX32 R5, R15, R235.reuse, 0x2, P0 ;  /* 0x000000eb0f057211 */ /* 0x080fe400000f16ff */
[CC--:B------:R-:W-:Y:S02]  /*7ba0*/  LEA R10, P0, R19.reuse, R234.reuse, 0x2 ;  /* 0x000000ea130a7211 */ /* 0x0c0fe400078010ff */
[----:B------:R-:W4:Y:S02]  /*7bb0*/  LDL R15, [R1+0x18] ;  /* 0x00001800010f7983 */ /* 0x000f240000100800 */
[-C--:B------:R-:W-:Y:S02]  /*7bc0*/  LEA.HI.X.SX32 R11, R19, R235.reuse, 0x2, P0 ;  /* 0x000000eb130b7211 */ /* 0x080fe400000f16ff */
[CC--:B-1----:R-:W-:Y:S01]  /*7bd0*/  LEA R6, P1, R17.reuse, R234.reuse, 0x2 ;  /* 0x000000ea11067211 */ /* 0x0c2fe200078210ff */
[----:B------:R-:W-:Y:S03]  /*7be0*/  RED.E.ADD.F32.FTZ.RN.STRONG.GPU [R4.64], R114 ;  /* 0x000000720400798e */ /* 0x000fe6000c10e784 */
[-C--:B------:R-:W-:Y:S02]  /*7bf0*/  LEA.HI.X.SX32 R7, R17, R235.reuse, 0x2, P1 ;  /* 0x000000eb11077211 */ /* 0x080fe400008f16ff */
[----:B------:R-:W-:Y:S05]  /*7c00*/  RED.E.ADD.F32.FTZ.RN.STRONG.GPU [R12.64], R115 ;  /* 0x000000730c00798e */ /* 0x000fea000c10e784 */
[----:B------:R-:W-:Y:S05]  /*7c10*/  RED.E.ADD.F32.FTZ.RN.STRONG.GPU [R10.64], R108 ;  /* 0x0000006c0a00798e */ /* 0x000fea000c10e784 */
[----:B------:R-:W-:Y:S05]  /*7c20*/  RED.E.ADD.F32.FTZ.RN.STRONG.GPU [R8.64], R109 ;  /* 0x0000006d0800798e */ /* 0x000fea000c10e784 */
[----:B------:R1:W-:Y:S02]  /*7c30*/  RED.E.ADD.F32.FTZ.RN.STRONG.GPU [R6.64], R110 ;  /* 0x0000006e0600798e */ /* 0x0003e4000c10e784 */
[CC--:B-1----:R-:W-:Y:S04]  /*7c40*/  LEA R6, P1, R18.reuse, R234.reuse, 0x2 ;  /* 0x000000ea12067211 */ /* 0x0c2fe800078210ff */
[-C--:B------:R-:W-:Y:S02]  /*7c50*/  LEA.HI.X.SX32 R7, R18, R235.reuse, 0x2, P1 ;  /* 0x000000eb12077211 */ /* 0x080fe400008f16ff */
[CC--:B--2---:R-:W-:Y:S04]  /*7c60*/  LEA R4, P0, R14.reuse, R234.reuse, 0x2 ;  /* 0x000000ea0e047211 */ /* 0x0c4fe800078010ff */
[-C--:B------:R-:W-:Y:S02]  /*7c70*/  LEA.HI.X.SX32 R5, R14, R235.reuse, 0x2, P0 ;  /* 0x000000eb0e057211 */ /* 0x080fe400000f16ff */
[----:B------:R-:W-:Y:S01]  /*7c80*/  IADD3 R14, R209, 0xc0, RZ ;  /* 0x000000c0d10e7810 */ /* 0x000fe20007ffe0ff */
[----:B------:R-:W-:Y:S02]  /*7c90*/  IMAD.MOV.U32 R209, RZ, RZ, c[0x0][0x22c] ;  /* 0x00008b00ffd17624 */ /* 0x000fe400078e00ff */
[----:B------:R1:W-:Y:S01]  /*7ca0*/  RED.E.ADD.F32.FTZ.RN.STRONG.GPU [R4.64], R111 ;  /* 0x0000006f0400798e */ /* 0x0003e2000c10e784 */
[CC--:B------:R-:W-:Y:S01]  /*7cb0*/  LEA R8, P0, R14.reuse, R234.reuse, 0x2 ;  /* 0x000000ea0e087211 */ /* 0x0c0fe200078010ff */
[----:B------:R-:W-:Y:S03]  /*7cc0*/  IMAD R209, R209, c[0x0][0x1c0], RZ ;  /* 0x00007000d1d17a24 */ /* 0x000fe600078e02ff */
[----:B------:R-:W-:Y:S01]  /*7cd0*/  RED.E.ADD.F32.FTZ.RN.STRONG.GPU [R234.64+0x300], R116 ;  /* 0x00030074ea00798e */ /* 0x000fe2000c10e784 */
[-C--:B------:R-:W-:Y:S01]  /*7ce0*/  LEA.HI.X.SX32 R9, R14, R235.reuse, 0x2, P0 ;  /* 0x000000eb0e097211 */ /* 0x080fe200000f16ff */
[----:B------:R-:W-:Y:S01]  /*7cf0*/  IMAD.SHL.U32 R209, R209, 0x10, RZ ;  /* 0x00000010d1d17824 */ /* 0x000fe200078e00ff */
[----:B------:R-:W-:Y:S02]  /*7d00*/  IADD3 R14, R208, 0xc0, RZ ;  /* 0x000000c0d00e7810 */ /* 0x000fe40007ffe0ff */
[----:B------:R-:W-:Y:S02]  /*7d10*/  RED.E.ADD.F32.FTZ.RN.STRONG.GPU [R196.64+0x300], R117 ;  /* 0x00030075c400798e */ /* 0x000fe4000c10e784 */
[----:B------:R-:W-:Y:S01]  /*7d20*/  IADD3 R17, R209, 0xc0, RZ ;  /* 0x000000c0d1117810 */ /* 0x000fe20007ffe0ff */
[C---:B------:R-:W-:Y:S02]  /*7d30*/  IMAD.IADD R14, R238.reuse, 0x1, R14 ;  /* 0x00000001ee0e7824 */ /* 0x040fe400078e020e */
[----:B------:R3:W-:Y:S02]  /*7d40*/  RED.E.ADD.F32.FTZ.RN.STRONG.GPU [R8.64], R118 ;  /* 0x000000760800798e */ /* 0x0007e4000c10e784 */
[C---:B------:R-:W-:Y:S02]  /*7d50*/  IMAD.IADD R14, R238.reuse, 0x1, R14 ;  /* 0x00000001ee0e7824 */ /* 0x040fe400078e020e */
[C---:B------:R-:W-:Y:S01]  /*7d60*/  IMAD.IADD R17, R238.reuse, 0x1, R17 ;  /* 0x00000001ee117824 */ /* 0x040fe200078e0211 */
[----:B------:R-:W-:Y:S03]  /*7d70*/  RED.E.ADD.F32.FTZ.RN.STRONG.GPU [R6.64], R119 ;  /* 0x000000770600798e */ /* 0x000fe6000c10e784 */
[----:B------:R-:W-:Y:S02]  /*7d80*/  IMAD.IADD R17, R238, 0x1, R17 ;  /* 0x00000001ee117824 */ /* 0x000fe400078e0211 */
[----:B------:R-:W-:Y:S01]  /*7d90*/  LDSM.16.MT88.4 R108, [R2+0x6800] ;  /* 0x00680000026c783b */ /* 0x000fe20000004200 */
[-C--:B-1----:R-:W-:Y:S01]  /*7da0*/  LEA R4, P0, R14, R234.reuse, 0x2 ;  /* 0x000000ea0e047211 */ /* 0x082fe200078010ff */
[----:B------:R-:W-:Y:S03]  /*7db0*/  IMAD.IADD R17, R238, 0x1, R17 ;  /* 0x00000001ee117824 */ /* 0x000fe600078e0211 */
[-C--:B------:R-:W-:Y:S02]  /*7dc0*/  LEA.HI.X.SX32 R5, R14, R235.reuse, 0x2, P0 ;  /* 0x000000eb0e057211 */ /* 0x080fe400000f16ff */
[-C--:B------:R-:W-:Y:S02]  /*7dd0*/  LEA R10, P2, R17, R234.reuse, 0x2 ;  /* 0x000000ea110a7211 */ /* 0x080fe400078410ff */
[----:B------:R-:W-:Y:S01]  /*7de0*/  IADD3 R14, R209, 0xe0, RZ ;  /* 0x000000e0d10e7810 */ /* 0x000fe20007ffe0ff */
[----:B------:R1:W-:Y:S01]  /*7df0*/  RED.E.ADD.F32.FTZ.RN.STRONG.GPU [R4.64], R120 ;  /* 0x000000780400798e */ /* 0x0003e2000c10e784 */
[-C--:B------:R-:W-:Y:S02]  /*7e00*/  LEA.HI.X.SX32 R11, R17, R235.reuse, 0x2, P2 ;  /* 0x000000eb110b7211 */ /* 0x080fe400010f16ff */
[CC--:B---3--:R-:W-:Y:S03]  /*7e10*/  LEA R8, P1, R16.reuse, R234.reuse, 0x2 ;  /* 0x000000ea10087211 */ /* 0x0c8fe600078210ff */
[----:B------:R2:W-:Y:S01]  /*7e20*/  RED.E.ADD.F32.FTZ.RN.STRONG.GPU [R10.64], R121 ;  /* 0x000000790a00798e */ /* 0x0005e2000c10e784 */
[-C--:B------:R-:W-:Y:S02]  /*7e30*/  LEA.HI.X.SX32 R9, R16, R235.reuse, 0x2, P1 ;  /* 0x000000eb10097211 */ /* 0x080fe400008f16ff */
[----:B------:R-:W-:Y:S03]  /*7e40*/  IADD3 R16, R0, 0xe0, RZ ;  /* 0x000000e000107810 */ /* 0x000fe60007ffe0ff */
[----:B------:R3:W-:Y:S02]  /*7e50*/  RED.E.ADD.F32.FTZ.RN.STRONG.GPU [R8.64], R122 ;  /* 0x0000007a0800798e */ /* 0x0007e4000c10e784 */
[----:B------:R-:W-:Y:S01]  /*7e60*/  IMAD.IADD R16, R238, 0x1, R16 ;  /* 0x00000001ee107824 */ /* 0x000fe200078e0210 */
[CC--:B-1----:R-:W-:Y:S02]  /*7e70*/  LEA R4, P1, R14.reuse, R234.reuse, 0x2 ;  /* 0x000000ea0e047211 */ /* 0x0c2fe400078210ff */
[CC--:B----4-:R-:W-:Y:S02]  /*7e80*/  LEA R6, P0, R15.reuse, R234.reuse, 0x2 ;  /* 0x000000ea0f067211 */ /* 0x0d0fe400078010ff */
[-C--:B------:R-:W-:Y:S02]  /*7e90*/  LEA.HI.X.SX32 R5, R14, R235.reuse, 0x2, P1 ;  /* 0x000000eb0e057211 */ /* 0x080fe400008f16ff */
[-C--:B------:R-:W-:Y:S02]  /*7ea0*/  LEA.HI.X.SX32 R7, R15, R235.reuse, 0x2, P0 ;  /* 0x000000eb0f077211 */ /* 0x080fe400000f16ff */
[C---:B------:R-:W-:Y:S02]  /*7eb0*/  IADD3 R15, R0.reuse, 0xe0, RZ ;  /* 0x000000e0000f7810 */ /* 0x040fe40007ffe0ff */
[----:B------:R-:W-:Y:S01]  /*7ec0*/  IADD3 R14, R0, 0xe0, RZ ;  /* 0x000000e0000e7810 */ /* 0x000fe20007ffe0ff */
[----:B------:R1:W-:Y:S01]  /*7ed0*/  RED.E.ADD.F32.FTZ.RN.STRONG.GPU [R6.64], R123 ;  /* 0x0000007b0600798e */ /* 0x0003e2000c10e784 */
[-C--:B------:R-:W-:Y:S01]  /*7ee0*/  LEA R12, P0, R16, R234.reuse, 0x2 ;  /* 0x000000ea100c7211 */ /* 0x080fe200078010ff */
[C---:B------:R-:W-:Y:S02]  /*7ef0*/  IMAD.IADD R15, R238.reuse, 0x1, R15 ;  /* 0x00000001ee0f7824 */ /* 0x040fe400078e020f */
[C---:B------:R-:W-:Y:S01]  /*7f00*/  IMAD.IADD R14, R238.reuse, 0x1, R14 ;  /* 0x00000001ee0e7824 */ /* 0x040fe200078e020e */
[----:B------:R-:W-:Y:S01]  /*7f10*/  RED.E.ADD.F32.FTZ.RN.STRONG.GPU [R234.64+0x380], R128 ;  /* 0x00038080ea00798e */ /* 0x000fe2000c10e784 */
[----:B------:R-:W-:Y:S01]  /*7f20*/  IMAD.IADD R15, R238, 0x1, R15 ;  /* 0x00000001ee0f7824 */ /* 0x000fe200078e020f */
[-C--:B------:R-:W-:Y:S01]  /*7f30*/  LEA.HI.X.SX32 R13, R16, R235.reuse, 0x2, P0 ;  /* 0x000000eb100d7211 */ /* 0x080fe200000f16ff */
[C---:B------:R-:W-:Y:S02]  /*7f40*/  IMAD.IADD R14, R238.reuse, 0x1, R14 ;  /* 0x00000001ee0e7824 */ /* 0x040fe400078e020e */
[----:B------:R-:W-:Y:S01]  /*7f50*/  RED.E.ADD.F32.FTZ.RN.STRONG.GPU [R196.64+0x380], R129 ;  /* 0x00038081c400798e */ /* 0x000fe2000c10e784 */
[CC--:B--2---:R-:W-:Y:S01]  /*7f60*/  LEA R10, P3, R15.reuse, R234.reuse, 0x2 ;  /* 0x000000ea0f0a7211 */ /* 0x0c4fe200078610ff */
[C---:B------:R-:W-:Y:S02]  /*7f70*/  IMAD.IADD R14, R238.reuse, 0x1, R14 ;  /* 0x00000001ee0e7824 */ /* 0x040fe400078e020e */
[----:B------:R-:W-:Y:S01]  /*7f80*/  IMAD.IADD R0, R238, 0x1, R252 ;  /* 0x00000001ee007824 */ /* 0x000fe200078e02fc */
[----:B------:R2:W-:Y:S01]  /*7f90*/  RED.E.ADD.F32.FTZ.RN.STRONG.GPU [R4.64], R130 ;  /* 0x000000820400798e */ /* 0x0005e2000c10e784 */
[-C--:B------:R-:W-:Y:S02]  /*7fa0*/  LEA.HI.X.SX32 R11, R15, R235.reuse, 0x2, P3 ;  /* 0x000000eb0f0b7211 */ /* 0x080fe400018f16ff */
[CC--:B---3--:R-:W-:Y:S02]  /*7fb0*/  LEA R8, P2, R14.reuse, R234.reuse, 0x2 ;  /* 0x000000ea0e087211 */ /* 0x0c8fe400078410ff */
[----:B------:R-:W-:Y:S02]  /*7fc0*/  RED.E.ADD.F32.FTZ.RN.STRONG.GPU [R12.64], R131 ;  /* 0x000000830c00798e */ /* 0x000fe4000c10e784 */
[-C--:B------:R-:W-:Y:S03]  /*7fd0*/  LEA.HI.X.SX32 R9, R14, R235.reuse, 0x2, P2 ;  /* 0x000000eb0e097211 */ /* 0x080fe600010f16ff */
[----:B------:R-:W-:Y:S01]  /*7fe0*/  RED.E.ADD.F32.FTZ.RN.STRONG.GPU [R10.64], R124 ;  /* 0x0000007c0a00798e */ /* 0x000fe2000c10e784 */
[CC--:B-1----:R-:W-:Y:S04]  /*7ff0*/  LEA R6, P1, R252.reuse, R234.reuse, 0x2 ;  /* 0x000000eafc067211 */ /* 0x0c2fe800078210ff */
[----:B------:R-:W-:Y:S01]  /*8000*/  RED.E.ADD.F32.FTZ.RN.STRONG.GPU [R8.64], R125 ;  /* 0x0000007d0800798e */ /* 0x000fe2000c10e784 */
[-C--:B------:R-:W-:Y:S02]  /*8010*/  LEA.HI.X.SX32 R7, R252, R235.reuse, 0x2, P1 ;  /* 0x000000ebfc077211 */ /* 0x080fe400008f16ff */
[----:B------:R-:W-:Y:S01]  /*8020*/  PLOP3.LUT P1, PT, PT, PT, UP0, 0x80, 0x0 ;  /* 0x000000000000781c */ /* 0x000fe20003f2f008 */
[----:B------:R-:W-:Y:S01]  /*8030*/  @UP2 UIADD3 UR12, UP0, UR12, -0x100, URZ ;  /* 0xffffff000c0c2890 */ /* 0x000fe2000ff1e03f */
[----:B------:R-:W-:Y:S03]  /*8040*/  LDSM.16.MT88.4 R8, [R2] ;  /* 0x000000000208783b */ /* 0x000fe60000004200 */
[----:B------:R-:W-:Y:S02]  /*8050*/  @UP2 UIADD3.X UR11, UR11, -0x1, URZ, UP0, !UPT ;  /* 0xffffffff0b0b2890 */ /* 0x000fe400087fe43f */
[----:B------:R-:W-:Y:S01]  /*8060*/  RED.E.ADD.F32.FTZ.RN.STRONG.GPU [R6.64], R126 ;  /* 0x0000007e0600798e */ /* 0x000fe2000c10e784 */
[C---:B--2---:R-:W-:Y:S04]  /*8070*/  LEA R4, P0, R0.reuse, R234, 0x2 ;  /* 0x000000ea00047211 */ /* 0x044fe800078010ff */
[----:B------:R-:W-:Y:S01]  /*8080*/  LDSM.16.MT88.4 R12, [R220+0x28000] ;  /* 0x02800000dc0c783b */ /* 0x000fe20000004200 */
[----:B------:R-:W-:Y:S02]  /*8090*/  LEA.HI.X.SX32 R5, R0, R235, 0x2, P0 ;  /* 0x000000eb00057211 */ /* 0x000fe400000f16ff */
[----:B------:R-:W-:Y:S02]  /*80a0*/  PLOP3.LUT P0, PT, PT, PT, UP1, 0x80, 0x0 ;  /* 0x000000000000781c */ /* 0x000fe40003f0f018 */
[----:B------:R-:W-:Y:S01]  /*80b0*/  LDSM.16.MT88.4 R16, [R2+0x2000] ;  /* 0x002000000210783b */ /* 0x000fe20000004200 */
[C---:B------:R-:W-:Y:S02]  /*80c0*/  IADD3 R0, R2.reuse, -0x8000, RZ ;  /* 0xffff800002007810 */ /* 0x040fe40007ffe0ff */
[----:B------:R-:W-:Y:S02]  /*80d0*/  @P1 IADD3 R0, R2, 0x8000, RZ ;  /* 0x0000800002001810 */ /* 0x000fe40007ffe0ff */
        /* <DEDUP_REMOVED lines=361> */
.L_x_850:
        /* <DEDUP_REMOVED lines=19> */
.L_x_851:
        /* <DEDUP_REMOVED lines=58> */
.L_x_853:
[----:B-1-34-:R-:W-:Y:S05]  /*9c40*/  BSYNC B0 ;  /* 0x0000000000007941 */ /* 0x01afea0003800000 */
.L_x_852:
        /* <DEDUP_REMOVED lines=18> */
.L_x_855:
[----:B------:R-:W-:Y:S05]  /*9d70*/  BSYNC B0 ;  /* 0x0000000000007941 */ /* 0x000fea0003800000 */
.L_x_854:
        /* <DEDUP_REMOVED lines=27> */
.L_x_857:
[----:B------:R-:W-:Y:S05]  /*9f30*/  BSYNC B0 ;  /* 0x0000000000007941 */ /* 0x000fea0003800000 */
.L_x_856:
        /* <DEDUP_REMOVED lines=14> */
.L_x_840:
[----:B------:R-:W-:Y:S05]  /*a020*/  BSYNC B1 ;  /* 0x0000000000017941 */ /* 0x000fea0003800000 */
.L_x_826:
        /* <DEDUP_REMOVED lines=11> */
.L_x_858:
[----:B------:R-:W-:Y:S05]  /*a0e0*/  EXIT ;  /* 0x000000000000794d */ /* 0x000fea0003800000 */
.L_x_860:
        /* <DEDUP_REMOVED lines=9> */
.L_x_1042:


//--------------------- .text._ZN5flash44flash_bwd_dq_dk_dv_loop_seqk_parallel_kernelI23Flash_bwd_kernel_traitsILi256ELi64ELi64ELi8ELi4ELi2ELi2ELb0ELb0EN7cutlass6half_tE19Flash_kernel_traitsILi256ELi64ELi64ELi8ES3_EELb0ELb1ELb0ELb0ELb0ELb1ELb1EEEvNS_16Flash_bwd_paramsE --------------------------
	.section	.text._ZN5flash44flash_bwd_dq_dk_dv_loop_seqk_parallel_kernelI23Flash_bwd_kernel_traitsILi256ELi64ELi64ELi8ELi4ELi2ELi2ELb0ELb0EN7cutlass6half_tE19Flash_kernel_traitsILi256ELi64ELi64ELi8ES3_EELb0ELb1ELb0ELb0ELb0ELb1ELb1EEEvNS_16Flash_bwd_paramsE,"ax",@progbits
	.sectioninfo	@"SHI_REGISTERS=255"
	.align	128
        .global         _ZN5flash44flash_bwd_dq_dk_dv_loop_seqk_parallel_kernelI23Flash_bwd_kernel_traitsILi256ELi64ELi64ELi8ELi4ELi2ELi2ELb0ELb0EN7cutlass6half_tE19Flash_kernel_traitsILi256ELi64ELi64ELi8ES3_EELb0ELb1ELb0ELb0ELb0ELb1ELb1EEEvNS_16Flash_bwd_paramsE
        .type           _ZN5flash44flash_bwd_dq_dk_dv_loop_seqk_parallel_kernelI23Flash_bwd_kernel_traitsILi256ELi64ELi64ELi8ELi4ELi2ELi2ELb0ELb0EN7cutlass6half_tE19Flash_kernel_traitsILi256ELi64ELi64ELi8ES3_EELb0ELb1ELb0ELb0ELb0ELb1ELb1EEEvNS_16Flash_bwd_paramsE,@function
        .size           _ZN5flash44flash_bwd_dq_dk_dv_loop_seqk_parallel_kernelI23Flash_bwd_kernel_traitsILi256ELi64ELi64ELi8ELi4ELi2ELi2ELb0ELb0EN7cutlass6half_tE19Flash_kernel_traitsILi256ELi64ELi64ELi8ES3_EELb0ELb1ELb0ELb0ELb0ELb1ELb1EEEvNS_16Flash_bwd_paramsE,(.L_x_1043 - _ZN5flash44flash_bwd_dq_dk_dv_loop_seqk_parallel_kernelI23Flash_bwd_kernel_traitsILi256ELi64ELi64ELi8ELi4ELi2ELi2ELb0ELb0EN7cutlass6half_tE19Flash_kernel_traitsILi256ELi64ELi64ELi8ES3_EELb0ELb1ELb0ELb0ELb0ELb1ELb1EEEvNS_16Flash_bwd_paramsE)
        .other          _ZN5flash44flash_bwd_dq_dk_dv_loop_seqk_parallel_kernelI23Flash_bwd_kernel_traitsILi256ELi64ELi64ELi8ELi4ELi2ELi2ELb0ELb0EN7cutlass6half_tE19Flash_kernel_traitsILi256ELi64ELi64ELi8ES3_EELb0ELb1ELb0ELb0ELb0ELb1ELb1EEEvNS_16Flash_bwd_paramsE,@"STO_CUDA_ENTRY STV_DEFAULT"
_ZN5flash44flash_bwd_dq_dk_dv_loop_seqk_parallel_kernelI23Flash_bwd_kernel_traitsILi256ELi64ELi64ELi8ELi4ELi2ELi2ELb0ELb0EN7cutlass6half_tE19Flash_kernel_traitsILi256ELi64ELi64ELi8ES3_EELb0ELb1ELb0ELb0ELb0ELb1ELb1EEEvNS_16Flash_bwd_paramsE:
.text._ZN5flash44flash_bwd_dq_dk_dv_loop_seqk_parallel_kernelI23Flash_bwd_kernel_traitsILi256ELi64ELi64ELi8ELi4ELi2ELi2ELb0ELb0EN7cutlass6half_tE19Flash_kernel_traitsILi256ELi64ELi64ELi8ES3_EELb0ELb1ELb0ELb0ELb0ELb1ELb1EEEvNS_16Flash_bwd_paramsE:
        /* <DEDUP_REMOVED lines=185> */
.L_x_895:
        /* <DEDUP_REMOVED lines=53> */
.L_x_861:
        /* <DEDUP_REMOVED lines=59> */
.L_x_863:
        /* <DEDUP_REMOVED lines=18> */
.L_x_864:
        /* <DEDUP_REMOVED lines=69> */
.L_x_865:
[----:B------:R-:W-:Y:S02]  /*1800*/  UMOV UR8, UR50 ;  /* 0x0000003200087c82 */ /* 0x000fe40008000000 */
.L_x_866:
        /* <DEDUP_REMOVED lines=106> */
.L_x_868:
        /* <DEDUP_REMOVED lines=18> */
.L_x_869:
        /* <DEDUP_REMOVED lines=30> */
.L_x_871:
[----:B------:R-:W-:Y:S05]  /*21b0*/  BSYNC B0 ;  /* 0x0000000000007941 */ /* 0x000fea0003800000 */
.L_x_870:
        /* <DEDUP_REMOVED lines=17> */
.L_x_873:
[----:B------:R-:W-:Y:S05]  /*22d0*/  BSYNC B0 ;  /* 0x0000000000007941 */ /* 0x000fea0003800000 */
.L_x_872:
        /* <DEDUP_REMOVED lines=27> */
.L_x_875:
[----:B------:R-:W-:Y:S05]  /*2490*/  BSYNC B0 ;  /* 0x0000000000007941 */ /* 0x000fea0003800000 */
.L_x_874:
        /* <DEDUP_REMOVED lines=15> */
.L_x_867:
        /* <DEDUP_REMOVED lines=61> */
.L_x_878:
[----:B------:R-:W-:Y:S01]  /*2960*/  @!PT LDS RZ, [RZ] ;  /* 0x00000000fffff984 */ /* 0x000fe20000000800 */
[----:B------:R-:W-:Y:S01]  /*2970*/  @!PT LDS RZ, [RZ] ;  /* 0x00000000fffff984 */ /* 0x000fe20000000800 */
[----:B------:R-:W-:Y:S01]  /*2980*/  @!PT LDS RZ, [RZ] ;  /* 0x00000000fffff984 */ /* 0x000fe20000000800 */
[----:B-1----:R1:W-:Y:S04]  /*2990*/  LDGSTS.E.BYPASS.LTC128B.128 [R236], [R242.64] ;  /* 0x00000000f2ec7fae */ /* 0x0023e8000b901d44 */
[----:B------:R1:W-:Y:S04]  /*29a0*/  LDGSTS.E.BYPASS.LTC128B.128 [R236+0x2000], [R242.64+0x80] ;  /* 0x02000080f2ec7fae */ /* 0x0003e8000b901d44 */
[----:B------:R1:W-:Y:S04]  /*29b0*/  LDGSTS.E.BYPASS.LTC128B.128 [R236+0x4000], [R242.64+0x100] ;  /* 0x04000100f2ec7fae */ /* 0x0003e8000b901d44 */
[----:B------:R1:W-:Y:S02]  /*29c0*/  LDGSTS.E.BYPASS.LTC128B.128 [R236+0x6000], [R242.64+0x180] ;  /* 0x06000180f2ec7fae */ /* 0x0003e4000b901d44 */
.L_x_879:
[----:B------:R-:W-:Y:S05]  /*29d0*/  BSYNC B0 ;  /* 0x0000000000007941 */ /* 0x000fea0003800000 */
.L_x_877:
        /* <DEDUP_REMOVED lines=21> */
.L_x_881:
        /* <DEDUP_REMOVED lines=9> */
.L_x_882:
[----:B------:R-:W-:Y:S05]  /*2bc0*/  BSYNC B0 ;  /* 0x0000000000007941 */ /* 0x000fea0003800000 */
.L_x_880:
        /* <DEDUP_REMOVED lines=263> */
.L_x_885:
[----:B------:R-:W0:Y:S01]  /*3c40*/  LDGDEPBAR ;  /* 0x00000000000079af */ /* 0x000e220000000000 */
[C---:B------:R-:W-:Y:S01]  /*3c50*/  IADD3 R117, R219.reuse, R231, RZ ;  /* 0x000000e7db757210 */ /* 0x040fe20007ffe0ff */
[----:B------:R-:W-:Y:S01]  /*3c60*/  USHF.L.U32 UR7, UR6, 0x6, URZ ;  /* 0x0000000606077899 */ /* 0x000fe2000800063f */
[-C--:B------:R-:W-:Y:S01]  /*3c70*/  IADD3 R116, R219, R226.reuse, RZ ;  /* 0x000000e2db747210 */ /* 0x080fe20007ffe0ff */
[----:B------:R-:W-:Y:S01]  /*3c80*/  UISETP.GT.AND UP3, UPT, UR6, UR13, UPT ;  /* 0x0000000d0600728c */ /* 0x000fe2000bf64270 */
[----:B------:R-:W-:Y:S01]  /*3c90*/  IADD3 R0, R117, R226, RZ ;  /* 0x000000e275007210 */ /* 0x000fe20007ffe0ff */
[----:B------:R-:W2:Y:S01]  /*3ca0*/  LDL R119, [R1+0x38] ;  /* 0x0000380001777983 */ /* 0x000ea20000100800 */
[----:B------:R-:W-:Y:S01]  /*3cb0*/  UISETP.GE.AND UP0, UPT, UR7, UR15, UPT ;  /* 0x0000000f0700728c */ /* 0x000fe2000bf06270 */
[----:B-----5:R-:W-:Y:S02]  /*3cc0*/  FSETP.NEU.FTZ.AND P1, PT, R247, -INF , PT ;  /* 0xff800000f700780b */ /* 0x020fe40003f3d000 */
[----:B------:R-:W-:Y:S01]  /*3cd0*/  MOV R127, c[0x0][0x22c] ;  /* 0x00008b00007f7a02 */ /* 0x000fe20000000f00 */
[----:B------:R-:W-:Y:S01]  /*3ce0*/  UISETP.LT.AND UP0, UPT, UR14, UR16, UP0 ;  /* 0x000000100e00728c */ /* 0x000fe20008701270 */
[----:B------:R-:W3:Y:S03]  /*3cf0*/  LDL R118, [R1+0x3c] ;  /* 0x00003c0001767983 */ /* 0x000ee60000100800 */
[----:B------:R-:W-:Y:S02]  /*3d00*/  IMAD R127, R127, c[0x0][0x1c0], RZ ;  /* 0x000070007f7f7a24 */ /* 0x000fe400078e02ff */
[----:B------:R-:W-:Y:S03]  /*3d10*/  PLOP3.LUT P0, PT, PT, PT, UP0, 0x80, 0x0 ;  /* 0x000000000000781c */ /* 0x000fe60003f0f008 */
[----:B------:R-:W-:Y:S01]  /*3d20*/  LEA R127, -R127, RZ, 0x6 ;  /* 0x000000ff7f7f7211 */ /* 0x000fe200078e31ff */
        /* <DEDUP_REMOVED lines=8> */
[----:B------:R-:W-:Y:S06]  /*3db0*/  LDSM.16.M88.4 R100, [R116] ;  /* 0x000000007464783b */ /* 0x000fec0000000200 */
[----:B------:R-:W4:Y:S01]  /*3dc0*/  LDSM.16.M88.4 R104, [R218+0x18000] ;  /* 0x01800000da68783b */ /* 0x000f220000000200 */
[C---:B-1----:R-:W-:Y:S05]  /*3dd0*/  HMMA.16816.F32 R4, R16.reuse, R8, RZ ;  /* 0x000000081004723c */ /* 0x042fea00000018ff */
[----:B------:R-:W-:Y:S03]  /*3de0*/  LDSM.16.M88.4 R108, [R0] ;  /* 0x00000000006c783b */ /* 0x000fe60000000200 */
[C---:B------:R-:W-:Y:S03]  /*3df0*/  HMMA.16816.F32 R8, R16.reuse, R10, RZ ;  /* 0x0000000a1008723c */ /* 0x040fe600000018ff */
[----:B------:R-:W-:Y:S05]  /*3e00*/  LDSM.16.M88.4 R112, [R217+0x18000] ;  /* 0x01800000d970783b */ /* 0x000fea0000000200 */
[C---:B----4-:R-:W-:Y:S08]  /*3e10*/  HMMA.16816.F32 R12, R16.reuse, R84, RZ ;  /* 0x00000054100c723c */ /* 0x050ff000000018ff */
[----:B------:R-:W-:Y:S01]  /*3e20*/  HMMA.16816.F32 R16, R16, R86, RZ ;  /* 0x000000561010723c */ /* 0x000fe200000018ff */
[----:B------:R-:W1:Y:S07]  /*3e30*/  LDSM.16.M88.4 R84, [R218+0x18800] ;  /* 0x01880000da54783b */ /* 0x000e6e0000000200 */
[C---:B------:R-:W-:Y:S08]  /*3e40*/  HMMA.16816.F32 R4, R88.reuse, R92, R4 ;  /* 0x0000005c5804723c */ /* 0x040ff00000001804 */
[C---:B------:R-:W-:Y:S01]  /*3e50*/  HMMA.16816.F32 R8, R88.reuse, R94, R8 ;  /* 0x0000005e5808723c */ /* 0x040fe20000001808 */
[----:B------:R-:W-:Y:S07]  /*3e60*/  LDSM.16.M88.4 R92, [R219+0x2000] ;  /* 0x00200000db5c783b */ /* 0x000fee0000000200 */
[C---:B------:R-:W-:Y:S08]  /*3e70*/  HMMA.16816.F32 R12, R88.reuse, R96, R12 ;  /* 0x00000060580c723c */ /* 0x040ff0000000180c */
[----:B------:R-:W-:Y:S01]  /*3e80*/  HMMA.16816.F32 R16, R88, R98, R16 ;  /* 0x000000625810723c */ /* 0x000fe20000001810 */
[----:B------:R-:W4:Y:S06]  /*3e90*/  LDSM.16.M88.4 R88, [R217+0x18800] ;  /* 0x01880000d958783b */ /* 0x000f2c0000000200 */
        /* <DEDUP_REMOVED lines=11> */
[C---:B----4-:R-:W-:Y:S08]  /*3f50*/  HMMA.16816.F32 R12, R108.reuse, R88, R12 ;  /* 0x000000586c0c723c */ /* 0x050ff0000000180c */
        /* <DEDUP_REMOVED lines=30> */
[----:B------:R-:W3:Y:S01]  /*4140*/  LDSM.16.M88.4 R92, [R116+0x4000] ;  /* 0x00400000745c783b */ /* 0x000ee20000000200 */
[C---:B--2---:R-:W-:Y:S08]  /*4150*/  HMMA.16816.F32 R4, R100.reuse, R104, R4 ;  /* 0x000000686404723c */ /* 0x044ff00000001804 */
[C---:B------:R-:W-:Y:S01]  /*4160*/  HMMA.16816.F32 R8, R100.reuse, R106, R8 ;  /* 0x0000006a6408723c */ /* 0x040fe20000001808 */
[----:B------:R-:W-:Y:S07]  /*4170*/  LDSM.16.M88.4 R104, [R217+0x1c000] ;  /* 0x01c00000d968783b */ /* 0x000fee0000000200 */
[C---:B-1----:R-:W-:Y:S08]  /*4180*/  HMMA.16816.F32 R12, R100.reuse, R84, R12 ;  /* 0x00000054640c723c */ /* 0x042ff0000000180c */
[----:B------:R-:W-:Y:S01]  /*4190*/  HMMA.16816.F32 R16, R100, R86, R16 ;  /* 0x000000566410723c */ /* 0x000fe20000001810 */
[----:B------:R-:W1:Y:S06]  /*41a0*/  LDSM.16.M88.4 R84, [R218+0x1c800] ;  /* 0x01c80000da54783b */ /* 0x000e6c0000000200 */
[----:B------:R-:W2:Y:S01]  /*41b0*/  LDSM.16.M88.4 R100, [R0+0x4000] ;  /* 0x004000000064783b */ /* 0x000ea20000000200 */
[C---:B------:R-:W-:Y:S08]  /*41c0*/  HMMA.16816.F32 R4, R108.reuse, R112, R4 ;  /* 0x000000706c04723c */ /* 0x040ff00000001804 */
[C---:B------:R-:W-:Y:S01]  /*41d0*/  HMMA.16816.F32 R8, R108.reuse, R114, R8 ;  /* 0x000000726c08723c */ /* 0x040fe20000001808 */
[----:B------:R-:W-:Y:S07]  /*41e0*/  LDSM.16.M88.4 R112, [R3+0x1e000] ;  /* 0x01e000000370783b */ /* 0x000fee0000000200 */
[C---:B----4-:R-:W-:Y:S08]  /*41f0*/  HMMA.16816.F32 R12, R108.reuse, R88, R12 ;  /* 0x000000586c0c723c */ /* 0x050ff0000000180c */
[----:B------:R-:W-:Y:S01]  /*4200*/  HMMA.16816.F32 R16, R108, R90, R16 ;  /* 0x0000005a6c10723c */ /* 0x000fe20000001810 */
[----:B------:R-:W4:Y:S06]  /*4210*/  LDSM.16.M88.4 R88, [R217+0x1c800] ;  /* 0x01c80000d958783b */ /* 0x000f2c0000000200 */
[----:B------:R-:W4:Y:S01]  /*4220*/  LDSM.16.M88.4 R108, [R219+0x6000] ;  /* 0x00600000db6c783b */ /* 0x000f220000000200 */
[C---:B---3--:R-:W-:Y:S08]  /*4230*/  HMMA.16816.F32 R4, R92.reuse, R96, R4 ;  /* 0x000000605c04723c */ /* 0x048ff00000001804 */
[C---:B------:R-:W-:Y:S01]  /*4240*/  HMMA.16816.F32 R8, R92.reuse, R98, R8 ;  /* 0x000000625c08723c */ /* 0x040fe20000001808 */
[----:B------:R-:W-:Y:S07]  /*4250*/  LDSM.16.M88.4 R96, [R216+0x1e000] ;  /* 0x01e00000d860783b */ /* 0x000fee0000000200 */
[C---:B-1----:R-:W-:Y:S08]  /*4260*/  HMMA.16816.F32 R12, R92.reuse, R84, R12 ;  /* 0x000000545c0c723c */ /* 0x042ff0000000180c */
[----:B------:R-:W-:Y:S01]  /*4270*/  HMMA.16816.F32 R16, R92, R86, R16 ;  /* 0x000000565c10723c */ /* 0x000fe20000001810 */
[----:B------:R-:W1:Y:S06]  /*4280*/  LDSM.16.M88.4 R84, [R3+0x1e800] ;  /* 0x01e800000354783b */ /* 0x000e6c0000000200 */
[----:B------:R-:W3:Y:S01]  /*4290*/  LDSM.16.M88.4 R92, [R117+0x6000] ;  /* 0x00600000755c783b */ /* 0x000ee20000000200 */
[C---:B--2---:R-:W-:Y:S08]  /*42a0*/  HMMA.16816.F32 R4, R100.reuse, R104, R4 ;  /* 0x000000686404723c */ /* 0x044ff00000001804 */
[C---:B------:R-:W-:Y:S01]  /*42b0*/  HMMA.16816.F32 R8, R100.reuse, R106, R8 ;  /* 0x0000006a6408723c */ /* 0x040fe20000001808 */
[----:B------:R-:W-:Y:S07]  /*42c0*/  LDSM.16.M88.4 R104, [R218+0x1e000] ;  /* 0x01e00000da68783b */ /* 0x000fee0000000200 */
[C---:B----4-:R-:W-:Y:S08]  /*42d0*/  HMMA.16816.F32 R12, R100.reuse, R88, R12 ;  /* 0x00000058640c723c */ /* 0x050ff0000000180c */
        /* <DEDUP_REMOVED lines=9> */
[----:B------:R4:W1:Y:S01]  /*4370*/  LDSM.16.M88.4 R108, [R0+0x6000] ;  /* 0x00600000006c783b */ /* 0x0008620000000200 */
[C---:B---3--:R-:W-:Y:S08]  /*4380*/  HMMA.16816.F32 R4, R92.reuse, R96, R4 ;  /* 0x000000605c04723c */ /* 0x048ff00000001804 */
[C---:B------:R-:W-:Y:S08]  /*4390*/  HMMA.16816.F32 R8, R92.reuse, R98, R8 ;  /* 0x000000625c08723c */ /* 0x040ff00000001808 */
[C---:B--2---:R-:W-:Y:S01]  /*43a0*/  HMMA.16816.F32 R12, R92.reuse, R88, R12 ;  /* 0x000000585c0c723c */ /* 0x044fe2000000180c */
[----:B----4-:R-:W-:Y:S07]  /*43b0*/  MOV R0, UR22 ;  /* 0x0000001600007c02 */ /* 0x010fee0008000f00 */
[----:B------:R-:W-:Y:S01]  /*43c0*/  HMMA.16816.F32 R16, R92, R90, R16 ;  /* 0x0000005a5c10723c */ /* 0x000fe20000001810 */
[----:B------:R-:W2:Y:S03]  /*43d0*/  LDL R94, [R1+0x18] ;  /* 0x00001800015e7983 */ /* 0x000ea60000100800 */
[----:B------:R-:W-:Y:S03]  /*43e0*/  @!P0 LEA R0, R0, R118, 0x6 ;  /* 0x0000007600008211 */ /* 0x000fe600078e30ff */
        /* <DEDUP_REMOVED lines=36> */
[----:B------:R-:W-:Y:S02]  /*4630*/  FMUL.FTZ R5, R247, 1.4426950216293334961 ;  /* 0x3fb8aa3bf7057820 */ /* 0x000fe40000410000 */
[----:B------:R-:W-:Y:S03]  /*4640*/  FMUL.FTZ R19, R19, c[0x0][0x2ec] ;  /* 0x0000bb0013137a20 */ /* 0x000fe60000410000 */
[----:B------:R-:W-:Y:S01]  /*4650*/  FSEL R5, R5, RZ, P1 ;  /* 0x000000ff05057208 */ /* 0x000fe20000800000 */
[----:B------:R1:W1:Y:S01]  /*4660*/  MUFU.TANH R100, R8 ;  /* 0x0000000800647308 */ /* 0x0002620000002400 */
[----:B----4-:R-:W-:Y:S02]  /*4670*/  MOV R4, R103 ;  /* 0x0000006700047202 */ /* 0x010fe40000000f00 */
[----:B------:R-:W-:Y:S02]  /*4680*/  @!P0 FSEL R4, R103, -INF , !P2 ;  /* 0xff80000067048808 */ /* 0x000fe40005000000 */
[CC--:B------:R-:W-:Y:S05]  /*4690*/  @!P0 ISETP.GE.AND P2, PT, R0.reuse, R6.reuse, PT ;  /* 0x000000060000820c */ /* 0x0c0fea0003f46270 */
[----:B------:R4:W-:Y:S01]  /*46a0*/  MUFU.TANH R112, R11 ;  /* 0x0000000b00707308 */ /* 0x0009e20000002400 */
[----:B-1----:R-:W-:Y:S04]  /*46b0*/  @!P0 IADD3 R9, R0, 0x1, RZ ;  /* 0x0000000100098810 */ /* 0x002fe80007ffe0ff */
[----:B------:R-:W-:Y:S05]  /*46c0*/  @!P0 ISETP.GE.AND P1, PT, R9, R7, PT ;  /* 0x000000070900820c */ /* 0x000fea0003f26270 */
[----:B------:R1:W1:Y:S01]  /*46d0*/  MUFU.TANH R113, R10 ;  /* 0x0000000a00717308 */ /* 0x0002620000002400 */
[--C-:B------:R-:W-:Y:S01]  /*46e0*/  FFMA.FTZ R8, R4, c[0x0][0x23c], -R5.reuse ;  /* 0x00008f0004087a23 */ /* 0x100fe20000010805 */
        /* <DEDUP_REMOVED lines=11> */
[----:B------:R-:W-:Y:S02]  /*47a0*/  MOV R8, R115 ;  /* 0x0000007300087202 */ /* 0x000fe40000000f00 */
[----:B------:R-:W-:Y:S03]  /*47b0*/  @!P0 FSEL R8, R115, -INF , !P2 ;  /* 0xff80000073088808 */ /* 0x000fe60005000000 */
[----:B------:R-:W1:Y:S02]  /*47c0*/  MUFU.TANH R98, R13 ;  /* 0x0000000d00627308 */ /* 0x000e640000002400 */
        /* <DEDUP_REMOVED lines=9> */
[----:B------:R-:W2:Y:S01]  /*4860*/  MUFU.TANH R107, R14 ;  /* 0x0000000e006b7308 */ /* 0x000ea20000002400 */
[----:B----4-:R-:W-:Y:S04]  /*4870*/  @!P0 IADD3 R9, R0, 0x9, RZ ;  /* 0x0000000900098810 */ /* 0x010fe80007ffe0ff */
[----:B------:R-:W-:Y:S05]  /*4880*/  @!P0 ISETP.GE.AND P1, PT, R9, R7, PT ;  /* 0x000000070900820c */ /* 0x000fea0003f26270 */
[----:B------:R-:W4:Y:S01]  /*4890*/  MUFU.TANH R106, R15 ;  /* 0x0000000f006a7308 */ /* 0x000f220000002400 */
[--C-:B-1----:R-:W-:Y:S01]  /*48a0*/  FFMA.FTZ R11, R8, c[0x0][0x23c], -R5.reuse ;  /* 0x00008f00080b7a23 */ /* 0x102fe20000010805 */
[----:B------:R-:W-:Y:S02]  /*48b0*/  MOV R8, R99 ;  /* 0x0000006300087202 */ /* 0x000fe40000000f00 */
[----:B------:R-:W-:Y:S02]  /*48c0*/  @!P0 FSEL R8, R99, -INF , !P1 ;  /* 0xff80000063088808 */ /* 0x000fe40004800000 */
[-C--:B------:R-:W-:Y:S04]  /*48d0*/  @!P0 ISETP.GE.AND P1, PT, R10, R6.reuse, PT ;  /* 0x000000060a00820c */ /* 0x080fe80003f26270 */
        /* <DEDUP_REMOVED lines=17> */
[----:B------:R-:W-:Y:S04]  /*49f0*/  @!P0 IADD3 R9, R0, 0x11, RZ ;  /* 0x0000001100098810 */ /* 0x000fe80007ffe0ff */
[----:B------:R-:W-:Y:S03]  /*4a00*/  @!P0 ISETP.GE.AND P1, PT, R9, R7, PT ;  /* 0x000000070900820c */ /* 0x000fe60003f26270 */
[----:B------:R-:W3:Y:S01]  /*4a10*/  MUFU.TANH R96, R17 ;  /* 0x0000001100607308 */ /* 0x000ee20000002400 */
[--C-:B-1----:R-:W-:Y:S01]  /*4a20*/  FFMA.FTZ R11, R8, c[0x0][0x23c], -R5.reuse ;  /* 0x00008f00080b7a23 */ /* 0x102fe20000010805 */
[----:B------:R-:W-:Y:S02]  /*4a30*/  MOV R8, R98 ;  /* 0x0000006200087202 */ /* 0x000fe40000000f00 */
[----:B------:R-:W-:Y:S02]  /*4a40*/  @!P0 FSEL R8, R98, -INF , !P1 ;  /* 0xff80000062088808 */ /* 0x000fe40004800000 */
[-C--:B------:R-:W-:Y:S04]  /*4a50*/  @!P0 ISETP.GE.AND P1, PT, R10, R6.reuse, PT ;  /* 0x000000060a00820c */ /* 0x080fe80003f26270 */
[----:B------:R1:W-:Y:S01]  /*4a60*/  MUFU.EX2 R118, R11 ;  /* 0x0000000b00767308 */ /* 0x0003e20000000800 */
[--C-:B------:R-:W-:Y:S01]  /*4a70*/  FFMA.FTZ R10, R8, c[0x0][0x23c], -R5.reuse ;  /* 0x00008f00080a7a23 */ /* 0x100fe20000010805 */
[----:B--2---:R-:W-:Y:S02]  /*4a80*/  MOV R8, R107 ;  /* 0x0000006b00087202 */ /* 0x004fe40000000f00 */
        /* <DEDUP_REMOVED lines=15> */
[----:B------:R-:W-:Y:S02]  /*4b80*/  MOV R0, R96 ;  /* 0x0000006000007202 */ /* 0x000fe40000000f00 */
[----:B------:R-:W-:Y:S01]  /*4b90*/  @!P0 ISETP.GE.AND P1, PT, R9, R7, PT ;  /* 0x000000070900820c */ /* 0x000fe20003f26270 */
[--C-:B------:R-:W-:Y:S02]  /*4ba0*/  FFMA.FTZ R7, R8, c[0x0][0x23c], -R5.reuse ;  /* 0x00008f0008077a23 */ /* 0x100fe40000010805 */
[----:B------:R-:W3:Y:S01]  /*4bb0*/  MUFU.EX2 R122, R11 ;  /* 0x0000000b007a7308 */ /* 0x000ee20000000800 */
[----:B------:R-:W-:Y:S02]  /*4bc0*/  @!P0 FSEL R0, R96, -INF , !P1 ;  /* 0xff80000060008808 */ /* 0x000fe40004800000 */
[-C--:B------:R-:W-:Y:S03]  /*4bd0*/  @!P0 ISETP.GE.AND P1, PT, R10, R6.reuse, PT ;  /* 0x000000060a00820c */ /* 0x080fe60003f26270 */
[----:B------:R-:W-:Y:S01]  /*4be0*/  FFMA.FTZ R5, R0, c[0x0][0x23c], -R5 ;  /* 0x00008f0000057a23 */ /* 0x000fe20000010805 */
[----:B-1----:R-:W-:Y:S02]  /*4bf0*/  MOV R0, R105 ;  /* 0x0000006900007202 */ /* 0x002fe40000000f00 */
[----:B------:R-:W-:Y:S01]  /*4c00*/  @!P0 FSEL R0, R105, -INF , !P1 ;  /* 0xff80000069008808 */ /* 0x000fe20004800000 */
[----:B------:R1:W-:Y:S01]  /*4c10*/  MUFU.EX2 R108, R5 ;  /* 0x00000005006c7308 */ /* 0x0003e20000000800 */
[----:B------:R-:W-:Y:S02]  /*4c20*/  @!P0 ISETP.GE.AND P1, PT, R9, R6, PT ;  /* 0x000000060900820c */ /* 0x000fe40003f26270 */
[----:B------:R-:W-:Y:S07]  /*4c30*/  F2FP.PACK_AB R6, R111, R118 ;  /* 0x000000766f06723e */ /* 0x000fee00000000ff */
[----:B------:R4:W3:Y:S01]  /*4c40*/  MUFU.EX2 R109, R7 ;  /* 0x00000007006d7308 */ /* 0x0008e20000000800 */
[--C-:B-1----:R-:W-:Y:S01]  /*4c50*/  FFMA.FTZ R5, R0, c[0x0][0x23c], -R4.reuse ;  /* 0x00008f0000057a23 */ /* 0x102fe20000010804 */
[----:B--2---:R-:W-:Y:S02]  /*4c60*/  MOV R0, R104 ;  /* 0x0000006800007202 */ /* 0x004fe40000000f00 */
[----:B------:R-:W-:Y:S06]  /*4c70*/  @!P0 FSEL R0, R104, -INF , !P1 ;  /* 0xff80000068008808 */ /* 0x000fec0004800000 */
[----:B------:R1:W-:Y:S01]  /*4c80*/  MUFU.EX2 R120, R5 ;  /* 0x0000000500787308 */ /* 0x0003e20000000800 */
[----:B------:R-:W-:Y:S01]  /*4c90*/  IADD3 R94, P0, R94, UR11, RZ ;  /* 0x0000000b5e5e7c10 */ /* 0x000fe2000ff1e0ff */
[----:B------:R-:W-:Y:S01]  /*4ca0*/  FFMA.FTZ R4, R0, c[0x0][0x23c], -R4 ;  /* 0x00008f0000047a23 */ /* 0x000fe20000010804 */
[----:B------:R-:W-:Y:S02]  /*4cb0*/  F2FP.PACK_AB R0, R110, R116 ;  /* 0x000000746e00723e */ /* 0x000fe400000000ff */
[----:B----4-:R-:W-:Y:S02]  /*4cc0*/  F2FP.PACK_AB R7, R121, R124 ;  /* 0x0000007c7907723e */ /* 0x010fe400000000ff */
[----:B------:R-:W-:Y:S03]  /*4cd0*/  IADD3.X R95, R92, UR10, RZ, P0, !PT ;  /* 0x0000000a5c5f7c10 */ /* 0x000fe600087fe4ff */
[----:B------:R2:W2:Y:S01]  /*4ce0*/  MUFU.EX2 R119, R4 ;  /* 0x0000000400777308 */ /* 0x0004a20000000800 */
[C---:B------:R-:W-:Y:S01]  /*4cf0*/  LEA R234, P0, R127.reuse, R234, 0x2 ;  /* 0x000000ea7fea7211 */ /* 0x040fe200078010ff */
[----:B------:R-:W4:Y:S03]  /*4d00*/  LDG.E R92, [R94.64] ;  /* 0x000000045e5c7981 */ /* 0x000f26000c1e1900 */
[----:B------:R-:W-:Y:S02]  /*4d10*/  LEA.HI.X.SX32 R235, R127, R235, 0x2, P0 ;  /* 0x000000eb7feb7211 */ /* 0x000fe400000f16ff */
[----:B------:R-:W-:Y:S02]  /*4d20*/  PLOP3.LUT P0, PT, PT, PT, UP3, 0x80, 0x0 ;  /* 0x000000000000781c */ /* 0x000fe40003f0f038 */
        /* <DEDUP_REMOVED lines=9> */
[----:B-1----:R-:W-:Y:S05]  /*4dc0*/  F2FP.PACK_AB R4, R108, R109 ;  /* 0x0000006d6c04723e */ /* 0x002fea00000000ff */
[----:B------:R-:W-:Y:S01]  /*4dd0*/  STS [R245+0x2a000], R4 ;  /* 0x02a00004f5007388 */ /* 0x000fe20000000800 */
[----:B--2---:R-:W-:Y:S05]  /*4de0*/  F2FP.PACK_AB R0, R119, R120 ;  /* 0x000000787700723e */ /* 0x004fea00000000ff */
[----:B------:R1:W-:Y:S06]  /*4df0*/  STS [R245+0x2a400], R0 ;  /* 0x02a40000f5007388 */ /* 0x0003ec0000000800 */
[----:B------:R-:W-:Y:S06]  /*4e00*/  LDSM.16.M88.4 R16, [R222+0x10000] ;  /* 0x01000000de10783b */ /* 0x000fec0000000200 */
[----:B------:R-:W2:Y:S06]  /*4e10*/  LDSM.16.M88.4 R8, [R3+0x20000] ;  /* 0x020000000308783b */ /* 0x000eac0000000200 */
[----:B------:R-:W3:Y:S06]  /*4e20*/  LDSM.16.M88.4 R84, [R3+0x20800] ;  /* 0x020800000354783b */ /* 0x000eec0000000200 */
[----:B------:R-:W-:Y:S06]  /*4e30*/  LDSM.16.M88.4 R88, [R223+0x10000] ;  /* 0x01000000df58783b */ /* 0x000fec0000000200 */
[----:B-1----:R-:W4:Y:S01]  /*4e40*/  LDG.E R0, [R94.64+0x20] ;  /* 0x000020045e007981 */ /* 0x002f22000c1e1900 */
[C---:B--2---:R-:W-:Y:S08]  /*4e50*/  HMMA.16816.F32 R4, R16.reuse, R8, RZ ;  /* 0x000000081004723c */ /* 0x044ff000000018ff */
[C---:B------:R-:W-:Y:S08]  /*4e60*/  HMMA.16816.F32 R8, R16.reuse, R10, RZ ;  /* 0x0000000a1008723c */ /* 0x040ff000000018ff */
[C---:B---3--:R-:W-:Y:S08]  /*4e70*/  HMMA.16816.F32 R12, R16.reuse, R84, RZ ;  /* 0x00000054100c723c */ /* 0x048ff000000018ff */
        /* <DEDUP_REMOVED lines=102> */
[----:B------:R-:W1:Y:S11]  /*54e0*/  LDSM.16.M88.4 R88, [R217+0x26800] ;  /* 0x02680000d958783b */ /* 0x000e760000000200 */
[----:B------:R-:W-:Y:S04]  /*54f0*/  @!UPT UIADD3 URZ, URZ, URZ, URZ ;  /* 0x0000003f3f3ff290 */ /* 0x000fe8000fffe03f */
[C---:B----4-:R-:W-:Y:S02]  /*5500*/  FADD.FTZ R4, -R92.reuse, R4 ;  /* 0x000000045c047221 */ /* 0x050fe40000010100 */
[----:B------:R-:W-:Y:S02]  /*5510*/  FADD.FTZ R5, -R92, R5 ;  /* 0x000000055c057221 */ /* 0x000fe40000010100 */
[----:B------:R-:W-:Y:S02]  /*5520*/  FMUL.FTZ R93, R93, R4 ;  /* 0x000000045d5d7220 */ /* 0x000fe40000410000 */
[----:B------:R-:W-:Y:S02]  /*5530*/  FFMA.FTZ R4, -R101, R101, 1 ;  /* 0x3f80000065047423 */ /* 0x000fe40000010165 */
[----:B------:R-:W-:Y:S02]  /*5540*/  FMUL.FTZ R5, R117, R5 ;  /* 0x0000000575057220 */ /* 0x000fe40000410000 */
[----:B------:R-:W-:Y:S01]  /*5550*/  FADD.FTZ R10, -R0, R10 ;  /* 0x0000000a000a7221 */ /* 0x000fe20000010100 */
[C---:B-1----:R-:W-:Y:S07]  /*5560*/  HMMA.16816.F32 R12, R84.reuse, R88, R12 ;  /* 0x00000058540c723c */ /* 0x042fee000000180c */
[----:B------:R-:W-:Y:S01]  /*5570*/  FFMA.FTZ R88, -R103, R103, 1 ;  /* 0x3f80000067587423 */ /* 0x000fe20000010167 */
[----:B------:R-:W-:Y:S04]  /*5580*/  HMMA.16816.F32 R16, R84, R90, R16 ;  /* 0x0000005a5410723c */ /* 0x000fe80000001810 */
[----:B------:R-:W-:Y:S03]  /*5590*/  FMUL.FTZ R88, R88, c[0x0][0x2ec] ;  /* 0x0000bb0058587a20 */ /* 0x000fe60000410000 */
[----:B------:R-:W-:Y:S02]  /*55a0*/  FADD.FTZ R85, -R92, R8 ;  /* 0x000000085c557221 */ /* 0x000fe40000010100 */
[----:B------:R-:W-:Y:S03]  /*55b0*/  FMUL.FTZ R8, R4, c[0x0][0x2ec] ;  /* 0x0000bb0004087a20 */ /* 0x000fe60000410000 */
[----:B------:R-:W-:Y:S02]  /*55c0*/  FADD.FTZ R84, -R92, R9 ;  /* 0x000000095c547221 */ /* 0x000fe40000010100 */
[----:B------:R-:W-:Y:S02]  /*55d0*/  FMUL.FTZ R8, R5, R8 ;  /* 0x0000000805087220 */ /* 0x000fe40000410000 */
[----:B------:R-:W-:Y:S02]  /*55e0*/  FFMA.FTZ R4, -R100, R100, 1 ;  /* 0x3f80000064047423 */ /* 0x000fe40000010164 */
[----:B------:R-:W-:Y:S02]  /*55f0*/  FFMA.FTZ R5, -R99, R99, 1 ;  /* 0x3f80000063057423 */ /* 0x000fe40000010163 */
[----:B------:R-:W-:Y:S02]  /*5600*/  FMUL.FTZ R9, R116, R85 ;  /* 0x0000005574097220 */ /* 0x000fe40000410000 */
[----:B------:R-:W-:Y:S02]  /*5610*/  FMUL.FTZ R84, R110, R84 ;  /* 0x000000546e547220 */ /* 0x000fe40000410000 */
[C---:B------:R-:W-:Y:S02]  /*5620*/  FADD.FTZ R12, -R92.reuse, R12 ;  /* 0x0000000c5c0c7221 */ /* 0x040fe40000010100 */
[C---:B------:R-:W-:Y:S02]  /*5630*/  FADD.FTZ R13, -R92.reuse, R13 ;  /* 0x0000000d5c0d7221 */ /* 0x040fe40000010100 */
[C---:B------:R-:W-:Y:S02]  /*5640*/  FADD.FTZ R85, -R92.reuse, R16 ;  /* 0x000000105c557221 */ /* 0x040fe40000010100 */
[----:B------:R-:W-:Y:S02]  /*5650*/  FADD.FTZ R92, -R92, R17 ;  /* 0x000000115c5c7221 */ /* 0x000fe40000010100 */
[----:B------:R-:W-:Y:S02]  /*5660*/  FMUL.FTZ R17, R4, c[0x0][0x2ec] ;  /* 0x0000bb0004117a20 */ /* 0x000fe40000410000 */
[----:B------:R-:W-:Y:S02]  /*5670*/  FMUL.FTZ R16, R5, c[0x0][0x2ec] ;  /* 0x0000bb0005107a20 */ /* 0x000fe40000410000 */
[----:B------:R-:W-:Y:S02]  /*5680*/  FMUL.FTZ R17, R9, R17 ;  /* 0x0000001109117220 */ /* 0x000fe40000410000 */
[----:B------:R-:W-:Y:S02]  /*5690*/  FMUL.FTZ R16, R84, R16 ;  /* 0x0000001054107220 */ /* 0x000fe40000410000 */
[----:B------:R-:W-:Y:S02]  /*56a0*/  FFMA.FTZ R87, -R102, R102, 1 ;  /* 0x3f80000066577423 */ /* 0x000fe40000010166 */
[----:B------:R-:W-:Y:S02]  /*56b0*/  FFMA.FTZ R86, -R98, R98, 1 ;  /* 0x3f80000062567423 */ /* 0x000fe40000010162 */
[----:B------:R-:W-:Y:S02]  /*56c0*/  FMUL.FTZ R9, R109, R85 ;  /* 0x000000556d097220 */ /* 0x000fe40000410000 */
[----:B------:R-:W-:Y:S02]  /*56d0*/  FFMA.FTZ R85, -R97, R97, 1 ;  /* 0x3f80000061557423 */ /* 0x000fe40000010161 */
[----:B------:R-:W-:Y:S02]  /*56e0*/  FFMA.FTZ R84, -R96, R96, 1 ;  /* 0x3f80000060547423 */ /* 0x000fe40000010160 */
[----:B------:R-:W-:Y:S02]  /*56f0*/  FMUL.FTZ R4, R118, R12 ;  /* 0x0000000c76047220 */ /* 0x000fe40000410000 */
        /* <DEDUP_REMOVED lines=8> */
[C---:B------:R-:W-:Y:S02]  /*5780*/  FADD.FTZ R4, -R0.reuse, R6 ;  /* 0x0000000600047221 */ /* 0x040fe40000010100 */
[----:B------:R-:W-:Y:S02]  /*5790*/  FADD.FTZ R5, -R0, R7 ;  /* 0x0000000700057221 */ /* 0x000fe40000010100 */
[----:B------:R-:W-:Y:S02]  /*57a0*/  FMUL.FTZ R85, R9, R85 ;  /* 0x0000005509557220 */ /* 0x000fe40000410000 */
[----:B------:R-:W-:Y:S02]  /*57b0*/  FMUL.FTZ R84, R12, R84 ;  /* 0x000000540c547220 */ /* 0x000fe40000410000 */
[----:B------:R-:W-:Y:S02]  /*57c0*/  FFMA.FTZ R6, -R115, R115, 1 ;  /* 0x3f80000073067423 */ /* 0x000fe40000010173 */
[----:B------:R-:W-:Y:S02]  /*57d0*/  FFMA.FTZ R7, -R114, R114, 1 ;  /* 0x3f80000072077423 */ /* 0x000fe40000010172 */
[----:B------:R-:W-:Y:S02]  /*57e0*/  FADD.FTZ R12, -R0, R11 ;  /* 0x0000000b000c7221 */ /* 0x000fe40000010100 */
[----:B------:R-:W-:Y:S02]  /*57f0*/  FMUL.FTZ R11, R124, R10 ;  /* 0x0000000a7c0b7220 */ /* 0x000fe40000410000 */
[----:B------:R-:W-:Y:S02]  /*5800*/  FFMA.FTZ R10, -R113, R113, 1 ;  /* 0x3f800000710a7423 */ /* 0x000fe40000010171 */
[----:B------:R-:W-:Y:S02]  /*5810*/  FFMA.FTZ R9, -R112, R112, 1 ;  /* 0x3f80000070097423 */ /* 0x000fe40000010170 */
[----:B------:R-:W-:Y:S02]  /*5820*/  FMUL.FTZ R4, R126, R4 ;  /* 0x000000047e047220 */ /* 0x000fe40000410000 */
[----:B------:R-:W-:Y:S02]  /*5830*/  FMUL.FTZ R5, R125, R5 ;  /* 0x000000057d057220 */ /* 0x000fe40000410000 */
[----:B------:R-:W-:Y:S02]  /*5840*/  FMUL.FTZ R6, R6, c[0x0][0x2ec] ;  /* 0x0000bb0006067a20 */ /* 0x000fe40000410000 */
[----:B------:R-:W-:Y:S02]  /*5850*/  FMUL.FTZ R7, R7, c[0x0][0x2ec] ;  /* 0x0000bb0007077a20 */ /* 0x000fe40000410000 */
[----:B------:R-:W-:Y:S02]  /*5860*/  FMUL.FTZ R12, R121, R12 ;  /* 0x0000000c790c7220 */ /* 0x000fe40000410000 */
[----:B------:R-:W-:Y:S02]  /*5870*/  FADD.FTZ R14, -R0, R14 ;  /* 0x0000000e000e7221 */ /* 0x000fe40000010100 */
[----:B------:R-:W-:Y:S02]  /*5880*/  FMUL.FTZ R10, R10, c[0x0][0x2ec] ;  /* 0x0000bb000a0a7a20 */ /* 0x000fe40000410000 */
[----:B------:R-:W-:Y:S02]  /*5890*/  FMUL.FTZ R9, R9, c[0x0][0x2ec] ;  /* 0x0000bb0009097a20 */ /* 0x000fe40000410000 */
        /* <DEDUP_REMOVED lines=51> */
.L_x_883:
        /* <DEDUP_REMOVED lines=129> */
.L_x_884:
        /* <DEDUP_REMOVED lines=700> */
.L_x_886:
        /* <DEDUP_REMOVED lines=18> */
.L_x_887:
        /* <DEDUP_REMOVED lines=58> */
.L_x_889:
[----:B-1-34-:R-:W-:Y:S05]  /*9460*/  BSYNC B0 ;  /* 0x0000000000007941 */ /* 0x01afea0003800000 */
.L_x_888:
        /* <DEDUP_REMOVED lines=18> */
.L_x_891:
[----:B------:R-:W-:Y:S05]  /*9590*/  BSYNC B0 ;  /* 0x0000000000007941 */ /* 0x000fea0003800000 */
.L_x_890:
        /* <DEDUP_REMOVED lines=27> */
.L_x_893:
[----:B------:R-:W-:Y:S05]  /*9750*/  BSYNC B0 ;  /* 0x0000000000007941 */ /* 0x000fea0003800000 */
.L_x_892:
        /* <DEDUP_REMOVED lines=14> */
.L_x_876:
[----:B------:R-:W-:Y:S05]  /*9840*/  BSYNC B1 ;  /* 0x0000000000017941 */ /* 0x000fea0003800000 */
.L_x_862:
        /* <DEDUP_REMOVED lines=11> */
.L_x_894:
[----:B------:R-:W-:Y:S05]  /*9900*/  EXIT ;  /* 0x000000000000794d */ /* 0x000fea0003800000 */
.L_x_896:
        /* <DEDUP_REMOVED lines=15> */
.L_x_1043:


//--------------------- .text._ZN5flash44flash_bwd_dq_dk_dv_loop_seqk_parallel_kernelI23Flash_bwd_kernel_traitsILi256ELi64ELi64ELi8ELi4ELi2ELi2ELb0ELb0EN7cutlass6half_tE19Flash_kernel_traitsILi256ELi64ELi64ELi8ES3_EELb1ELb1ELb0ELb1ELb0ELb0ELb0EEEvNS_16Flash_bwd_paramsE --------------------------
	.section	.text._ZN5flash44flash_bwd_dq_dk_dv_loop_seqk_parallel_kernelI23Flash_bwd_kernel_traitsILi256ELi64ELi64ELi8ELi4ELi2ELi2ELb0ELb0EN7cutlass6half_tE19Flash_kernel_traitsILi256ELi64ELi64ELi8ES3_EELb1ELb1ELb0ELb1ELb0ELb0ELb0EEEvNS_16Flash_bwd_paramsE,"ax",@progbits
	.sectioninfo	@"SHI_REGISTERS=255"
	.align	128
        .global         _ZN5flash44flash_bwd_dq_dk_dv_loop_seqk_parallel_kernelI23Flash_bwd_kernel_traitsILi256ELi64ELi64ELi8ELi4ELi2ELi2ELb0ELb0EN7cutlass6half_tE19Flash_kernel_traitsILi256ELi64ELi64ELi8ES3_EELb1ELb1ELb0ELb1ELb0ELb0ELb0EEEvNS_16Flash_bwd_paramsE
        .type           _ZN5flash44flash_bwd_dq_dk_dv_loop_seqk_parallel_kernelI23Flash_bwd_kernel_traitsILi256ELi64ELi64ELi8ELi4ELi2ELi2ELb0ELb0EN7cutlass6half_tE19Flash_kernel_traitsILi256ELi64ELi64ELi8ES3_EELb1ELb1ELb0ELb1ELb0ELb0ELb0EEEvNS_16Flash_bwd_paramsE,@function
        .size           _ZN5flash44flash_bwd_dq_dk_dv_loop_seqk_parallel_kernelI23Flash_bwd_kernel_traitsILi256ELi64ELi64ELi8ELi4ELi2ELi2ELb0ELb0EN7cutlass6half_tE19Flash_kernel_traitsILi256ELi64ELi64ELi8ES3_EELb1ELb1ELb0ELb1ELb0ELb0ELb0EEEvNS_16Flash_bwd_paramsE,(.L_x_1044 - _ZN5flash44flash_bwd_dq_dk_dv_loop_seqk_parallel_kernelI23Flash_bwd_kernel_traitsILi256ELi64ELi64ELi8ELi4ELi2ELi2ELb0ELb0EN7cutlass6half_tE19Flash_kernel_traitsILi256ELi64ELi64ELi8ES3_EELb1ELb1ELb0ELb1ELb0ELb0ELb0EEEvNS_16Flash_bwd_paramsE)
        .other          _ZN5flash44flash_bwd_dq_dk_dv_loop_seqk_parallel_kernelI23Flash_bwd_kernel_traitsILi256ELi64ELi64ELi8ELi4ELi2ELi2ELb0ELb0EN7cutlass6half_tE19Flash_kernel_traitsILi256ELi64ELi64ELi8ES3_EELb1ELb1ELb0ELb1ELb0ELb0ELb0EEEvNS_16Flash_bwd_paramsE,@"STO_CUDA_ENTRY STV_DEFAULT"
_ZN5flash44flash_bwd_dq_dk_dv_loop_seqk_parallel_kernelI23Flash_bwd_kernel_traitsILi256ELi64ELi64ELi8ELi4ELi2ELi2ELb0ELb0EN7cutlass6half_tE19Flash_kernel_traitsILi256ELi64ELi64ELi8ES3_EELb1ELb1ELb0ELb1ELb0ELb0ELb0EEEvNS_16Flash_bwd_paramsE:
.text._ZN5flash44flash_bwd_dq_dk_dv_loop_seqk_parallel_kernelI23Flash_bwd_kernel_traitsILi256ELi64ELi64ELi8ELi4ELi2ELi2ELb0ELb0EN7cutlass6half_tE19Flash_kernel_traitsILi256ELi64ELi64ELi8ES3_EELb1ELb1ELb0ELb1ELb0ELb0ELb0EEEvNS_16Flash_bwd_paramsE:
        /* <DEDUP_REMOVED lines=58> */
[----:B------:R-:W-:Y:S01]  /*03a0*/  UIMAD UR7, UR33, UR11, UR35 ;  /* 0x0000000b210772a4 */ /* 0x000fe2000f8e0223 */
[----:B------:R-:W-:Y:S01]  /*03b0*/  LEA.HI R7, R12, R0, RZ, 0x2 ;  /* 0x000000000c077211 */ /* 0x000fe200078f10ff */
[----:B------:R-:W-:Y:S01]  /*03c0*/  @!UP5 UIMAD UR8, UR33, UR14, UR35 ;  /* 0x0000000e2108d2a4 */ /* 0x000fe2000f8e0223 */
[----:B------:R-:W-:Y:S01]  /*03d0*/  LEA.HI R4, R2, R5, RZ, 0x1 ;  /* 0x0000000502047211 */ /* 0x000fe200078f08ff */
[----:B------:R-:W-:Y:S01]  /*03e0*/  USHF.L.U32 UR46, UR47, 0x6, URZ ;  /* 0x000000062f2e7899 */ /* 0x000fe2000800063f */
[----:B------:R-:W-:Y:S01]  /*03f0*/  LOP3.LUT R2, R3, 0xfffffffe, RZ, 0xc0, !PT ;  /* 0xfffffffe03027812 */ /* 0x000fe200078ec0ff */
[----:B------:R-:W-:Y:S01]  /*0400*/  USHF.L.U32 UR41, UR6, 0x5, URZ ;  /* 0x0000000506297899 */ /* 0x000fe2000800063f */
        /* <DEDUP_REMOVED lines=13> */
[----:B------:R-:W-:Y:S01]  /*04e0*/  STL [R1+0xa0], R16 ;  /* 0x0000a01001007387 */ /* 0x000fe20000100800 */
[----:B------:R-:W-:Y:S01]  /*04f0*/  SHF.R.S32.HI R6, RZ, 0x7, R13 ;  /* 0x00000007ff067819 */ /* 0x000fe2000001140d */
[----:B------:R-:W-:Y:S01]  /*0500*/  ULDC UR58, c[0x0][0x1c8] ;  /* 0x00007200003a7ab9 */ /* 0x000fe20000000800 */
[----:B------:R-:W-:Y:S01]  /*0510*/  LOP3.LUT R0, R0, 0xfffffff8, RZ, 0xc0, !PT ;  /* 0xfffffff800007812 */ /* 0x000fe200078ec0ff */
[----:B------:R-:W-:Y:S01]  /*0520*/  ULDC.U8 UR10, c[0x0][0x3d0] ;  /* 0x0000f400000a7ab9 */ /* 0x000fe20000000000 */
[C---:B------:R-:W-:Y:S01]  /*0530*/  LOP3.LUT P4, RZ, R8.reuse, 0x4, RZ, 0xc0, !PT ;  /* 0x0000000408ff7812 */ /* 0x040fe2000788c0ff */
[----:B------:R-:W-:Y:S01]  /*0540*/  ULDC UR52, c[0x0][0x224] ;  /* 0x0000890000347ab9 */ /* 0x000fe20000000800 */
[----:B------:R-:W-:Y:S01]  /*0550*/  LOP3.LUT P3, RZ, R8, 0x2, RZ, 0xc0, !PT ;  /* 0x0000000208ff7812 */ /* 0x000fe2000786c0ff */
[----:B------:R-:W-:Y:S01]  /*0560*/  IMAD.IADD R4, R3, 0x1, -R0 ;  /* 0x0000000103047824 */ /* 0x000fe200078e0a00 */
[----:B------:R-:W-:Y:S01]  /*0570*/  LOP3.LUT R0, R2, 0x1c0, RZ, 0xc0, !PT ;  /* 0x000001c002007812 */ /* 0x000fe200078ec0ff */
[----:B------:R-:W-:Y:S01]  /*0580*/  @UP5 UIMAD UR56, UR33, UR51, URZ ;  /* 0x00000033213852a4 */ /* 0x000fe2000f8e023f */
[----:B------:R-:W-:Y:S01]  /*0590*/  SHF.R.S32.HI R3, RZ, 0x1f, R10 ;  /* 0x0000001fff037819 */ /* 0x000fe2000001140a */
[----:B------:R-:W-:Y:S01]  /*05a0*/  UMOV UR39, URZ ;  /* 0x0000003f00277c82 */ /* 0x000fe20008000000 */
[----:B------:R-:W-:Y:S01]  /*05b0*/  LOP3.LUT R2, R0, 0x38, R244, 0xf8, !PT ;  /* 0x0000003800027812 */ /* 0x000fe200078ef8f4 */
[----:B------:R-:W-:Y:S01]  /*05c0*/  ULDC.64 UR4, c[0x0][0x118] ;  /* 0x0000460000047ab9 */ /* 0x000fe20000000a00 */
[----:B------:R-:W-:Y:S01]  /*05d0*/  SHF.R.U32.HI R0, RZ, 0x3, R0 ;  /* 0x00000003ff007819 */ /* 0x000fe20000011600 */
[----:B------:R-:W-:Y:S01]  /*05e0*/  ULOP3.LUT UR58, UR35, UR58, URZ, 0x3c, !UPT ;  /* 0x0000003a233a7292 */ /* 0x000fe2000f8e3c3f */
[----:B------:R-:W-:Y:S01]  /*05f0*/  LEA.HI R246, R3, R10, RZ, 0x2 ;  /* 0x0000000a03f67211 */ /* 0x000fe200078f10ff */
[----:B------:R-:W-:Y:S01]  /*0600*/  UISETP.NE.AND UP6, UPT, UR10, URZ, UPT ;  /* 0x0000003f0a00728c */ /* 0x000fe2000bfc5270 */
[----:B------:R-:W-:Y:S01]  /*0610*/  LEA.HI R10, R5, R9, RZ, 0x3 ;  /* 0x00000009050a7211 */ /* 0x000fe200078f18ff */
[----:B------:R-:W-:Y:S01]  /*0620*/  IMAD.U32 R5, RZ, RZ, UR15 ;  /* 0x0000000fff057e24 */ /* 0x000fe2000f8e00ff */
[----:B------:R-:W-:Y:S01]  /*0630*/  LOP3.LUT R7, R2, R0, RZ, 0x3c, !PT ;  /* 0x0000000002077212 */ /* 0x000fe200078e3cff */
[----:B------:R-:W-:Y:S01]  /*0640*/  IMAD.SHL.U32 R0, R8, 0x40, RZ ;  /* 0x0000004008007824 */ /* 0x000fe200078e00ff */
[----:B------:R-:W-:Y:S01]  /*0650*/  LOP3.LUT R2, R10, 0xfffffff8, RZ, 0xc0, !PT ;  /* 0xfffffff80a027812 */ /* 0x000fe200078ec0ff */
[----:B------:R-:W-:Y:S01]  /*0660*/  USHF.R.S32.HI UR59, URZ, 0x1f, UR35 ;  /* 0x0000001f3f3b7899 */ /* 0x000fe20008011423 */
[----:B------:R-:W-:Y:S01]  /*0670*/  LOP3.LUT R3, R4, 0x1, RZ, 0xc0, !PT ;  /* 0x0000000104037812 */ /* 0x000fe200078ec0ff */
[----:B------:R-:W-:Y:S01]  /*0680*/  USHF.R.S32.HI UR61, URZ, 0x1f, UR33 ;  /* 0x0000001f3f3d7899 */ /* 0x000fe20008011421 */
[----:B------:R-:W-:Y:S01]  /*0690*/  LOP3.LUT R0, R0, 0x1c0, RZ, 0xc0, !PT ;  /* 0x000001c000007812 */ /* 0x000fe200078ec0ff */
[----:B------:R-:W-:Y:S01]  /*06a0*/  IMAD.IADD R17, R9, 0x1, -R2 ;  /* 0x0000000109117824 */ /* 0x000fe200078e0a02 */
[----:B------:R-:W-:Y:S01]  /*06b0*/  ISETP.NE.U32.AND P0, PT, R3, 0x1, PT ;  /* 0x000000010300780c */ /* 0x000fe20003f05070 */
[----:B------:R-:W-:Y:S01]  /*06c0*/  IMAD.SHL.U32 R2, R229, 0x10, RZ ;  /* 0x00000010e5027824 */ /* 0x000fe200078e00ff */
[----:B------:R-:W-:Y:S01]  /*06d0*/  LOP3.LUT R223, R0, 0x8, R11, 0xf8, !PT ;  /* 0x0000000800df7812 */ /* 0x000fe200078ef80b */
[C---:B------:R-:W-:Y:S01]  /*06e0*/  IMAD.SHL.U32 R3, R4.reuse, 0x40, RZ ;  /* 0x0000004004037824 */ /* 0x040fe200078e00ff */
[----:B------:R-:W-:Y:S01]  /*06f0*/  R2P PR, R4, 0x6 ;  /* 0x0000000604007804 */ /* 0x000fe20000000000 */
[----:B------:R-:W-:Y:S01]  /*0700*/  STL [R1+0xa4], R17 ;  /* 0x0000a41101007387 */ /* 0x000fe20000100800 */
[----:B------:R-:W-:Y:S01]  /*0710*/  LOP3.LUT R5, R0, 0x10, R2, 0xf8, !PT ;  /* 0x0000001000057812 */ /* 0x000fe200078ef802 */
[C---:B------:R-:W-:Y:S01]  /*0720*/  IMAD R2, R6.reuse, 0x800, R227 ;  /* 0x0000080006027824 */ /* 0x040fe200078e02e3 */
[----:B------:R-:W-:Y:S01]  /*0730*/  SHF.R.U32.HI R0, RZ, 0x3, R0 ;  /* 0x00000003ff007819 */ /* 0x000fe20000011600 */
[----:B------:R-:W-:Y:S01]  /*0740*/  USHF.R.S32.HI UR60, URZ, 0x1f, UR35 ;  /* 0x0000001f3f3c7899 */ /* 0x000fe20008011423 */
[----:B------:R-:W-:Y:S01]  /*0750*/  LOP3.LUT R5, R5, 0x8, R11, 0xf8, !PT ;  /* 0x0000000805057812 */ /* 0x000fe200078ef80b */
[----:B------:R-:W-:Y:S01]  /*0760*/  UIMAD.WIDE.U32 UR42, UR36, UR44, URZ ;  /* 0x0000002c242a72a5 */ /* 0x000fe2000f8e003f */
[----:B------:R-:W-:Y:S01]  /*0770*/  LOP3.LUT R223, R223, R0, RZ, 0x3c, !PT ;  /* 0x00000000dfdf7212 */ /* 0x000fe200078e3cff */
[----:B------:R-:W-:Y:S01]  /*0780*/  UIMAD UR53, UR37, UR44, URZ ;  /* 0x0000002c253572a4 */ /* 0x000fe2000f8e023f */
[----:B------:R-:W-:Y:S01]  /*0790*/  LOP3.LUT R227, R227, R5, R0, 0xf6, !PT ;  /* 0x00000005e3e37212 */ /* 0x000fe200078ef600 */
[----:B------:R-:W-:Y:S01]  /*07a0*/  IMAD.SHL.U32 R5, R6, 0x20, RZ ;  /* 0x0000002006057824 */ /* 0x000fe200078e00ff */
[----:B------:R-:W-:Y:S01]  /*07b0*/  LOP3.LUT R0, R3, 0x1c0, RZ, 0xc0, !PT ;  /* 0x000001c003007812 */ /* 0x000fe200078ec0ff */
[----:B------:R-:W-:Y:S01]  /*07c0*/  IMAD.IADD R223, R2, 0x1, R223 ;  /* 0x0000000102df7824 */ /* 0x000fe200078e02df */
[----:B------:R-:W-:Y:S01]  /*07d0*/  SHF.R.S32.HI R2, RZ, 0x6, R14 ;  /* 0x00000006ff027819 */ /* 0x000fe2000001140e */
[----:B------:R-:W-:Y:S01]  /*07e0*/  USHF.R.S32.HI UR55, URZ, 0x1f, UR48 ;  /* 0x0000001f3f377899 */ /* 0x000fe20008011430 */
[----:B------:R-:W-:Y:S01]  /*07f0*/  SHF.R.U32.HI R3, RZ, 0x3, R0 ;  /* 0x00000003ff037819 */ /* 0x000fe20000011600 */
[----:B------:R-:W-:Y:S01]  /*0800*/  IMAD.SHL.U32 R224, R223, 0x2, RZ ;  /* 0x00000002dfe07824 */ /* 0x000fe200078e00ff */
[----:B------:R-:W-:Y:S01]  /*0810*/  SEL R221, R221, 0xffffffe0, !P3 ;  /* 0xffffffe0dddd7807 */ /* 0x000fe20005800000 */
[----:B------:R-:W-:Y:S01]  /*0820*/  IMAD R4, R2, 0x200, R7 ;  /* 0x0000020002047824 */ /* 0x000fe200078e0207 */
[----:B------:R-:W-:Y:S01]  /*0830*/  SEL R226, R226, 0xffffffc0, !P4 ;  /* 0xffffffc0e2e27807 */ /* 0x000fe20006000000 */
[----:B------:R-:W-:Y:S01]  /*0840*/  IMAD.SHL.U32 R2, R2, 0x8, RZ ;  /* 0x0000000802027824 */ /* 0x000fe200078e00ff */
[----:B------:R-:W-:Y:S01]  /*0850*/  SEL R249, R249, 0x10, !P0 ;  /* 0x00000010f9f97807 */ /* 0x000fe20004000000 */
[C---:B------:R-:W-:Y:S01]  /*0860*/  IMAD R221, R223.reuse, 0x2, R221 ;  /* 0x00000002dfdd7824 */ /* 0x040fe200078e02dd */
[----:B------:R1:W-:Y:S01]  /*0870*/  STL [R1+0xa8], R4 ;  /* 0x0000a80401007387 */ /* 0x0003e20000100800 */
[----:B------:R-:W-:Y:S01]  /*0880*/  SHF.R.S32.HI R246, RZ, 0x2, R246 ;  /* 0x00000002fff67819 */ /* 0x000fe200000114f6 */
[--C-:B------:R-:W-:Y:S01]  /*0890*/  IMAD R223, R223, 0x2, R226.reuse ;  /* 0x00000002dfdf7824 */ /* 0x100fe200078e02e2 */
[----:B------:R-:W-:Y:S01]  /*08a0*/  LOP3.LUT R2, R2, 0x18, RZ, 0xc0, !PT ;  /* 0x0000001802027812 */ /* 0x000fe200078ec0ff */
[----:B------:R-:W-:Y:S01]  /*08b0*/  IMAD.IADD R222, R226, 0x1, R221 ;  /* 0x00000001e2de7824 */ /* 0x000fe200078e02dd */
[----:B------:R-:W-:Y:S01]  /*08c0*/  UIMAD UR52, UR7, UR52, URZ ;  /* 0x00000034073472a4 */ /* 0x000fe2000f8e023f */
[C---:B------:R-:W-:Y:S01]  /*08d0*/  IMAD R226, R227.reuse, 0x2, R226 ;  /* 0x00000002e3e27824 */ /* 0x040fe200078e02e2 */
[----:B------:R-:W-:Y:S01]  /*08e0*/  @!UP5 UIMAD UR51, UR8, UR51, URZ ;  /* 0x000000330833d2a4 */ /* 0x000fe2000f8e023f */
[----:B------:R-:W-:Y:S01]  /*08f0*/  IMAD R246, R16, 0x10, R246 ;  /* 0x0000001010f67824 */ /* 0x000fe200078e02f6 */
[----:B------:R-:W-:Y:S01]  /*0900*/  USHF.R.S32.HI UR50, URZ, 0x1f, UR46 ;  /* 0x0000001f3f327899 */ /* 0x000fe2000801142e */
[----:B------:R-:W-:Y:S01]  /*0910*/  IMAD.SHL.U32 R227, R227, 0x2, RZ ;  /* 0x00000002e3e37824 */ /* 0x000fe200078e00ff */
[----:B------:R-:W-:-:S02]  /*0920*/  USHF.R.S32.HI UR49, URZ, 0x1f, UR41 ;  /* 0x0000001f3f317899 */ /* 0x000fc40008011429 */
        /* <DEDUP_REMOVED lines=18> */
[----:B------:R-:W-:Y:S01]  /*0a50*/  LOP3.LUT R0, R4, 0xfffffe00, RZ, 0xc0, !PT ;  /* 0xfffffe0004007812 */ /* 0x000fe200078ec0ff */
[----:B------:R-:W-:Y:S01]  /*0a60*/  IMAD.IADD R250, R247, 0x1, R249 ;  /* 0x00000001f7fa7824 */ /* 0x000fe200078e02f9 */
[----:B------:R-:W-:-:S02]  /*0a70*/  LOP3.LUT R2, R3, R6, R2, 0x1e, !PT ;  /* 0x0000000603027212 */ /* 0x000fc400078e1e02 */
[----:B------:R-:W-:Y:S01]  /*0a80*/  LOP3.LUT R3, R5, R3, RZ, 0x3c, !PT ;  /* 0x0000000305037212 */ /* 0x000fe200078e3cff */
[--C-:B------:R-:W-:Y:S01]  /*0a90*/  IMAD R231, R16, 0x400, R0.reuse ;  /* 0x0000040010e77824 */ /* 0x100fe200078e0200 */
[----:B------:R-:W-:Y:S01]  /*0aa0*/  LOP3.LUT R230, R2, R0, RZ, 0xfc, !PT ;  /* 0x0000000002e67212 */ /* 0x000fe200078efcff */
[----:B------:R-:W-:Y:S01]  /*0ab0*/  IMAD R229, R229, 0x400, R0 ;  /* 0x00000400e5e57824 */ /* 0x000fe200078e0200 */
[C---:B------:R-:W-:Y:S01]  /*0ac0*/  IADD3 R2, R244.reuse, 0x80, RZ ;  /* 0x00000080f4027810 */ /* 0x040fe20007ffe0ff */
[----:B------:R-:W-:Y:S01]  /*0ad0*/  IMAD.IADD R231, R231, 0x1, R3 ;  /* 0x00000001e7e77824 */ /* 0x000fe200078e0203 */
[C---:B------:R-:W-:Y:S01]  /*0ae0*/  IADD3 R0, R244.reuse, 0xc0, RZ ;  /* 0x000000c0f4007810 */ /* 0x040fe20007ffe0ff */
[----:B------:R-:W-:Y:S01]  /*0af0*/  IMAD.IADD R229, R3, 0x1, R229 ;  /* 0x0000000103e57824 */ /* 0x000fe200078e02e5 */
[----:B------:R-:W-:Y:S02]  /*0b00*/  IADD3 R3, R244, 0x40, RZ ;  /* 0x00000040f4037810 */ /* 0x000fe40007ffe0ff */
[----:B------:R-:W-:-:S02]  /*0b10*/  IADD3 R248, R247, 0x20, RZ ;  /* 0x00000020f7f87810 */ /* 0x000fc40007ffe0ff */
[----:B------:R-:W-:Y:S01]  /*0b20*/  @P1 IADD3 R248, R247, -0x20, RZ ;  /* 0xffffffe0f7f81810 */ /* 0x000fe20007ffe0ff */
[----:B------:R-:W-:Y:S01]  /*0b30*/  STL [R1+0x4], R3 ;  /* 0x0000040301007387 */ /* 0x000fe20000100800 */
[----:B------:R-:W-:-:S03]  /*0b40*/  LEA R229, R229, 0x28000, 0x1 ;  /* 0x00028000e5e57811 */ /* 0x000fc600078e08ff */
[----:B------:R1:W-:Y:S01]  /*0b50*/  STL [R1], R2 ;  /* 0x0000000201007387 */ /* 0x0003e20000100800 */
[----:B------:R-:W-:-:S03]  /*0b60*/  IMAD.IADD R249, R249, 0x1, R248 ;  /* 0x00000001f9f97824 */ /* 0x000fc600078e02f8 */
[----:B------:R2:W-:Y:S01]  /*0b70*/  STL [R1+0x8], R0 ;  /* 0x0000080001007387 */ /* 0x0005e20000100800 */
[----:B-1----:R-:W-:-:S04]  /*0b80*/  LEA R2, R7, 0x18000, 0x1 ;  /* 0x0001800007027811 */ /* 0x002fc800078e08ff */
[C---:B--2---:R-:W-:Y:S01]  /*0b90*/  IADD3 R0, R2.reuse, 0x40, RZ ;  /* 0x0000004002007810 */ /* 0x044fe20007ffe0ff */
[----:B------:R1:W-:Y:S01]  /*0ba0*/  STL [R1+0x8c], R2 ;  /* 0x00008c0201007387 */ /* 0x0003e20000100800 */
[----:B------:R-:W-:-:S05]  /*0bb0*/  @P2 IADD3 R0, R2, -0x40, RZ ;  /* 0xffffffc002002810 */ /* 0x000fca0007ffe0ff */
[----:B------:R1:W-:Y:S02]  /*0bc0*/  STL [R1+0x90], R0 ;  /* 0x0000900001007387 */ /* 0x0003e40000100800 */
.L_x_943:
        /* <DEDUP_REMOVED lines=14> */
[----:B-12---:R-:W-:Y:S01]  /*0cb0*/  IMAD.U32 R2, RZ, RZ, UR6 ;  /* 0x00000006ff027e24 */ /* 0x006fe2000f8e00ff */
[----:B------:R-:W-:Y:S02]  /*0cc0*/  UISETP.NE.AND UP3, UPT, UR14, URZ, UPT ;  /* 0x0000003f0e00728c */ /* 0x000fe4000bf65270 */
[----:B------:R-:W-:Y:S01]  /*0cd0*/  UISETP.EQ.U32.AND UP4, UPT, URZ, UR8, UPT ;  /* 0x000000083f00728c */ /* 0x000fe2000bf82070 */
[----:B------:R-:W-:Y:S01]  /*0ce0*/  IMAD.U32 R3, RZ, RZ, UR7 ;  /* 0x00000007ff037e24 */ /* 0x000fe2000f8e00ff */
[----:B------:R-:W-:Y:S02]  /*0cf0*/  @UP2 UIADD3 UR6, UP0, UR13, UR10, URZ ;  /* 0x0000000a0d062290 */ /* 0x000fe4000ff1e03f */
[----:B------:R-:W-:Y:S02]  /*0d00*/  UISETP.EQ.OR.EX UP4, UPT, URZ, UR9, !UP3, UP4 ;  /* 0x000000093f00728c */ /* 0x000fe4000df82740 */
[----:B------:R-:W-:Y:S01]  /*0d10*/  @UP2 UIADD3.X UR7, UR12, UR11, URZ, UP0, !UPT ;  /* 0x0000000b0c072290 */ /* 0x000fe200087fe43f */
[----:B------:R1:W2:Y:S01]  /*0d20*/  @P2 LDG.E R7, [R2.64] ;  /* 0x0000000402072981 */ /* 0x0002a2000c1e1900 */
[----:B------:R-:W-:-:S02]  /*0d30*/  UIADD3 UR8, UP0, UR13, UR8, URZ ;  /* 0x000000080d087290 */ /* 0x000fc4000ff1e03f */
[----:B------:R-:W-:Y:S01]  /*0d40*/  PLOP3.LUT P1, PT, PT, PT, UP4, 0x80, 0x0 ;  /* 0x000000000000781c */ /* 0x000fe20003f2f048 */
[----:B------:R1:W3:Y:S01]  /*0d50*/  @P2 LDG.E R6, [R2.64+0x4] ;  /* 0x0000040402062981 */ /* 0x0002e2000c1e1900 */
[----:B------:R-:W-:Y:S01]  /*0d60*/  UIADD3.X UR9, UR12, UR9, URZ, UP0, !UPT ;  /* 0x000000090c097290 */ /* 0x000fe200087fe43f */
[----:B------:R-:W-:Y:S01]  /*0d70*/  PLOP3.LUT P0, PT, PT, PT, UP2, 0x80, 0x0 ;  /* 0x000000000000781c */ /* 0x000fe20003f0f028 */
[----:B------:R-:W-:Y:S02]  /*0d80*/  IMAD.U32 R4, RZ, RZ, UR6 ;  /* 0x00000006ff047e24 */ /* 0x000fe4000f8e00ff */
[----:B------:R-:W-:-:S10]  /*0d90*/  IMAD.U32 R5, RZ, RZ, UR7 ;  /* 0x00000007ff057e24 */ /* 0x000fd4000f8e00ff */
[----:B------:R-:W4:Y:S01]  /*0da0*/  @P0 LDG.E R4, [R4.64] ;  /* 0x0000000404040981 */ /* 0x000f22000c1e1900 */
[----:B-1----:R-:W-:Y:S02]  /*0db0*/  IMAD.U32 R2, RZ, RZ, UR8 ;  /* 0x00000008ff027e24 */ /* 0x002fe4000f8e00ff */
[----:B------:R-:W-:-:S05]  /*0dc0*/  IMAD.U32 R3, RZ, RZ, UR9 ;  /* 0x00000009ff037e24 */ /* 0x000fca000f8e00ff */
[----:B-----5:R-:W5:Y:S01]  /*0dd0*/  @!P1 LDG.E R0, [R2.64] ;  /* 0x0000000402009981 */ /* 0x020f62000c1e1900 */
        /* <DEDUP_REMOVED lines=11> */
[----:B--2---:R-:W1:Y:S08]  /*0e90*/  @P2 R2UR UR15, R7 ;  /* 0x00000000070f23c2 */ /* 0x004e7000000e0000 */
[----:B---3--:R-:W1:Y:S08]  /*0ea0*/  @P2 R2UR UR7, R6 ;  /* 0x00000000060723c2 */ /* 0x008e7000000e0000 */
[----:B----4-:R2:W3:Y:S08]  /*0eb0*/  @P0 R2UR UR22, R4 ;  /* 0x00000000041603c2 */ /* 0x0104f000000e0000 */
[----:B-----5:R4:W2:Y:S01]  /*0ec0*/  @!P1 R2UR UR30, R0 ;  /* 0x00000000001e93c2 */ /* 0x0208a200000e0000 */
[----:B------:R-:W-:-:S04]  /*0ed0*/  ISETP.NE.U32.AND P1, PT, RZ, c[0x0][0x248], PT ;  /* 0x00009200ff007a0c */ /* 0x000fc80003f25070 */
[----:B------:R-:W-:Y:S01]  /*0ee0*/  ISETP.NE.AND.EX P1, PT, RZ, c[0x0][0x24c], PT, P1 ;  /* 0x00009300ff007a0c */ /* 0x000fe20003f25310 */
[----:B-1----:R-:W-:-:S07]  /*0ef0*/  @UP1 UIADD3 UR19, UR7, -UR15, URZ ;  /* 0x8000000f07131290 */ /* 0x002fce000fffe03f */
[----:B------:R-:W-:Y:S01]  /*0f00*/  @!UP1 ULDC UR19, c[0x0][0x214] ;  /* 0x0000850000139ab9 */ /* 0x000fe20000000800 */
[----:B----4-:R-:W-:-:S04]  /*0f10*/  LEA.HI R0, R24, R25, RZ, 0x3 ;  /* 0x0000001918007211 */ /* 0x010fc800078f18ff */
[----:B------:R-:W-:Y:S01]  /*0f20*/  SHF.R.S32.HI R12, RZ, 0x3, R0 ;  /* 0x00000003ff0c7819 */ /* 0x000fe20000011400 */
[----:B------:R-:W-:-:S03]  /*0f30*/  IMAD.U32 R0, RZ, RZ, UR6 ;  /* 0x00000006ff007e24 */ /* 0x000fc6000f8e00ff */
[----:B------:R-:W-:Y:S02]  /*0f40*/  IADD3 R19, P0, R12, UR6, RZ ;  /* 0x000000060c137c10 */ /* 0x000fe4000ff1e0ff */
[----:B------:R-:W-:-:S04]  /*0f50*/  SHF.R.S32.HI R23, RZ, 0x1f, R12 ;  /* 0x0000001fff177819 */ /* 0x000fc8000001140c */
[----:B------:R-:W-:Y:S01]  /*0f60*/  LEA.HI.X.SX32 R20, R0, R23, 0x1, P0 ;  /* 0x0000001700147211 */ /* 0x000fe200000f0eff */
[----:B------:R-:W-:Y:S05]  /*0f70*/  @!P1 BRA `(.L_x_897) ;  /* 0x0000007000009947 */ /* 0x000fea0003800000 */
[----:B--23--:R-:W-:-:S13]  /*0f80*/  PLOP3.LUT P0, PT, PT, PT, UP3, 0x80, 0x0 ;  /* 0x000000000000781c */ /* 0x00cfda0003f0f038 */
[----:B------:R-:W2:Y:S04]  /*0f90*/  @P0 LDG.E R0, [R2.64+0x4] ;  /* 0x0000040402000981 */ /* 0x000ea8000c1e1900 */
[----:B------:R-:W3:Y:S01]  /*0fa0*/  @!P0 LDG.E R2, [R2.64] ;  /* 0x0000000402028981 */ /* 0x000ee2000c1e1900 */
[----:B--2---:R-:W1:Y:S02]  /*0fb0*/  @P0 R2UR UR6, R0 ;  /* 0x00000000000603c2 */ /* 0x004e6400000e0000 */
[----:B-1----:R-:W-:-:S11]  /*0fc0*/  @UP3 UIADD3 UR8, UR6, -UR30, URZ ;  /* 0x8000001e06083290 */ /* 0x002fd6000fffe03f */
[----:B---3--:R1:W2:Y:S01]  /*0fd0*/  @!P0 R2UR UR8, R2 ;  /* 0x00000000020883c2 */ /* 0x0082a200000e0000 */
[----:B------:R-:W-:-:S07]  /*0fe0*/  DEPBAR.LE SB1, 0x0, {2} ;  /* 0x000090040000791a */ /* 0x000fce0000000000 */
.L_x_897:
[----:B--23--:R-:W-:Y:S02]  /*0ff0*/  ULDC.64 UR6, c[0x0][0x258] ;  /* 0x0000960000067ab9 */ /* 0x00cfe40000000a00 */
        /* <DEDUP_REMOVED lines=58> */
.L_x_899:
        /* <DEDUP_REMOVED lines=43> */
.L_x_900:
        /* <DEDUP_REMOVED lines=45> */
.L_x_901:
[----:B------:R-:W-:-:S04]  /*1920*/  UMOV UR11, UR52 ;  /* 0x00000034000b7c82 */ /* 0x000fc80008000000 */
.L_x_902:
[----:B------:R-:W-:Y:S01]  /*1930*/  UIADD3 UR6, UP4, UP3, UR6, UR46, UR48 ;  /* 0x0000002e06067290 */ /* 0x000fe2000fb9e030 */
[----:B------:R-:W-:Y:S01]  /*1940*/  IMAD.U32 R17, RZ, RZ, UR5 ;  /* 0x00000005ff117e24 */ /* 0x000fe2000f8e00ff */
[----:B------:R-:W-:Y:S01]  /*1950*/  LEA.HI R0, R24, R25, RZ, 0x5 ;  /* 0x0000001918007211 */ /* 0x000fe200078f28ff */
[----:B------:R-:W-:Y:S01]  /*1960*/  IMAD.U32 R16, RZ, RZ, UR4 ;  /* 0x00000004ff107e24 */ /* 0x000fe2000f8e00ff */
[----:B------:R-:W-:Y:S01]  /*1970*/  UIADD3 UR15, UP2, UP1, UR16, UR6, UR17 ;  /* 0x00000006100f7290 */ /* 0x000fe2000f95e011 */
[----:B------:R-:W-:Y:S01]  /*1980*/  SHF.R.S32.HI R245, RZ, 0x1f, R244 ;  /* 0x0000001ffff57819 */ /* 0x000fe200000114f4 */
[----:B------:R-:W-:Y:S01]  /*1990*/  UIADD3.X UR6, UR9, UR50, UR55, UP4, UP3 ;  /* 0x0000003209067290 */ /* 0x000fe2000a7e6437 */
[----:B------:R-:W-:Y:S01]  /*19a0*/  LOP3.LUT R2, R0, 0xffffffe0, RZ, 0xc0, !PT ;  /* 0xffffffe000027812 */ /* 0x000fe200078ec0ff */
[----:B------:R-:W-:Y:S01]  /*19b0*/  ULDC.64 UR4, c[0x0][0x3c8] ;  /* 0x0000f20000047ab9 */ /* 0x000fe20000000a00 */
[----:B------:R-:W-:Y:S01]  /*19c0*/  SHF.R.S32.HI R0, RZ, 0x5, R0 ;  /* 0x00000005ff007819 */ /* 0x000fe20000011400 */
[----:B------:R-:W-:Y:S01]  /*19d0*/  UIADD3.X UR12, UR10, UR6, UR12, UP2, UP1 ;  /* 0x000000060a0c7290 */ /* 0x000fe200097e240c */
[----:B------:R-:W-:Y:S01]  /*19e0*/  IADD3 R9, P0, R12, UR13, RZ ;  /* 0x0000000d0c097c10 */ /* 0x000fe2000ff1e0ff */
[----:B------:R-:W-:Y:S01]  /*19f0*/  IMAD.IADD R21, R25, 0x1, -R2 ;  /* 0x0000000119157824 */ /* 0x000fe200078e0a02 */
[----:B------:R-:W-:Y:S01]  /*1a00*/  ULDC.64 UR6, c[0x0][0x1a8] ;  /* 0x00006a0000067ab9 */ /* 0x000fe20000000a00 */
[----:B------:R-:W-:Y:S01]  /*1a10*/  IADD3 R2, P2, R244, UR21, RZ ;  /* 0x00000015f4027c10 */ /* 0x000fe2000ff5e0ff */
[----:B------:R-:W-:Y:S01]  /*1a20*/  UIMAD UR6, UR59, UR6, URZ ;  /* 0x000000063b0672a4 */ /* 0x000fe2000f8e023f */
[----:B------:R-:W-:Y:S01]  /*1a30*/  IMAD R0, R0, UR47, R21 ;  /* 0x0000002f00007c24 */ /* 0x000fe2000f8e0215 */
[----:B------:R-:W-:Y:S01]  /*1a40*/  IADD3.X R13, R23, UR32, RZ, P0, !PT ;  /* 0x00000020170d7c10 */ /* 0x000fe200087fe4ff */
[----:B------:R-:W-:Y:S01]  /*1a50*/  IMAD.U32 R4, RZ, RZ, UR13 ;  /* 0x0000000dff047e24 */ /* 0x000fe2000f8e00ff */
[----:B------:R-:W-:Y:S01]  /*1a60*/  UIMAD UR9, UR35, UR7, UR6 ;  /* 0x00000007230972a4 */ /* 0x000fe2000f8e0206 */
[----:B------:R-:W-:Y:S01]  /*1a70*/  IADD3.X R3, R245, UR24, RZ, P2, !PT ;  /* 0x00000018f5037c10 */ /* 0x000fe200097fe4ff */
[----:B------:R-:W-:Y:S01]  /*1a80*/  IMAD.U32 R7, RZ, RZ, UR35 ;  /* 0x00000023ff077e24 */ /* 0x000fe2000f8e00ff */
[----:B------:R-:W-:Y:S01]  /*1a90*/  ULDC.64 UR6, c[0x0][0x370] ;  /* 0x0000dc0000067ab9 */ /* 0x000fe20000000a00 */
[----:B------:R-:W-:Y:S01]  /*1aa0*/  IADD3 R8, P0, R0, UR15, RZ ;  /* 0x0000000f00087c10 */ /* 0x000fe2000ff1e0ff */
[----:B------:R-:W-:Y:S01]  /*1ab0*/  UIMAD UR6, UR32, UR6, URZ ;  /* 0x00000006200672a4 */ /* 0x000fe2000f8e023f */
[----:B------:R-:W-:Y:S01]  /*1ac0*/  IMAD.WIDE.U32 R2, R4, c[0x0][0x370], R2 ;  /* 0x0000dc0004027a25 */ /* 0x000fe200078e0002 */
[----:B------:R-:W-:Y:S01]  /*1ad0*/  UIADD3 UR14, UR13, UR14, URZ ;  /* 0x0000000e0d0e7290 */ /* 0x000fe2000fffe03f */
[----:B------:R-:W-:Y:S01]  /*1ae0*/  LEA.HI.X.SX32 R15, R0, UR12, 0x1, P0 ;  /* 0x0000000c000f7c11 */ /* 0x000fe200080f0eff */
[----:B------:R-:W-:Y:S01]  /*1af0*/  UIMAD UR10, UR13, UR7, UR6 ;  /* 0x000000070d0a72a4 */ /* 0x000fe2000f8e0206 */
[----:B------:R-:W-:Y:S01]  /*1b00*/  IMAD R0, R13, c[0x0][0x190], RZ ;  /* 0x000064000d007a24 */ /* 0x000fe200078e02ff */
[----:B------:R-:W-:Y:S01]  /*1b10*/  BSSY B1, `(.L_x_898) ;  /* 0x0000a83000017945 */ /* 0x000fe20003800000 */
        /* <DEDUP_REMOVED lines=8> */
[----:B------:R-:W-:Y:S02]  /*1ba0*/  IMAD.WIDE.U32 R2, R7, c[0x0][0x378], R2 ;  /* 0x0000de0007027a25 */ /* 0x000fe400078e0002 */
[----:B------:R-:W-:Y:S01]  /*1bb0*/  UMOV UR11, 0x4 ;  /* 0x00000004000b7882 */ /* 0x000fe20000000000 */
[----:B------:R-:W-:Y:S01]  /*1bc0*/  IADD3.X R7, R5, UR29, R18, P0, !PT ;  /* 0x0000001d05077c10 */ /* 0x000fe200087fe412 */
[----:B------:R-:W-:Y:S01]  /*1bd0*/  UIMAD.WIDE UR6, UR6, UR11, UR4 ;  /* 0x0000000b060672a5 */ /* 0x000fe2000f8e0204 */
[C---:B------:R-:W-:Y:S01]  /*1be0*/  LEA R234, P0, R8.reuse, c[0x0][0x350], 0x2 ;  /* 0x0000d40008ea7a11 */ /* 0x040fe200078010ff */
[----:B------:R-:W-:Y:S01]  /*1bf0*/  IMAD.U32 R10, RZ, RZ, UR35 ;  /* 0x00000023ff0a7e24 */ /* 0x000fe2000f8e00ff */
[----:B------:R-:W-:Y:S01]  /*1c00*/  ULDC UR5, c[0x0][0x2e8] ;  /* 0x0000ba0000057ab9 */ /* 0x000fe20000000800 */
[----:B------:R-:W-:Y:S01]  /*1c10*/  IADD3 R5, R3, UR8, RZ ;  /* 0x0000000803057c10 */ /* 0x000fe2000fffe0ff */
[----:B------:R-:W-:Y:S01]  /*1c20*/  IMAD R0, R23, c[0x0][0x370], RZ ;  /* 0x0000dc0017007a24 */ /* 0x000fe200078e02ff */
[----:B------:R-:W-:Y:S01]  /*1c30*/  LEA.HI.X R235, R8, c[0x0][0x354], R15, 0x2, P0 ;  /* 0x0000d50008eb7a11 */ /* 0x000fe200000f140f */
[----:B------:R-:W-:Y:S01]  /*1c40*/  UMOV UR16, UR6 ;  /* 0x0000000600107c82 */ /* 0x000fe20008000000 */
[----:B------:R-:W-:Y:S01]  /*1c50*/  IMAD.MOV.U32 R4, RZ, RZ, R2 ;  /* 0x000000ffff047224 */ /* 0x000fe200078e0002 */
[----:B------:R-:W-:Y:S01]  /*1c60*/  UIADD3 UR6, -UR18, UR19, UR20 ;  /* 0x0000001312067290 */ /* 0x000fe2000fffe114 */
[----:B------:R-:W-:Y:S01]  /*1c70*/  IMAD.WIDE.U32 R10, R10, c[0x0][0x1a8], R6 ;  /* 0x00006a000a0a7a25 */ /* 0x000fe200078e0006 */
[----:B------:R-:W-:-:S02]  /*1c80*/  UMOV UR13, UR7 ;  /* 0x00000007000d7c82 */ /* 0x000fc40008000000 */
[----:B------:R-:W-:Y:S01]  /*1c90*/  UIADD3 UR6, UR6, -UR5, URZ ;  /* 0x8000000506067290 */ /* 0x000fe2000fffe03f */
[C---:B------:R-:W-:Y:S01]  /*1ca0*/  IMAD R0, R12.reuse, c[0x0][0x374], R0 ;  /* 0x0000dd000c007a24 */ /* 0x040fe200078e0200 */
[----:B------:R-:W-:Y:S01]  /*1cb0*/  IADD3 R15, R11, UR9, RZ ;  /* 0x000000090b0f7c10 */ /* 0x000fe2000fffe0ff */
[----:B------:R-:W-:Y:S01]  /*1cc0*/  IMAD.WIDE.U32 R4, R12, c[0x0][0x370], R4 ;  /* 0x0000dc000c047a25 */ /* 0x000fe200078e0004 */
[----:B------:R-:W-:Y:S01]  /*1cd0*/  USHF.R.S32.HI UR17, URZ, 0x1f, UR6 ;  /* 0x0000001f3f117899 */ /* 0x000fe20008011406 */
[----:B------:R-:W-:Y:S01]  /*1ce0*/  LEA R241, P3, R10, c[0x0][0x160], 0x1 ;  /* 0x000058000af17a11 */ /* 0x000fe200078608ff */
[----:B------:R-:W-:Y:S01]  /*1cf0*/  ULDC.64 UR4, c[0x0][0x200] ;  /* 0x0000800000047ab9 */ /* 0x000fe20000000a00 */
[----:B------:R-:W-:Y:S01]  /*1d00*/  IMAD.IADD R8, R5, 0x1, R0 ;  /* 0x0000000105087824 */ /* 0x000fe200078e0200 */
[----:B------:R-:W-:Y:S01]  /*1d10*/  ULEA.HI UR17, UR17, UR6, URZ, 0x6 ;  /* 0x0000000611117291 */ /* 0x000fe2000f8f303f */
[----:B------:R-:W-:Y:S01]  /*1d20*/  LEA R240, P2, R4, c[0x0][0x330], 0x1 ;  /* 0x0000cc0004f07a11 */ /* 0x000fe200078408ff */
[----:B------:R-:W-:Y:S01]  /*1d30*/  UIMAD.WIDE UR14, UR14, UR11, UR4 ;  /* 0x0000000b0e0e72a5 */ /* 0x000fe2000f8e0204 */
[----:B------:R1:W2:Y:S01]  /*1d40*/  R2UR UR5, R17 ;  /* 0x00000000110573c2 */ /* 0x0002a200000e0000 */
[----:B------:R-:W-:Y:S01]  /*1d50*/  USHF.R.S32.HI UR17, URZ, 0x6, UR17 ;  /* 0x000000063f117899 */ /* 0x000fe20008011411 */
[----:B------:R-:W-:Y:S01]  /*1d60*/  LEA.HI.X R242, R10, c[0x0][0x164], R15, 0x1, P3 ;  /* 0x000059000af27a11 */ /* 0x000fe200018f0c0f */
[----:B------:R-:W-:Y:S01]  /*1d70*/  UIADD3 UR7, UR34, -0x1, URZ ;  /* 0xffffffff22077890 */ /* 0x000fe2000fffe03f */
[----:B------:R-:W-:Y:S01]  /*1d80*/  LEA.HI.X R243, R4, c[0x0][0x334], R8, 0x1, P2 ;  /* 0x0000cd0004f37a11 */ /* 0x000fe200010f0c08 */
[----:B------:R-:W-:-:S03]  /*1d90*/  UISETP.LT.AND UP1, UPT, URZ, UR17, UPT ;  /* 0x000000113f00728c */ /* 0x000fc6000bf21270 */
[----:B------:R1:W3:Y:S01]  /*1da0*/  R2UR UR4, R16 ;  /* 0x00000000100473c2 */ /* 0x0002e200000e0000 */
[----:B------:R-:W-:-:S04]  /*1db0*/  USEL UR17, URZ, UR17, !UP1 ;  /* 0x000000113f117287 */ /* 0x000fc8000c800000 */
[----:B------:R-:W-:-:S06]  /*1dc0*/  UISETP.GT.AND UP1, UPT, UR34, UR17, UPT ;  /* 0x000000112200728c */ /* 0x000fcc000bf24270 */
[----:B------:R-:W-:-:S13]  /*1dd0*/  PLOP3.LUT P0, PT, PT, PT, UP1, 0x80, 0x0 ;  /* 0x000000000000781c */ /* 0x000fda0003f0f018 */
        /* <DEDUP_REMOVED lines=19> */
.L_x_904:
        /* <DEDUP_REMOVED lines=18> */
.L_x_905:
[----:B------:R1:W5:Y:S04]  /*2030*/  LDL R13, [R1+0x4] ;  /* 0x00000400010d7983 */ /* 0x0003680000100800 */
[----:B------:R1:W5:Y:S04]  /*2040*/  LDL R11, [R1] ;  /* 0x00000000010b7983 */ /* 0x0003680000100800 */
[----:B------:R1:W5:Y:S01]  /*2050*/  LDL R10, [R1+0x8] ;  /* 0x00000800010a7983 */ /* 0x0003620000100800 */
[----:B------:R-:W-:Y:S01]  /*2060*/  USHF.R.S32.HI UR10, URZ, 0x1f, UR20 ;  /* 0x0000001f3f0a7899 */ /* 0x000fe20008011414 */
[----:B------:R-:W-:Y:S01]  /*2070*/  IMAD.U32 R9, RZ, RZ, UR20 ;  /* 0x00000014ff097e24 */ /* 0x000fe2000f8e00ff */
[----:B------:R-:W-:Y:S01]  /*2080*/  ULDC.64 UR6, c[0x0][0x3a0] ;  /* 0x0000e80000067ab9 */ /* 0x000fe20000000a00 */
[----:B------:R-:W-:Y:S01]  /*2090*/  BSSY B0, `(.L_x_906) ;  /* 0x0000020000007945 */ /* 0x000fe20003800000 */
[----:B------:R-:W-:Y:S01]  /*20a0*/  UIMAD UR6, UR10, UR6, URZ ;  /* 0x000000060a0672a4 */ /* 0x000fe2000f8e023f */
[----:B------:R-:W-:Y:S01]  /*20b0*/  IMAD.WIDE.U32 R2, R9, c[0x0][0x3a0], R244 ;  /* 0x0000e80009027a25 */ /* 0x000fe200078e00f4 */
[----:B------:R-:W-:-:S02]  /*20c0*/  ULDC.64 UR8, c[0x0][0x3b8] ;  /* 0x0000ee0000087ab9 */ /* 0x000fc40000000a00 */
[----:B------:R-:W-:Y:S02]  /*20d0*/  UIMAD UR7, UR20, UR7, UR6 ;  /* 0x00000007140772a4 */ /* 0x000fe4000f8e0206 */
        /* <DEDUP_REMOVED lines=11> */
[----:B-1----:R-:W-:Y:S01]  /*2190*/  IMAD R0, R23, c[0x0][0x3a0], RZ ;  /* 0x0000e80017007a24 */ /* 0x002fe200078e02ff */
[----:B------:R-:W-:Y:S01]  /*21a0*/  ISETP.GE.AND P4, PT, R244, c[0x0][0x220], PT ;  /* 0x00008800f4007a0c */ /* 0x000fe20003f86270 */
[----:B------:R-:W-:Y:S01]  /*21b0*/  IMAD.MOV.U32 R2, RZ, RZ, R4 ;  /* 0x000000ffff027224 */ /* 0x000fe200078e0004 */
[----:B-----5:R-:W-:Y:S01]  /*21c0*/  ISETP.GE.AND P3, PT, R13, c[0x0][0x220], PT ;  /* 0x000088000d007a0c */ /* 0x020fe20003f66270 */
        /* <DEDUP_REMOVED lines=12> */
.L_x_907:
[----:B-1----:R-:W-:Y:S05]  /*2290*/  BSYNC B0 ;  /* 0x0000000000007941 */ /* 0x002fea0003800000 */
.L_x_906:
[----:B------:R-:W-:Y:S01]  /*22a0*/  IADD3 R0, R12, 0x20, RZ ;  /* 0x000000200c007810 */ /* 0x000fe20007ffe0ff */
[----:B------:R-:W-:Y:S03]  /*22b0*/  BSSY B0, `(.L_x_908) ;  /* 0x0000014000007945 */ /* 0x000fe60003800000 */
[----:B------:R-:W-:-:S13]  /*22c0*/  ISETP.GE.AND P4, PT, R0, UR6, PT ;  /* 0x0000000600007c0c */ /* 0x000fda000bf86270 */
[----:B------:R-:W-:Y:S05]  /*22d0*/  @P4 BRA `(.L_x_909) ;  /* 0x0000011000004947 */ /* 0x000fea0003800000 */
[----:B------:R-:W-:Y:S01]  /*22e0*/  IADD3 R0, P0, R12, 0x20, RZ ;  /* 0x000000200c007810 */ /* 0x000fe20007f1e0ff */
[----:B------:R-:W-:Y:S01]  /*22f0*/  IMAD.MOV.U32 R5, RZ, RZ, R8 ;  /* 0x000000ffff057224 */ /* 0x000fe200078e0008 */
[----:B------:R-:W-:Y:S02]  /*2300*/  ISETP.GE.AND P3, PT, R244, c[0x0][0x220], PT ;  /* 0x00008800f4007a0c */ /* 0x000fe40003f66270 */
[----:B-----5:R-:W-:Y:S01]  /*2310*/  ISETP.GE.AND P2, PT, R13, c[0x0][0x220], PT ;  /* 0x000088000d007a0c */ /* 0x020fe20003f46270 */
        /* <DEDUP_REMOVED lines=13> */
.L_x_909:
[----:B------:R-:W-:Y:S05]  /*23f0*/  BSYNC B0 ;  /* 0x0000000000007941 */ /* 0x000fea0003800000 */
.L_x_908:
        /* <DEDUP_REMOVED lines=31> */
.L_x_911:
[----:B------:R-:W-:Y:S05]  /*25f0*/  BSYNC B0 ;  /* 0x0000000000007941 */ /* 0x000fea0003800000 */
.L_x_910:
[----:B------:R-:W-:Y:S05]  /*2600*/  @P4 BRA `(.L_x_912) ;  /* 0x00009d3000004947 */ /* 0x000fea0003800000 */
[----:B------:R-:W-:Y:S01]  /*2610*/  IADD3 R0, P0, R12, 0x20, RZ ;  /* 0x000000200c007810 */ /* 0x000fe20007f1e0ff */
[----:B------:R-:W-:Y:S01]  /*2620*/  IMAD.MOV.U32 R5, RZ, RZ, R8 ;  /* 0x000000ffff057224 */ /* 0x000fe200078e0008 */
[----:B------:R-:W-:-:S02]  /*2630*/  ISETP.GE.AND P2, PT, R244, c[0x0][0x220], PT ;  /* 0x00008800f4007a0c */ /* 0x000fc40003f46270 */
[----:B-----5:R-:W-:Y:S01]  /*2640*/  ISETP.GE.AND P1, PT, R13, c[0x0][0x220], PT ;  /* 0x000088000d007a0c */ /* 0x020fe20003f26270 */
        /* <DEDUP_REMOVED lines=15> */
.L_x_903:
        /* <DEDUP_REMOVED lines=16> */
[----:B------:R-:W2:Y:S04]  /*2840*/  LDL R27, [R1+0x4] ;  /* 0x00000400011b7983 */ /* 0x000ea80000100800 */
[----:B------:R-:W3:Y:S04]  /*2850*/  LDL R26, [R1] ;  /* 0x00000000011a7983 */ /* 0x000ee80000100800 */
[----:B------:R-:W4:Y:S01]  /*2860*/  LDL R17, [R1+0x8] ;  /* 0x0000080001117983 */ /* 0x000f220000100800 */
[----:B------:R-:W-:Y:S01]  /*2870*/  MOV R3, UR24 ;  /* 0x0000001800037c02 */ /* 0x000fe20008000f00 */
[----:B------:R-:W-:Y:S01]  /*2880*/  IMAD R0, R13, c[0x0][0x370], RZ ;  /* 0x0000dc000d007a24 */ /* 0x000fe200078e02ff */
[----:B------:R-:W-:Y:S01]  /*2890*/  MOV R6, UR35 ;  /* 0x0000002300067c02 */ /* 0x000fe20008000f00 */
[----:B------:R-:W-:Y:S01]  /*28a0*/  IMAD.U32 R2, RZ, RZ, UR21 ;  /* 0x00000015ff027e24 */ /* 0x000fe2000f8e00ff */
[----:B------:R-:W-:Y:S01]  /*28b0*/  ISETP.GE.AND P4, PT, R244, c[0x0][0x220], PT ;  /* 0x00008800f4007a0c */ /* 0x000fe20003f86270 */
[----:B------:R-:W-:-:S02]  /*28c0*/  IMAD R0, R9, c[0x0][0x374], R0 ;  /* 0x0000dd0009007a24 */ /* 0x000fc400078e0200 */
[----:B------:R-:W-:-:S04]  /*28d0*/  IMAD.WIDE.U32 R2, R9, c[0x0][0x370], R2 ;  /* 0x0000dc0009027a25 */ /* 0x000fc800078e0002 */
        /* <DEDUP_REMOVED lines=13> */
[----:B------:R1:W-:Y:S01]  /*29b0*/  @!P4 LDGSTS.E.BYPASS.LTC128B.128 [R237+0x10000], [R6.64] ;  /* 0x1000000006edcfae */ /* 0x0003e2000b901d44 */
[----:B--2---:R-:W-:Y:S02]  /*29c0*/  ISETP.GE.AND P3, PT, R27, c[0x0][0x220], PT ;  /* 0x000088001b007a0c */ /* 0x004fe40003f66270 */
[----:B---3--:R-:W-:Y:S02]  /*29d0*/  ISETP.GE.AND P2, PT, R26, c[0x0][0x220], PT ;  /* 0x000088001a007a0c */ /* 0x008fe40003f46270 */
[----:B----4-:R-:W-:-:S09]  /*29e0*/  ISETP.GE.AND P1, PT, R17, c[0x0][0x220], PT ;  /* 0x0000880011007a0c */ /* 0x010fd20003f26270 */
        /* <DEDUP_REMOVED lines=16> */
.L_x_914:
[----:B------:R-:W-:Y:S05]  /*2af0*/  BSYNC B0 ;  /* 0x0000000000007941 */ /* 0x000fea0003800000 */
.L_x_913:
        /* <DEDUP_REMOVED lines=9> */
[----:B-12---:R-:W2:Y:S04]  /*2b90*/  LDL R2, [R1+0x4] ;  /* 0x0000040001027983 */ /* 0x006ea80000100800 */
[----:B------:R-:W4:Y:S04]  /*2ba0*/  LDL R0, [R1] ;  /* 0x0000000001007983 */ /* 0x000f280000100800 */
[----:B------:R-:W5:Y:S01]  /*2bb0*/  LDL R26, [R1+0x8] ;  /* 0x00000800011a7983 */ /* 0x000f620000100800 */
[----:B------:R-:W-:Y:S01]  /*2bc0*/  ISETP.GE.AND P4, PT, R244, c[0x0][0x220], PT ;  /* 0x00008800f4007a0c */ /* 0x000fe20003f86270 */
[----:B------:R-:W-:-:S12]  /*2bd0*/  IMAD.WIDE.U32 R6, R13, c[0x0][0x370], RZ ;  /* 0x0000dc000d067a25 */ /* 0x000fd800078e00ff */
[----:B------:R-:W-:Y:S01]  /*2be0*/  @!P4 IMAD.MOV.U32 R3, RZ, RZ, c[0x0][0x374] ;  /* 0x0000dd00ff03c624 */ /* 0x000fe200078e00ff */
[----:B------:R1:W-:Y:S01]  /*2bf0*/  @P4 STS.128 [R237+0x11000], RZ ;  /* 0x011000ffed004388 */ /* 0x0003e20000000c00 */
[----:B--2---:R-:W-:Y:S01]  /*2c00*/  ISETP.GE.AND P3, PT, R2, c[0x0][0x220], PT ;  /* 0x0000880002007a0c */ /* 0x004fe20003f66270 */
[----:B------:R-:W-:Y:S01]  /*2c10*/  @!P4 IMAD.MOV.U32 R2, RZ, RZ, c[0x0][0x370] ;  /* 0x0000dc00ff02c624 */ /* 0x000fe200078e00ff */
[----:B----4-:R-:W-:Y:S02]  /*2c20*/  ISETP.GE.AND P2, PT, R0, c[0x0][0x220], PT ;  /* 0x0000880000007a0c */ /* 0x010fe40003f46270 */
[----:B------:R-:W-:Y:S01]  /*2c30*/  IADD3 R0, P1, R4, R6, RZ ;  /* 0x0000000604007210 */ /* 0x000fe20007f3e0ff */
[----:B------:R-:W-:Y:S01]  /*2c40*/  IMAD R4, R13, c[0x0][0x374], RZ ;  /* 0x0000dd000d047a24 */ /* 0x000fe200078e02ff */
[----:B------:R-:W-:-:S04]  /*2c50*/  @!P4 LEA R6, P0, R2, R240, 0x6 ;  /* 0x000000f00206c211 */ /* 0x000fc800078030ff */
[----:B------:R-:W-:Y:S02]  /*2c60*/  IADD3.X R8, R8, R7, R4, P1, !PT ;  /* 0x0000000708087210 */ /* 0x000fe40000ffe404 */
        /* <DEDUP_REMOVED lines=8> */
[----:B-----5:R-:W-:Y:S01]  /*2cf0*/  ISETP.GE.AND P0, PT, R26, c[0x0][0x220], PT ;  /* 0x000088001a007a0c */ /* 0x020fe20003f06270 */
        /* <DEDUP_REMOVED lines=19> */
.L_x_916:
[----:B------:R-:W-:Y:S05]  /*2e30*/  BSYNC B0 ;  /* 0x0000000000007941 */ /* 0x000fea0003800000 */
.L_x_915:
        /* <DEDUP_REMOVED lines=23> */
.L_x_918:
[----:B-1----:R-:W4:Y:S04]  /*2fb0*/  LDL R7, [R1+0x4] ;  /* 0x0000040001077983 */ /* 0x002f280000100800 */
[----:B------:R-:W5:Y:S04]  /*2fc0*/  LDL R6, [R1] ;  /* 0x0000000001067983 */ /* 0x000f680000100800 */
[----:B--2---:R-:W2:Y:S01]  /*2fd0*/  LDL R8, [R1+0x8] ;  /* 0x0000080001087983 */ /* 0x004ea20000100800 */
[----:B------:R-:W-:Y:S01]  /*2fe0*/  IMAD.U32 R2, RZ, RZ, UR31 ;  /* 0x0000001fff027e24 */ /* 0x000fe2000f8e00ff */
[----:B------:R-:W-:Y:S01]  /*2ff0*/  ISETP.GE.AND P1, PT, R244, c[0x0][0x220], PT ;  /* 0x00008800f4007a0c */ /* 0x000fe20003f26270 */
[----:B------:R-:W-:Y:S01]  /*3000*/  IMAD.U32 R3, RZ, RZ, UR29 ;  /* 0x0000001dff037e24 */ /* 0x000fe2000f8e00ff */
[----:B------:R-:W-:Y:S01]  /*3010*/  MOV R0, 0x2 ;  /* 0x0000000200007802 */ /* 0x000fe20000000f00 */
[----:B------:R-:W-:-:S02]  /*3020*/  IMAD.U32 R4, RZ, RZ, UR35 ;  /* 0x00000023ff047e24 */ /* 0x000fc4000f8e00ff */
[----:B------:R-:W-:-:S05]  /*3030*/  IMAD.WIDE.U32 R2, R9, c[0x0][0x190], R2 ;  /* 0x0000640009027a25 */ /* 0x000fca00078e0002 */
[----:B------:R-:W-:-:S03]  /*3040*/  IADD3 R3, R18, R3, RZ ;  /* 0x0000000312037210 */ /* 0x000fc60007ffe0ff */
[----:B------:R1:W-:Y:S02]  /*3050*/  @P1 STS [R236], RZ ;  /* 0x000000ffec001388 */ /* 0x0003e40000000800 */
[----:B------:R-:W-:Y:S02]  /*3060*/  IMAD.WIDE.U32 R4, R4, c[0x0][0x1a8], R2 ;  /* 0x00006a0004047a25 */ /* 0x000fe400078e0002 */
[----:B------:R1:W-:Y:S02]  /*3070*/  @P1 STS [R236+0x4], RZ ;  /* 0x000004ffec001388 */ /* 0x0003e40000000800 */
[----:B------:R-:W-:Y:S01]  /*3080*/  IMAD.WIDE R2, R244, R0, c[0x0][0x160] ;  /* 0x00005800f4027625 */ /* 0x000fe200078e0200 */
[----:B------:R-:W-:Y:S01]  /*3090*/  IADD3 R0, R5, UR9, RZ ;  /* 0x0000000905007c10 */ /* 0x000fe2000fffe0ff */
[----:B------:R1:W-:Y:S03]  /*30a0*/  @P1 STS [R236+0x8], RZ ;  /* 0x000008ffec001388 */ /* 0x0003e60000000800 */
[C---:B------:R-:W-:Y:S01]  /*30b0*/  LEA R2, P4, R4.reuse, R2, 0x1 ;  /* 0x0000000204027211 */ /* 0x040fe200078808ff */
[----:B------:R1:W-:Y:S03]  /*30c0*/  @P1 STS [R236+0xc], RZ ;  /* 0x00000cffec001388 */ /* 0x0003e60000000800 */
[----:B------:R-:W-:-:S02]  /*30d0*/  LEA.HI.X R3, R4, R3, R0, 0x1, P4 ;  /* 0x0000000304037211 */ /* 0x000fc400020f0c00 */
[----:B----4-:R-:W-:Y:S02]  /*30e0*/  ISETP.GE.AND P3, PT, R7, c[0x0][0x220], PT ;  /* 0x0000880007007a0c */ /* 0x010fe40003f66270 */
[----:B------:R-:W-:Y:S02]  /*30f0*/  @!P1 MOV R7, R242 ;  /* 0x000000f200079202 */ /* 0x000fe40000000f00 */
[----:B-----5:R-:W-:Y:S01]  /*3100*/  ISETP.GE.AND P2, PT, R6, c[0x0][0x220], PT ;  /* 0x0000880006007a0c */ /* 0x020fe20003f46270 */
[----:B------:R-:W-:-:S05]  /*3110*/  @!P1 IMAD.MOV.U32 R6, RZ, RZ, R241 ;  /* 0x000000ffff069224 */ /* 0x000fca00078e00f1 */
[----:B------:R-:W-:Y:S01]  /*3120*/  @!PT LDS RZ, [RZ] ;  /* 0x00000000fffff984 */ /* 0x000fe20000000800 */
[----:B------:R-:W-:Y:S01]  /*3130*/  @!PT LDS RZ, [RZ] ;  /* 0x00000000fffff984 */ /* 0x000fe20000000800 */
[----:B------:R-:W-:Y:S01]  /*3140*/  @!PT LDS RZ, [RZ] ;  /* 0x00000000fffff984 */ /* 0x000fe20000000800 */
[----:B------:R1:W-:Y:S01]  /*3150*/  @!P1 LDGSTS.E.BYPASS.LTC128B.128 [R236], [R6.64] ;  /* 0x0000000006ec9fae */ /* 0x0003e2000b901d44 */
[----:B--2---:R-:W-:-:S03]  /*3160*/  ISETP.GE.AND P1, PT, R8, c[0x0][0x220], PT ;  /* 0x0000880008007a0c */ /* 0x004fc60003f26270 */
        /* <DEDUP_REMOVED lines=25> */
.L_x_919:
[----:B------:R-:W-:Y:S05]  /*3300*/  BSYNC B0 ;  /* 0x0000000000007941 */ /* 0x000fea0003800000 */
.L_x_917:
[----:B------:R-:W-:Y:S01]  /*3310*/  BSSY B0, `(.L_x_920) ;  /* 0x0000049000007945 */ /* 0x000fe20003800000 */
[----:B-1----:R-:W-:-:S02]  /*3320*/  IMAD R4, R13, c[0x0][0x194], RZ ;  /* 0x000065000d047a24 */ /* 0x002fc400078e02ff */
        /* <DEDUP_REMOVED lines=19> */
.L_x_921:
[----:B------:R-:W5:Y:S04]  /*3460*/  LDL R0, [R1] ;  /* 0x0000000001007983 */ /* 0x000f680000100800 */
[----:B--2---:R-:W2:Y:S04]  /*3470*/  LDL R2, [R1+0x4] ;  /* 0x0000040001027983 */ /* 0x004ea80000100800 */
[----:B---3--:R-:W3:Y:S01]  /*3480*/  LDL R13, [R1+0x8] ;  /* 0x00000800010d7983 */ /* 0x008ee20000100800 */
[----:B------:R-:W-:-:S13]  /*3490*/  ISETP.GE.AND P4, PT, R244, c[0x0][0x220], PT ;  /* 0x00008800f4007a0c */ /* 0x000fda0003f86270 */
[----:B------:R-:W-:Y:S01]  /*34a0*/  @!P4 IMAD.MOV.U32 R3, RZ, RZ, c[0x0][0x194] ;  /* 0x00006500ff03c624 */ /* 0x000fe200078e00ff */
[----:B------:R1:W-:Y:S04]  /*34b0*/  @P4 STS [R236+0x1000], RZ ;  /* 0x001000ffec004388 */ /* 0x0003e80000000800 */
[----:B------:R1:W-:Y:S04]  /*34c0*/  @P4 STS [R236+0x1004], RZ ;  /* 0x001004ffec004388 */ /* 0x0003e80000000800 */
[----:B------:R1:W-:Y:S04]  /*34d0*/  @P4 STS [R236+0x1008], RZ ;  /* 0x001008ffec004388 */ /* 0x0003e80000000800 */
[----:B------:R1:W-:Y:S01]  /*34e0*/  @P4 STS [R236+0x100c], RZ ;  /* 0x00100cffec004388 */ /* 0x0003e20000000800 */
[----:B-----5:R-:W-:-:S02]  /*34f0*/  ISETP.GE.AND P2, PT, R0, c[0x0][0x220], PT ;  /* 0x0000880000007a0c */ /* 0x020fc40003f46270 */
[----:B--2---:R-:W-:Y:S01]  /*3500*/  ISETP.GE.AND P3, PT, R2, c[0x0][0x220], PT ;  /* 0x0000880002007a0c */ /* 0x004fe20003f66270 */
[----:B------:R-:W-:Y:S01]  /*3510*/  @!P4 IMAD.MOV.U32 R2, RZ, RZ, c[0x0][0x190] ;  /* 0x00006400ff02c624 */ /* 0x000fe200078e00ff */
[----:B------:R-:W-:-:S04]  /*3520*/  IADD3 R0, P5, R10, R8, RZ ;  /* 0x000000080a007210 */ /* 0x000fc80007fbe0ff */
[C---:B------:R-:W-:Y:S02]  /*3530*/  @!P4 LEA R6, P1, R2.reuse, R241, 0x6 ;  /* 0x000000f10206c211 */ /* 0x040fe400078230ff */
        /* <DEDUP_REMOVED lines=8> */
[----:B------:R-:W-:-:S02]  /*35c0*/  @!P2 LEA.HI.X R3, R0, c[0x0][0x164], R8, 0x1, P1 ;  /* 0x000059000003aa11 */ /* 0x000fc400008f0c08 */
[----:B---3--:R-:W-:Y:S02]  /*35d0*/  ISETP.GE.AND P1, PT, R13, c[0x0][0x220], PT ;  /* 0x000088000d007a0c */ /* 0x008fe40003f26270 */
[----:B------:R-:W-:Y:S01]  /*35e0*/  @!P3 LEA.HI.X R5, R0, c[0x0][0x164], R8, 0x1, P5 ;  /* 0x000059000005ba11 */ /* 0x000fe200028f0c08 */
        /* <DEDUP_REMOVED lines=21> */
[----:B-1----:R-:W-:-:S04]  /*3740*/  LEA R2, P1, R0, c[0x0][0x160], 0x1 ;  /* 0x0000580000027a11 */ /* 0x002fc800078208ff */
[----:B------:R-:W-:-:S05]  /*3750*/  LEA.HI.X R3, R0, c[0x0][0x164], R8, 0x1, P1 ;  /* 0x0000590000037a11 */ /* 0x000fca00008f0c08 */
[----:B------:R-:W-:Y:S01]  /*3760*/  @!PT LDS RZ, [RZ] ;  /* 0x00000000fffff984 */ /* 0x000fe20000000800 */
[----:B------:R-:W-:Y:S01]  /*3770*/  @!PT LDS RZ, [RZ] ;  /* 0x00000000fffff984 */ /* 0x000fe20000000800 */
[----:B------:R-:W-:Y:S01]  /*3780*/  @!PT LDS RZ, [RZ] ;  /* 0x00000000fffff984 */ /* 0x000fe20000000800 */
[----:B------:R1:W-:Y:S04]  /*3790*/  LDGSTS.E.BYPASS.LTC128B.128 [R236+0x7000], [R2.64+0x180] ;  /* 0x0700018002ec7fae */ /* 0x0003e8000b901d44 */
.L_x_922:
[----:B------:R-:W-:Y:S05]  /*37a0*/  BSYNC B0 ;  /* 0x0000000000007941 */ /* 0x000fea0003800000 */
.L_x_920:
[C---:B------:R-:W-:Y:S01]  /*37b0*/  IADD3 R0, R246.reuse, 0x8, RZ ;  /* 0x00000008f6007810 */ /* 0x040fe20007ffe0ff */
[----:B------:R-:W-:Y:S01]  /*37c0*/  USHF.R.S32.HI UR8, URZ, 0x1f, UR20 ;  /* 0x0000001f3f087899 */ /* 0x000fe20008011414 */
[----:B------:R-:W-:Y:S01]  /*37d0*/  ISETP.GE.AND P2, PT, R246, UR6, PT ;  /* 0x00000006f6007c0c */ /* 0x000fe2000bf46270 */
[----:B-12---:R-:W-:Y:S01]  /*37e0*/  IMAD.MOV.U32 R2, RZ, RZ, 0x4 ;  /* 0x00000004ff027424 */ /* 0x006fe200078e00ff */
[----:B------:R-:W-:Y:S01]  /*37f0*/  ISETP.GE.AND P1, PT, R0, UR6, PT ;  /* 0x0000000600007c0c */ /* 0x000fe2000bf26270 */
[----:B------:R-:W-:Y:S01]  /*3800*/  UIADD3 UR6, -UR20, UR18, URZ ;  /* 0x0000001214067290 */ /* 0x000fe2000fffe13f */
[----:B------:R-:W-:Y:S01]  /*3810*/  MOV R251, 0x7f800000 ;  /* 0x7f80000000fb7802 */ /* 0x000fe20000000f00 */
[----:B------:R-:W-:Y:S01]  /*3820*/  ULDC.64 UR10, c[0x0][0x198] ;  /* 0x00006600000a7ab9 */ /* 0x000fe20000000a00 */
[----:B------:R-:W-:Y:S01]  /*3830*/  IMAD.MOV.U32 R252, RZ, RZ, 0x7f800000 ;  /* 0x7f800000fffc7424 */ /* 0x000fe200078e00ff */
[----:B------:R-:W-:Y:S01]  /*3840*/  UIMAD UR9, UR8, UR10, URZ ;  /* 0x0000000a080972a4 */ /* 0x000fe2000f8e023f */
[----:B------:R-:W-:Y:S01]  /*3850*/  IMAD.WIDE R2, R246, R2, UR14 ;  /* 0x0000000ef6027e25 */ /* 0x000fe2000f8e0202 */
[----:B------:R-:W-:-:S02]  /*3860*/  ISETP.GE.AND P6, PT, R12, UR6, PT ;  /* 0x000000060c007c0c */ /* 0x000fc4000bfc6270 */
[----:B------:R-:W-:Y:S01]  /*3870*/  MOV R16, UR20 ;  /* 0x0000001400107c02 */ /* 0x000fe20008000f00 */
[----:B------:R-:W-:Y:S01]  /*3880*/  UIMAD UR9, UR20, UR11, UR9 ;  /* 0x0000000b140972a4 */ /* 0x000fe2000f8e0209 */
[----:B------:R1:W5:Y:S04]  /*3890*/  @!P2 LDG.E R251, [R2.64] ;  /* 0x0000000402fba981 */ /* 0x000368000c1e1900 */
[----:B------:R1:W5:Y:S01]  /*38a0*/  @!P1 LDG.E R252, [R2.64+0x20] ;  /* 0x0000200402fc9981 */ /* 0x000362000c1e1900 */
[----:B------:R-:W-:-:S04]  /*38b0*/  IMAD.U32 R0, RZ, RZ, UR9 ;  /* 0x00000009ff007e24 */ /* 0x000fc8000f8e00ff */
[----:B------:R2:W-:Y:S04]  /*38c0*/  @P6 STS.128 [R237+0x18000], RZ ;  /* 0x018000ffed006388 */ /* 0x0005e80000000c00 */
[----:B------:R2:W-:Y:S04]  /*38d0*/  @P6 STS.128 [R237+0x1a000], RZ ;  /* 0x01a000ffed006388 */ /* 0x0005e80000000c00 */
[----:B------:R2:W-:Y:S04]  /*38e0*/  @P6 STS.128 [R237+0x1c000], RZ ;  /* 0x01c000ffed006388 */ /* 0x0005e80000000c00 */
[----:B------:R2:W-:Y:S01]  /*38f0*/  @P6 STS.128 [R237+0x1e000], RZ ;  /* 0x01e000ffed006388 */ /* 0x0005e20000000c00 */
[----:B-1----:R-:W-:-:S05]  /*3900*/  IMAD.WIDE.U32 R2, R16, c[0x0][0x198], R244 ;  /* 0x0000660010027a25 */ /* 0x002fca00078e00f4 */
[----:B------:R-:W-:-:S04]  /*3910*/  IADD3 R2, P1, R2, UR26, RZ ;  /* 0x0000001a02027c10 */ /* 0x000fc8000ff3e0ff */
[----:B------:R-:W-:Y:S01]  /*3920*/  IADD3.X R3, R3, UR28, R0, P1, !PT ;  /* 0x0000001c03037c10 */ /* 0x000fe20008ffe400 */
[----:B------:R-:W-:Y:S01]  /*3930*/  IMAD R0, R22, c[0x0][0x1b0], RZ ;  /* 0x00006c0016007a24 */ /* 0x000fe200078e02ff */
[----:B------:R-:W-:Y:S03]  /*3940*/  BSSY B0, `(.L_x_923) ;  /* 0x0000035000007945 */ /* 0x000fe60003800000 */
[C---:B------:R-:W-:Y:S02]  /*3950*/  IMAD R13, R14.reuse, c[0x0][0x1b4], R0 ;  /* 0x00006d000e0d7a24 */ /* 0x040fe400078e0200 */
[----:B------:R-:W-:-:S05]  /*3960*/  IMAD.WIDE.U32 R8, R14, c[0x0][0x1b0], R2 ;  /* 0x00006c000e087a25 */ /* 0x000fca00078e0002 */
[----:B------:R-:W-:Y:S01]  /*3970*/  IADD3 R15, R9, R13, RZ ;  /* 0x0000000d090f7210 */ /* 0x000fe20007ffe0ff */
[----:B------:R-:W-:Y:S05]  /*3980*/  @P6 BRA `(.L_x_924) ;  /* 0x0000030000006947 */ /* 0x000fea0003800000 */
[----:B--2---:R-:W2:Y:S04]  /*3990*/  LDL R27, [R1+0x4] ;  /* 0x00000400011b7983 */ /* 0x004ea80000100800 */
[----:B---3--:R-:W3:Y:S04]  /*39a0*/  LDL R26, [R1] ;  /* 0x00000000011a7983 */ /* 0x008ee80000100800 */
[----:B----4-:R-:W4:Y:S01]  /*39b0*/  LDL R18, [R1+0x8] ;  /* 0x0000080001127983 */ /* 0x010f220000100800 */
[----:B------:R-:W-:Y:S01]  /*39c0*/  ISETP.GE.AND P4, PT, R244, c[0x0][0x220], PT ;  /* 0x00008800f4007a0c */ /* 0x000fe20003f86270 */
[----:B------:R-:W-:-:S02]  /*39d0*/  IMAD.U32 R2, RZ, RZ, UR26 ;  /* 0x0000001aff027e24 */ /* 0x000fc4000f8e00ff */
[----:B------:R-:W-:Y:S02]  /*39e0*/  IMAD.U32 R3, RZ, RZ, UR28 ;  /* 0x0000001cff037e24 */ /* 0x000fe4000f8e00ff */
        /* <DEDUP_REMOVED lines=16> */
[----:B------:R-:W-:Y:S02]  /*3af0*/  IADD3 R0, R13, R5, RZ ;  /* 0x000000050d007210 */ /* 0x000fe40007ffe0ff */
[C---:B------:R-:W-:Y:S01]  /*3b00*/  LEA R2, P5, R4.reuse, R2, 0x1 ;  /* 0x0000000204027211 */ /* 0x040fe200078a08ff */
[----:B------:R-:W-:Y:S01]  /*3b10*/  @!PT LDS RZ, [RZ] ;  /* 0x00000000fffff984 */ /* 0x000fe20000000800 */
[----:B------:R-:W-:Y:S01]  /*3b20*/  @!PT LDS RZ, [RZ] ;  /* 0x00000000fffff984 */ /* 0x000fe20000000800 */
[----:B------:R-:W-:Y:S01]  /*3b30*/  @!PT LDS RZ, [RZ] ;  /* 0x00000000fffff984 */ /* 0x000fe20000000800 */
[----:B------:R1:W-:Y:S03]  /*3b40*/  @!P4 LDGSTS.E.BYPASS.LTC128B.128 [R237+0x18000], [R10.64] ;  /* 0x180000000aedcfae */ /* 0x0003e6000b901d44 */
[----:B------:R-:W-:Y:S02]  /*3b50*/  LEA.HI.X R3, R4, R3, R0, 0x1, P5 ;  /* 0x0000000304037211 */ /* 0x000fe400028f0c00 */
[----:B--2---:R-:W-:-:S02]  /*3b60*/  ISETP.GE.AND P3, PT, R27, c[0x0][0x220], PT ;  /* 0x000088001b007a0c */ /* 0x004fc40003f66270 */
        /* <DEDUP_REMOVED lines=18> */
.L_x_924:
[----:B--2---:R-:W-:Y:S05]  /*3c90*/  BSYNC B0 ;  /* 0x0000000000007941 */ /* 0x004fea0003800000 */
.L_x_923:
[----:B------:R-:W-:Y:S01]  /*3ca0*/  ISETP.GE.AND P5, PT, R17, UR6, PT ;  /* 0x0000000611007c0c */ /* 0x000fe2000bfa6270 */
[----:B------:R-:W-:-:S12]  /*3cb0*/  BSSY B0, `(.L_x_925) ;  /* 0x0000039000007945 */ /* 0x000fd80003800000 */
[----:B------:R2:W-:Y:S04]  /*3cc0*/  @P5 STS.128 [R237+0x19000], RZ ;  /* 0x019000ffed005388 */ /* 0x0005e80000000c00 */
[----:B------:R2:W-:Y:S04]  /*3cd0*/  @P5 STS.128 [R237+0x1b000], RZ ;  /* 0x01b000ffed005388 */ /* 0x0005e80000000c00 */
[----:B------:R2:W-:Y:S04]  /*3ce0*/  @P5 STS.128 [R237+0x1d000], RZ ;  /* 0x01d000ffed005388 */ /* 0x0005e80000000c00 */
[----:B------:R2:W-:Y:S01]  /*3cf0*/  @P5 STS.128 [R237+0x1f000], RZ ;  /* 0x01f000ffed005388 */ /* 0x0005e20000000c00 */
[----:B------:R-:W-:Y:S05]  /*3d00*/  @P5 BRA `(.L_x_926) ;  /* 0x0000033000005947 */ /* 0x000fea0003800000 */
[----:B--2---:R-:W2:Y:S04]  /*3d10*/  LDL R18, [R1+0x4] ;  /* 0x0000040001127983 */ /* 0x004ea80000100800 */
[----:B-1-3--:R-:W3:Y:S04]  /*3d20*/  LDL R11, [R1] ;  /* 0x00000000010b7983 */ /* 0x00aee80000100800 */
[----:B----4-:R-:W4:Y:S01]  /*3d30*/  LDL R10, [R1+0x8] ;  /* 0x00000800010a7983 */ /* 0x010f220000100800 */
[----:B------:R-:W-:Y:S01]  /*3d40*/  IADD3 R0, P1, R19, 0x20, RZ ;  /* 0x0000002013007810 */ /* 0x000fe20007f3e0ff */
[----:B------:R-:W-:Y:S01]  /*3d50*/  IMAD.U32 R3, RZ, RZ, UR28 ;  /* 0x0000001cff037e24 */ /* 0x000fe2000f8e00ff */
[----:B------:R-:W-:Y:S01]  /*3d60*/  MOV R2, UR26 ;  /* 0x0000001a00027c02 */ /* 0x000fe20008000f00 */
[----:B------:R-:W-:Y:S01]  /*3d70*/  IMAD.MOV.U32 R9, RZ, RZ, R15 ;  /* 0x000000ffff097224 */ /* 0x000fe200078e000f */
[----:B------:R-:W-:Y:S01]  /*3d80*/  ISETP.GE.AND P4, PT, R244, c[0x0][0x220], PT ;  /* 0x00008800f4007a0c */ /* 0x000fe20003f86270 */
[----:B------:R-:W-:Y:S01]  /*3d90*/  IMAD.X R4, RZ, RZ, R20, P1 ;  /* 0x000000ffff047224 */ /* 0x000fe200008e0614 */
[----:B------:R-:W-:Y:S01]  /*3da0*/  MOV R7, 0x2 ;  /* 0x0000000200077802 */ /* 0x000fe20000000f00 */
[----:B------:R-:W-:-:S04]  /*3db0*/  IMAD.WIDE.U32 R2, R0, c[0x0][0x198], R2 ;  /* 0x0000660000027a25 */ /* 0x000fc800078e0002 */
        /* <DEDUP_REMOVED lines=15> */
[----:B------:R-:W-:-:S04]  /*3eb0*/  LEA.HI.X R3, R4, R3, R5, 0x1, P2 ;  /* 0x0000000304037211 */ /* 0x000fc800010f0c05 */
[----:B------:R-:W-:-:S05]  /*3ec0*/  @!P4 LEA.HI.X R7, R8, c[0x0][0x16c], R0, 0x1, P1 ;  /* 0x00005b000807ca11 */ /* 0x000fca00008f0c00 */
        /* <DEDUP_REMOVED lines=23> */
.L_x_926:
[----:B------:R-:W-:Y:S05]  /*4040*/  BSYNC B0 ;  /* 0x0000000000007941 */ /* 0x000fea0003800000 */
.L_x_925:
        /* <DEDUP_REMOVED lines=17> */
[----:B------:R-:W2:Y:S04]  /*4160*/  LDL R26, [R1+0x4] ;  /* 0x00000400011a7983 */ /* 0x000ea80000100800 */
        /* <DEDUP_REMOVED lines=47> */
.L_x_928:
[----:B------:R-:W-:Y:S05]  /*4460*/  BSYNC B0 ;  /* 0x0000000000007941 */ /* 0x000fea0003800000 */
.L_x_927:
[----:B------:R1:W-:Y:S01]  /*4470*/  @P5 STS.128 [R237+0x21000], RZ ;  /* 0x021000ffed005388 */ /* 0x0003e20000000c00 */
[----:B------:R-:W-:Y:S03]  /*4480*/  BSSY B0, `(.L_x_929) ;  /* 0x0000037000007945 */ /* 0x000fe60003800000 */
[----:B------:R1:W-:Y:S04]  /*4490*/  @P5 STS.128 [R237+0x23000], RZ ;  /* 0x023000ffed005388 */ /* 0x0003e80000000c00 */
[----:B------:R1:W-:Y:S04]  /*44a0*/  @P5 STS.128 [R237+0x25000], RZ ;  /* 0x025000ffed005388 */ /* 0x0003e80000000c00 */
[----:B------:R1:W-:Y:S01]  /*44b0*/  @P5 STS.128 [R237+0x27000], RZ ;  /* 0x027000ffed005388 */ /* 0x0003e20000000c00 */
[----:B------:R-:W-:Y:S05]  /*44c0*/  @P5 BRA `(.L_x_930) ;  /* 0x0000032000005947 */ /* 0x000fea0003800000 */
[----:B-12---:R-:W2:Y:S04]  /*44d0*/  LDL R11, [R1+0x4] ;  /* 0x00000400010b7983 */ /* 0x006ea80000100800 */
[----:B---3--:R-:W3:Y:S04]  /*44e0*/  LDL R7, [R1] ;  /* 0x0000000001077983 */ /* 0x008ee80000100800 */
[----:B----4-:R-:W4:Y:S01]  /*44f0*/  LDL R10, [R1+0x8] ;  /* 0x00000800010a7983 */ /* 0x010f220000100800 */
[----:B------:R-:W-:Y:S01]  /*4500*/  IADD3 R0, P1, R19, 0x20, RZ ;  /* 0x0000002013007810 */ /* 0x000fe20007f3e0ff */
[----:B------:R-:W-:Y:S01]  /*4510*/  IMAD.U32 R3, RZ, RZ, UR27 ;  /* 0x0000001bff037e24 */ /* 0x000fe2000f8e00ff */
        /* <DEDUP_REMOVED lines=8> */
[----:B------:R-:W-:-:S04]  /*45a0*/  IMAD.WIDE.U32 R2, R0, c[0x0][0x1a0], R2 ;  /* 0x0000680000027a25 */ /* 0x000fc800078e0002 */
[----:B------:R-:W-:Y:S02]  /*45b0*/  IMAD R0, R0, c[0x0][0x1a4], R5 ;  /* 0x0000690000007a24 */ /* 0x000fe400078e0205 */
        /* <DEDUP_REMOVED lines=10> */
[----:B------:R-:W-:-:S04]  /*4660*/  LEA R2, P5, R4, R2, 0x1 ;  /* 0x0000000204027211 */ /* 0x000fc800078a08ff */
[----:B------:R-:W-:Y:S02]  /*4670*/  LEA.HI.X R3, R4, R3, R5, 0x1, P5 ;  /* 0x0000000304037211 */ /* 0x000fe400028f0c05 */
[----:B--2---:R-:W-:Y:S02]  /*4680*/  ISETP.GE.AND P3, PT, R11, c[0x0][0x220], PT ;  /* 0x000088000b007a0c */ /* 0x004fe40003f66270 */
[----:B---3--:R-:W-:Y:S02]  /*4690*/  ISETP.GE.AND P2, PT, R7, c[0x0][0x220], PT ;  /* 0x0000880007007a0c */ /* 0x008fe40003f46270 */
[----:B------:R-:W-:Y:S02]  /*46a0*/  @!P4 LEA.HI.X R7, R8, c[0x0][0x174], R0, 0x1, P6 ;  /* 0x00005d000807ca11 */ /* 0x000fe400030f0c00 */
[----:B----4-:R-:W-:-:S03]  /*46b0*/  ISETP.GE.AND P1, PT, R10, c[0x0][0x220], PT ;  /* 0x000088000a007a0c */ /* 0x010fc60003f26270 */
        /* <DEDUP_REMOVED lines=19> */
.L_x_930:
[----:B------:R-:W-:Y:S05]  /*47f0*/  BSYNC B0 ;  /* 0x0000000000007941 */ /* 0x000fea0003800000 */
.L_x_929:
[----:B------:R-:W-:Y:S01]  /*4800*/  ULDC.64 UR10, c[0x0][0x318] ;  /* 0x0000c600000a7ab9 */ /* 0x000fe20000000a00 */
[----:B------:R-:W-:Y:S01]  /*4810*/  IMAD.MOV.U32 R8, RZ, RZ, c[0x0][0x308] ;  /* 0x0000c200ff087624 */ /* 0x000fe200078e00ff */
[----:B------:R-:W-:Y:S01]  /*4820*/  UISETP.NE.U32.AND UP1, UPT, URZ, UR10, UPT ;  /* 0x0000000a3f00728c */ /* 0x000fe2000bf25070 */
[----:B------:R-:W-:Y:S01]  /*4830*/  MOV R9, c[0x0][0x30c] ;  /* 0x0000c30000097a02 */ /* 0x000fe20000000f00 */
[----:B------:R-:W-:Y:S01]  /*4840*/  ULDC.64 UR20, c[0x0][0x320] ;  /* 0x0000c80000147ab9 */ /* 0x000fe20000000a00 */
[----:B-1----:R-:W1:Y:S01]  /*4850*/  S2R R6, SR_TID.X ;  /* 0x0000000000067919 */ /* 0x002e620000002100 */
[----:B------:R-:W-:Y:S01]  /*4860*/  UISETP.NE.AND.EX UP1, UPT, URZ, UR11, UPT, UP1 ;  /* 0x0000000b3f00728c */ /* 0x000fe2000bf25310 */
[----:B------:R-:W-:Y:S01]  /*4870*/  LEA.HI R0, R24, R25, RZ, 0x7 ;  /* 0x0000001918007211 */ /* 0x000fe200078f38ff */
[----:B------:R-:W-:Y:S01]  /*4880*/  IMAD.U32 R4, RZ, RZ, UR23 ;  /* 0x00000017ff047e24 */ /* 0x000fe2000f8e00ff */
[----:B------:R-:W0:Y:S03]  /*4890*/  LDGDEPBAR ;  /* 0x00000000000079af */ /* 0x000e260000000000 */
[----:B------:R-:W-:-:S05]  /*48a0*/  PLOP3.LUT P1, PT, PT, PT, UP1, 0x80, 0x0 ;  /* 0x000000000000781c */ /* 0x000fca0003f2f018 */
[----:B------:R-:W-:Y:S02]  /*48b0*/  @UP1 UMOV UR8, UR35 ;  /* 0x0000002300081c82 */ /* 0x000fe40008000000 */
[----:B------:R-:W-:Y:S02]  /*48c0*/  @UP1 UMOV UR9, UR59 ;  /* 0x0000003b00091c82 */ /* 0x000fe40008000000 */
[----:B------:R-:W-:Y:S02]  /*48d0*/  @UP1 UIMAD.WIDE.U32 UR8, UR33, UR20, UR8 ;  /* 0x00000014210812a5 */ /* 0x000fe4000f8e0008 */
[----:B------:R-:W-:Y:S02]  /*48e0*/  @UP1 UIMAD UR20, UR38, UR20, URZ ;  /* 0x00000014261412a4 */ /* 0x000fe4000f8e023f */
[----:B------:R-:W-:Y:S02]  /*48f0*/  @UP1 ULEA UR10, UP0, UR8, UR10, 0x2 ;  /* 0x0000000a080a1291 */ /* 0x000fe4000f80103f */
[----:B------:R-:W-:-:S04]  /*4900*/  @UP1 UIMAD UR21, UR33, UR21, UR20 ;  /* 0x00000015211512a4 */ /* 0x000fc8000f8e0214 */
[----:B------:R-:W-:Y:S01]  /*4910*/  @UP1 UIADD3 UR21, UR9, UR21, URZ ;  /* 0x0000001509151290 */ /* 0x000fe2000fffe03f */
[----:B--2---:R-:W-:-:S03]  /*4920*/  IMAD.U32 R2, RZ, RZ, UR10 ;  /* 0x0000000aff027e24 */ /* 0x004fc6000f8e00ff */
[----:B------:R-:W-:-:S06]  /*4930*/  @UP1 ULEA.HI.X UR11, UR8, UR11, UR21, 0x2, UP0 ;  /* 0x0000000b080b1291 */ /* 0x000fcc00080f1415 */
[----:B------:R-:W-:-:S05]  /*4940*/  IMAD.U32 R3, RZ, RZ, UR11 ;  /* 0x0000000bff037e24 */ /* 0x000fca000f8e00ff */
[----:B---3--:R2:W3:Y:S04]  /*4950*/  @P1 LDG.E R5, [R2.64] ;  /* 0x0000000402051981 */ /* 0x0084e8000c1e1900 */
[----:B--2-4-:R2:W4:Y:S04]  /*4960*/  LDG.E.64 R2, [R8.64+0x8] ;  /* 0x0000080408027981 */ /* 0x014528000c1e1b00 */
[----:B--2---:R-:W2:Y:S01]  /*4970*/  LDG.E.64 R8, [R8.64] ;  /* 0x0000000408087981 */ /* 0x004ea2000c1e1b00 */
[----:B------:R-:W3:Y:S01]  /*4980*/  @P1 MUFU.RCP R10, c[0x0][0x238] ;  /* 0x00008e00000a1b08 */ /* 0x000ee20000001000 */
[----:B------:R-:W-:Y:S01]  /*4990*/  SHF.R.S32.HI R0, RZ, 0x7, R0 ;  /* 0x00000007ff007819 */ /* 0x000fe20000011400 */
[----:B-1----:R-:W-:Y:S01]  /*49a0*/  IMAD.SHL.U32 R6, R6, 0x2, RZ ;  /* 0x0000000206067824 */ /* 0x002fe200078e00ff */
[----:B------:R-:W-:Y:S01]  /*49b0*/  MOV R238, R236 ;  /* 0x000000ec00ee7202 */ /* 0x000fe20000000f00 */
        /* <DEDUP_REMOVED lines=8> */
[----:B------:R-:W-:Y:S01]  /*4a40*/  CS2R R186, SRZ ;  /* 0x0000000000ba7805 */ /* 0x000fe2000001ff00 */
[----:B------:R-:W-:Y:S01]  /*4a50*/  MOV R6, UR23 ;  /* 0x0000001700067c02 */ /* 0x000fe20008000f00 */
[----:B------:R-:W-:Y:S01]  /*4a60*/  CS2R R184, SRZ ;  /* 0x0000000000b87805 */ /* 0x000fe2000001ff00 */
        /* <DEDUP_REMOVED lines=64> */
[----:B------:R1:W3:Y:S01]  /*4e70*/  @P1 R2UR UR8, R0 ;  /* 0x00000000000813c2 */ /* 0x0002e200000e0000 */
[----:B----4-:R-:W-:Y:S02]  /*4e80*/  IADD3 R5, P3, P2, R2, UR41, R21 ;  /* 0x0000002902057c10 */ /* 0x010fe4000fa7e015 */
[----:B------:R-:W-:Y:S01]  /*4e90*/  IADD3 R2, R230, 0x4000, RZ ;  /* 0x00004000e6027810 */ /* 0x000fe20007ffe0ff */
[----:B------:R-:W-:Y:S01]  /*4ea0*/  CS2R R20, SRZ ;  /* 0x0000000000147805 */ /* 0x000fe2000001ff00 */
[----:B-1----:R-:W-:Y:S01]  /*4eb0*/  IADD3.X R0, R3, UR49, R4, P3, P2 ;  /* 0x0000003103007c10 */ /* 0x002fe20009fe4404 */
[----:B------:R-:W-:Y:S01]  /*4ec0*/  IMAD.WIDE.U32 R4, R5, -0x2daee0ad, RZ ;  /* 0xd2511f5305047825 */ /* 0x000fe200078e00ff */
[----:B------:R-:W-:Y:S01]  /*4ed0*/  SEL R2, R2, R230, !P0 ;  /* 0x000000e602027207 */ /* 0x000fe20004000000 */
[----:B---3--:R-:W-:Y:S02]  /*4ee0*/  @UP1 UMOV UR6, UR8 ;  /* 0x0000000800061c82 */ /* 0x008fe40008000000 */
[----:B------:R1:W-:Y:S02]  /*4ef0*/  STL [R1+0x94], R0 ;  /* 0x0000940001007387 */ /* 0x0003e40000100800 */
[----:B------:R-:W-:-:S02]  /*4f00*/  IMAD.SHL.U32 R220, R2, 0x2, RZ ;  /* 0x0000000202dc7824 */ /* 0x000fc400078e00ff */
[----:B------:R-:W3:Y:S01]  /*4f10*/  I2F R2, R12 ;  /* 0x0000000c00027306 */ /* 0x000ee20000201400 */
[----:B--2---:R-:W2:Y:S08]  /*4f20*/  R2UR UR12, R9 ;  /* 0x00000000090c73c2 */ /* 0x004eb000000e0000 */
[----:B------:R4:W4:Y:S01]  /*4f30*/  R2UR UR11, R8 ;  /* 0x00000000080b73c2 */ /* 0x00092200000e0000 */
[----:B-1----:R-:W-:-:S04]  /*4f40*/  IADD3 R0, R231, 0x4000, RZ ;  /* 0x00004000e7007810 */ /* 0x002fc80007ffe0ff */
[----:B------:R-:W-:-:S05]  /*4f50*/  SEL R0, R0, R231, !P0 ;  /* 0x000000e700007207 */ /* 0x000fca0004000000 */
[----:B------:R-:W-:Y:S01]  /*4f60*/  IMAD.SHL.U32 R225, R0, 0x2, RZ ;  /* 0x0000000200e17824 */ /* 0x000fe200078e00ff */
[----:B------:R-:W-:-:S05]  /*4f70*/  IADD3 R0, R12, 0x19, RZ ;  /* 0x000000190c007810 */ /* 0x000fca0007ffe0ff */
[----:B------:R-:W-:Y:S01]  /*4f80*/  STL [R1+0x4c], R0 ;  /* 0x00004c0001007387 */ /* 0x000fe20000100800 */
[----:B--2---:R-:W-:-:S03]  /*4f90*/  LOP3.LUT R11, R11, UR12, RZ, 0x3c, !PT ;  /* 0x0000000c0b0b7c12 */ /* 0x004fc6000f8e3cff */
[----:B---3--:R1:W-:Y:S01]  /*4fa0*/  STL [R1+0x6c], R2 ;  /* 0x00006c0201007387 */ /* 0x0083e20000100800 */
[----:B------:R-:W-:Y:S01]  /*4fb0*/  LOP3.LUT R11, R11, R5, RZ, 0x3c, !PT ;  /* 0x000000050b0b7212 */ /* 0x000fe200078e3cff */
[----:B-1----:R1:W2:Y:S02]  /*4fc0*/  I2F R2, R0 ;  /* 0x0000000000027306 */ /* 0x0022a40000201400 */
[----:B-1----:R-:W-:-:S05]  /*4fd0*/  IADD3 R0, R12, 0x18, RZ ;  /* 0x000000180c007810 */ /* 0x002fca0007ffe0ff */
[----:B------:R-:W-:Y:S04]  /*4fe0*/  STL [R1+0x48], R0 ;  /* 0x0000480001007387 */ /* 0x000fe80000100800 */
[----:B--2---:R1:W-:Y:S02]  /*4ff0*/  STL [R1+0x88], R2 ;  /* 0x0000880201007387 */ /* 0x0043e40000100800 */
        /* <DEDUP_REMOVED lines=9> */
[----:B-1----:R-:W-:-:S06]  /*5090*/  IADD3 R0, R12, 0x9, RZ ;  /* 0x000000090c007810 */ /* 0x002fcc0007ffe0ff */
[----:B------:R-:W1:Y:S01]  /*50a0*/  I2F R3, R0 ;  /* 0x0000000000037306 */ /* 0x000e620000201400 */
[----:B------:R3:W-:Y:S04]  /*50b0*/  STL [R1+0x18], R0 ;  /* 0x0000180001007387 */ /* 0x0007e80000100800 */
[----:B--2---:R2:W-:Y:S04]  /*50c0*/  STL [R1+0x7c], R2 ;  /* 0x00007c0201007387 */ /* 0x0045e80000100800 */
[----:B-1----:R1:W-:Y:S01]  /*50d0*/  STL [R1+0x78], R3 ;  /* 0x0000780301007387 */ /* 0x0023e20000100800 */
[----:B---3--:R-:W-:-:S02]  /*50e0*/  MOV R0, c[0x0][0x22c] ;  /* 0x00008b0000007a02 */ /* 0x008fc40000000f00 */
[----:B--2---:R-:W-:-:S03]  /*50f0*/  IADD3 R2, R12, 0x8, RZ ;  /* 0x000000080c027810 */ /* 0x004fc60007ffe0ff */
[----:B------:R-:W-:Y:S02]  /*5100*/  IMAD R0, R0, c[0x0][0x1c0], RZ ;  /* 0x0000700000007a24 */ /* 0x000fe400078e02ff */
[----:B------:R2:W-:Y:S02]  /*5110*/  STL [R1+0x14], R2 ;  /* 0x0000140201007387 */ /* 0x0005e40000100800 */
[C---:B----4-:R-:W-:Y:S02]  /*5120*/  IMAD.SHL.U32 R8, R0.reuse, 0x10, RZ ;  /* 0x0000001000087824 */ /* 0x050fe400078e00ff */
[----:B------:R-:W-:Y:S01]  /*5130*/  IMAD.SHL.U32 R239, R0, 0x8, RZ ;  /* 0x0000000800ef7824 */ /* 0x000fe200078e00ff */
[----:B-1----:R-:W1:Y:S02]  /*5140*/  I2F R3, R2 ;  /* 0x0000000200037306 */ /* 0x002e640000201400 */
[C---:B------:R-:W-:Y:S02]  /*5150*/  IADD3 R7, R8.reuse, 0x20, RZ ;  /* 0x0000002008077810 */ /* 0x040fe40007ffe0ff */
[----:B------:R-:W-:-:S02]  /*5160*/  IADD3 R6, R8, 0x40, RZ ;  /* 0x0000004008067810 */ /* 0x000fc40007ffe0ff */
[C---:B------:R-:W-:Y:S02]  /*5170*/  IADD3 R7, R239.reuse, R7, RZ ;  /* 0x00000007ef077210 */ /* 0x040fe40007ffe0ff */
[----:B------:R-:W-:Y:S01]  /*5180*/  IADD3 R0, R8, 0xe0, RZ ;  /* 0x000000e008007810 */ /* 0x000fe20007ffe0ff */
[C---:B------:R-:W-:Y:S02]  /*5190*/  IMAD.IADD R6, R239.reuse, 0x1, R6 ;  /* 0x00000001ef067824 */ /* 0x040fe400078e0206 */
[C---:B------:R-:W-:Y:S01]  /*51a0*/  IMAD.IADD R7, R239.reuse, 0x1, R7 ;  /* 0x00000001ef077824 */ /* 0x040fe200078e0207 */
[C---:B------:R-:W-:Y:S01]  /*51b0*/  IADD3 R0, R239.reuse, R0, RZ ;  /* 0x00000000ef007210 */ /* 0x040fe20007ffe0ff */
[C---:B------:R-:W-:Y:S02]  /*51c0*/  IMAD.IADD R6, R239.reuse, 0x1, R6 ;  /* 0x00000001ef067824 */ /* 0x040fe400078e0206 */
[C---:B------:R-:W-:Y:S01]  /*51d0*/  IMAD.IADD R7, R239.reuse, 0x1, R7 ;  /* 0x00000001ef077824 */ /* 0x040fe200078e0207 */
[----:B-1----:R-:W-:Y:S02]  /*51e0*/  STL [R1+0x74], R3 ;  /* 0x0000740301007387 */ /* 0x002fe40000100800 */
[C---:B------:R-:W-:Y:S01]  /*51f0*/  IADD3 R6, R239.reuse, R6, RZ ;  /* 0x00000006ef067210 */ /* 0x040fe20007ffe0ff */
[C---:B------:R-:W-:Y:S01]  /*5200*/  IMAD.IADD R0, R239.reuse, 0x1, R0 ;  /* 0x00000001ef007824 */ /* 0x040fe200078e0200 */
[----:B--2---:R-:W-:Y:S01]  /*5210*/  IADD3 R2, R12, 0x1, RZ ;  /* 0x000000010c027810 */ /* 0x004fe20007ffe0ff */
[----:B------:R1:W-:Y:S01]  /*5220*/  STL.64 [R1+0x98], R4 ;  /* 0x0000980401007387 */ /* 0x0003e20000100a00 */
[C---:B------:R-:W-:Y:S01]  /*5230*/  IADD3 R7, R239.reuse, R7, RZ ;  /* 0x00000007ef077210 */ /* 0x040fe20007ffe0ff */
[----:B------:R-:W-:-:S02]  /*5240*/  IMAD.IADD R6, R239, 0x1, R6 ;  /* 0x00000001ef067824 */ /* 0x000fc400078e0206 */
[----:B------:R2:W-:Y:S01]  /*5250*/  STL [R1+0x10], R2 ;  /* 0x0000100201007387 */ /* 0x0005e20000100800 */
[----:B------:R-:W-:-:S05]  /*5260*/  IMAD.IADD R0, R239, 0x1, R0 ;  /* 0x00000001ef007824 */ /* 0x000fca00078e0200 */
[----:B------:R-:W-:Y:S02]  /*5270*/  IADD3 R0, R239, R0, RZ ;  /* 0x00000000ef007210 */ /* 0x000fe40007ffe0ff */
[C---:B-1----:R-:W-:Y:S01]  /*5280*/  IADD3 R5, R8.reuse, 0x60, RZ ;  /* 0x0000006008057810 */ /* 0x042fe20007ffe0ff */
[----:B--2---:R-:W1:Y:S01]  /*5290*/  I2F R2, R2 ;  /* 0x0000000200027306 */ /* 0x004e620000201400 */
[----:B------:R-:W-:-:S03]  /*52a0*/  IADD3 R4, R8, 0x80, RZ ;  /* 0x0000008008047810 */ /* 0x000fc60007ffe0ff */
[C---:B------:R-:W-:Y:S01]  /*52b0*/  IMAD.IADD R5, R239.reuse, 0x1, R5 ;  /* 0x00000001ef057824 */ /* 0x040fe200078e0205 */
[----:B------:R-:W-:-:S04]  /*52c0*/  IADD3 R4, R239, R4, RZ ;  /* 0x00000004ef047210 */ /* 0x000fc80007ffe0ff */
[C---:B------:R-:W-:Y:S01]  /*52d0*/  IADD3 R5, R239.reuse, R5, RZ ;  /* 0x00000005ef057210 */ /* 0x040fe20007ffe0ff */
[----:B------:R-:W-:-:S04]  /*52e0*/  IMAD.IADD R4, R239, 0x1, R4 ;  /* 0x00000001ef047824 */ /* 0x000fc800078e0204 */
[C---:B------:R-:W-:Y:S02]  /*52f0*/  IMAD.IADD R5, R239.reuse, 0x1, R5 ;  /* 0x00000001ef057824 */ /* 0x040fe400078e0205 */
[C---:B------:R-:W-:Y:S01]  /*5300*/  IMAD.IADD R4, R239.reuse, 0x1, R4 ;  /* 0x00000001ef047824 */ /* 0x040fe200078e0204 */
[----:B-1----:R1:W-:Y:S01]  /*5310*/  STL [R1+0x70], R2 ;  /* 0x0000700201007387 */ /* 0x0023e20000100800 */
[----:B------:R-:W-:-:S03]  /*5320*/  IMAD.IADD R5, R239, 0x1, R5 ;  /* 0x00000001ef057824 */ /* 0x000fc600078e0205 */
[----:B------:R-:W-:Y:S01]  /*5330*/  IADD3 R4, R239, R4, RZ ;  /* 0x00000004ef047210 */ /* 0x000fe20007ffe0ff */
[----:B-1----:R-:W-:-:S05]  /*5340*/  IMAD.WIDE.U32 R2, R11, -0x326172a9, RZ ;  /* 0xcd9e8d570b027825 */ /* 0x002fca00078e00ff */
[----:B------:R1:W-:Y:S04]  /*5350*/  STL.64 [R1+0x20], R2 ;  /* 0x0000200201007387 */ /* 0x0003e80000100a00 */
[----:B------:R2:W-:Y:S04]  /*5360*/  STL [R1+0x3c], R7 ;  /* 0x00003c0701007387 */ /* 0x0005e80000100800 */
[----:B------:R-:W-:Y:S04]  /*5370*/  STL [R1+0x38], R6 ;  /* 0x0000380601007387 */ /* 0x000fe80000100800 */
[----:B------:R3:W-:Y:S04]  /*5380*/  STL [R1+0x34], R5 ;  /* 0x0000340501007387 */ /* 0x0007e80000100800 */
[----:B------:R4:W-:Y:S01]  /*5390*/  STL [R1+0x30], R4 ;  /* 0x0000300401007387 */ /* 0x0009e20000100800 */
[----:B-1----:R-:W-:-:S02]  /*53a0*/  IADD3 R3, R8, 0xa0, RZ ;  /* 0x000000a008037810 */ /* 0x002fc40007ffe0ff */
[----:B------:R-:W-:Y:S01]  /*53b0*/  IADD3 R2, R8, 0xc0, RZ ;  /* 0x000000c008027810 */ /* 0x000fe20007ffe0ff */
[C---:B--2---:R-:W-:Y:S02]  /*53c0*/  IMAD.IADD R7, R239.reuse, 0x1, R7 ;  /* 0x00000001ef077824 */ /* 0x044fe400078e0207 */
[C---:B------:R-:W-:Y:S02]  /*53d0*/  IMAD.IADD R3, R239.reuse, 0x1, R3 ;  /* 0x00000001ef037824 */ /* 0x040fe400078e0203 */
[C---:B------:R-:W-:Y:S02]  /*53e0*/  IMAD.IADD R2, R239.reuse, 0x1, R2 ;  /* 0x00000001ef027824 */ /* 0x040fe400078e0202 */
[C---:B------:R-:W-:Y:S01]  /*53f0*/  IMAD.IADD R3, R239.reuse, 0x1, R3 ;  /* 0x00000001ef037824 */ /* 0x040fe200078e0203 */
[C---:B---3--:R-:W-:Y:S01]  /*5400*/  IADD3 R5, R239.reuse, R5, RZ ;  /* 0x00000005ef057210 */ /* 0x048fe20007ffe0ff */
[C---:B------:R-:W-:Y:S01]  /*5410*/  IMAD.IADD R6, R239.reuse, 0x1, R6 ;  /* 0x00000001ef067824 */ /* 0x040fe200078e0206 */
[----:B------:R-:W-:-:S02]  /*5420*/  IADD3 R2, R239, R2, RZ ;  /* 0x00000002ef027210 */ /* 0x000fc40007ffe0ff */
[C---:B------:R-:W-:Y:S01]  /*5430*/  IADD3 R3, R239.reuse, R3, RZ ;  /* 0x00000003ef037210 */ /* 0x040fe20007ffe0ff */
[C---:B----4-:R-:W-:Y:S02]  /*5440*/  IMAD.IADD R4, R239.reuse, 0x1, R4 ;  /* 0x00000001ef047824 */ /* 0x050fe400078e0204 */
[C---:B------:R-:W-:Y:S02]  /*5450*/  IMAD.IADD R2, R239.reuse, 0x1, R2 ;  /* 0x00000001ef027824 */ /* 0x040fe400078e0202 */
[C---:B------:R-:W-:Y:S02]  /*5460*/  IMAD.IADD R3, R239.reuse, 0x1, R3 ;  /* 0x00000001ef037824 */ /* 0x040fe400078e0203 */
[----:B------:R-:W-:-:S03]  /*5470*/  IMAD.IADD R2, R239, 0x1, R2 ;  /* 0x00000001ef027824 */ /* 0x000fc600078e0202 */
[----:B------:R1:W-:Y:S04]  /*5480*/  STL [R1+0x2c], R3 ;  /* 0x00002c0301007387 */ /* 0x0003e80000100800 */
[----:B------:R-:W-:Y:S04]  /*5490*/  STL [R1+0x68], R7 ;  /* 0x0000680701007387 */ /* 0x000fe80000100800 */
[----:B------:R2:W-:Y:S04]  /*54a0*/  STL [R1+0x28], R2 ;  /* 0x0000280201007387 */ /* 0x0005e80000100800 */
[----:B------:R-:W-:Y:S04]  /*54b0*/  STL [R1+0x64], R6 ;  /* 0x0000640601007387 */ /* 0x000fe80000100800 */
[----:B------:R3:W-:Y:S04]  /*54c0*/  STL [R1+0x1c], R0 ;  /* 0x00001c0001007387 */ /* 0x0007e80000100800 */
[----:B------:R4:W-:Y:S04]  /*54d0*/  STL [R1+0x60], R5 ;  /* 0x0000600501007387 */ /* 0x0009e80000100800 */
[----:B------:R4:W-:Y:S01]  /*54e0*/  STL [R1+0x5c], R4 ;  /* 0x00005c0401007387 */ /* 0x0009e20000100800 */
[----:B-1----:R-:W-:-:S05]  /*54f0*/  IMAD.IADD R3, R239, 0x1, R3 ;  /* 0x00000001ef037824 */ /* 0x002fca00078e0203 */
[----:B------:R4:W-:Y:S01]  /*5500*/  STL [R1+0x58], R3 ;  /* 0x0000580301007387 */ /* 0x0009e20000100800 */
[C---:B--2---:R-:W-:Y:S01]  /*5510*/  IADD3 R2, R239.reuse, R2, RZ ;  /* 0x00000002ef027210 */ /* 0x044fe20007ffe0ff */
[----:B---3--:R-:W-:-:S05]  /*5520*/  IMAD.IADD R0, R239, 0x1, R0 ;  /* 0x00000001ef007824 */ /* 0x008fca00078e0200 */
[----:B------:R4:W-:Y:S04]  /*5530*/  STL [R1+0x50], R0 ;  /* 0x0000500001007387 */ /* 0x0009e80000100800 */
[----:B------:R4:W-:Y:S02]  /*5540*/  STL [R1+0x54], R2 ;  /* 0x0000540201007387 */ /* 0x0009e40000100800 */
.L_x_933:
[----:B----4-:R-:W2:Y:S01]  /*5550*/  LDL R0, [R1+0xa4] ;  /* 0x0000a40001007983 */ /* 0x010ea20000100800 */
[----:B------:R-:W-:Y:S02]  /*5560*/  USHF.L.U32 UR8, UR23, 0x6, URZ ;  /* 0x0000000617087899 */ /* 0x000fe4000800063f */
[----:B------:R-:W-:Y:S02]  /*5570*/  USHF.L.U32 UR9, UR7, 0x6, URZ ;  /* 0x0000000607097899 */ /* 0x000fe4000800063f */
[----:B------:R-:W0:Y:S01]  /*5580*/  LDGDEPBAR ;  /* 0x00000000000079af */ /* 0x000e220000000000 */
[----:B------:R-:W-:Y:S02]  /*5590*/  UIADD3 UR10, UR19, 0x40, UR8 ;  /* 0x00000040130a7890 */ /* 0x000fe4000fffe008 */
[----:B------:R-:W-:Y:S02]  /*55a0*/  UIADD3 UR8, UR8, 0x40, URZ ;  /* 0x0000004008087890 */ /* 0x000fe4000fffe03f */
[----:B------:R-:W3:Y:S01]  /*55b0*/  LDL R122, [R1+0xa0] ;  /* 0x0000a000017a7983 */ /* 0x000ee20000100800 */
[----:B------:R-:W-:Y:S02]  /*55c0*/  UIADD3 UR10, UR10, -UR18, URZ ;  /* 0x800000120a0a7290 */ /* 0x000fe4000fffe03f */
[----:B------:R-:W-:Y:S02]  /*55d0*/  UISETP.GT.AND UP2, UPT, UR7, UR17, UPT ;  /* 0x000000110700728c */ /* 0x000fe4000bf44270 */
[----:B------:R-:W4:Y:S01]  /*55e0*/  LDL R114, [R1+0x94] ;  /* 0x0000940001727983 */ /* 0x000f220000100800 */
[----:B------:R-:W-:Y:S04]  /*55f0*/  UISETP.GE.AND UP0, UPT, UR9, UR10, UPT ;  /* 0x0000000a0900728c */ /* 0x000fe8000bf06270 */
[----:B------:R-:W3:Y:S01]  /*5600*/  LDL R113, [R1+0x6c] ;  /* 0x00006c0001717983 */ /* 0x000ee20000100800 */
[----:B------:R-:W-:Y:S02]  /*5610*/  UISETP.LT.AND UP0, UPT, UR8, UR18, UP0 ;  /* 0x000000120800728c */ /* 0x000fe40008701270 */
[----:B------:R-:W-:Y:S02]  /*5620*/  UIADD3 UR8, UR11, -0x61c88647, URZ ;  /* 0x9e3779b90b087890 */ /* 0x000fe4000fffe03f */
[----:B------:R-:W3:Y:S05]  /*5630*/  LDL.64 R118, [R1+0x20] ;  /* 0x0000200001767983 */ /* 0x000eea0000100a00 */
[----:B------:R-:W3:Y:S05]  /*5640*/  LDL R112, [R1+0xc] ;  /* 0x00000c0001707983 */ /* 0x000eea0000100800 */
[----:B------:R-:W3:Y:S05]  /*5650*/  LDL.64 R120, [R1+0x98] ;  /* 0x0000980001787983 */ /* 0x000eea0000100a00 */
[----:B------:R-:W3:Y:S05]  /*5660*/  LDL R117, [R1+0x70] ;  /* 0x0000700001757983 */ /* 0x000eea0000100800 */
[----:B------:R-:W3:Y:S01]  /*5670*/  LDL R115, [R1+0x10] ;  /* 0x0000100001737983 */ /* 0x000ee20000100800 */
[----:B------:R-:W-:Y:S04]  /*5680*/  DEPBAR.LE SB0, 0x0 ;  /* 0x000080000000791a */ /* 0x000fe80000000000 */
[----:B------:R-:W-:Y:S06]  /*5690*/  BAR.SYNC.DEFER_BLOCKING 0x0 ;  /* 0x0000000000007b1d */ /* 0x000fec0000010000 */
[----:B------:R-:W-:Y:S05]  /*56a0*/  LDSM.16.M88.4 R16, [R225] ;  /* 0x00000000e110783b */ /* 0x000fea0000000200 */
[----:B------:R-:W1:Y:S05]  /*56b0*/  LDSM.16.M88.4 R8, [R224+0x18000] ;  /* 0x01800000e008783b */ /* 0x000e6a0000000200 */
[----:B------:R-:W1:Y:S05]  /*56c0*/  LDSM.16.M88.4 R84, [R224+0x18800] ;  /* 0x01880000e054783b */ /* 0x000e6a0000000200 */
[----:B------:R-:W-:Y:S05]  /*56d0*/  LDSM.16.M88.4 R92, [R221+0x18000] ;  /* 0x01800000dd5c783b */ /* 0x000fea0000000200 */
[----:B------:R-:W-:Y:S05]  /*56e0*/  LDSM.16.M88.4 R96, [R221+0x18800] ;  /* 0x01880000dd60783b */ /* 0x000fea0000000200 */
[----:B------:R-:W-:Y:S05]  /*56f0*/  LDSM.16.M88.4 R100, [R223+0x18000] ;  /* 0x01800000df64783b */ /* 0x000fea0000000200 */
[----:B------:R-:W-:Y:S05]  /*5700*/  LDSM.16.M88.4 R104, [R223+0x18800] ;  /* 0x01880000df68783b */ /* 0x000fea0000000200 */
[----:B------:R-:W-:Y:S01]  /*5710*/  LDSM.16.M88.4 R108, [R222+0x1e000] ;  /* 0x01e00000de6c783b */ /* 0x000fe20000000200 */
[C---:B-1----:R-:W-:Y:S08]  /*5720*/  HMMA.16816.F32 R4, R16.reuse, R8, RZ ;  /* 0x000000081004723c */ /* 0x042ff000000018ff */
[C---:B------:R-:W-:Y:S08]  /*5730*/  HMMA.16816.F32 R8, R16.reuse, R10, RZ ;  /* 0x0000000a1008723c */ /* 0x040ff000000018ff */
[C---:B------:R-:W-:Y:S08]  /*5740*/  HMMA.16816.F32 R12, R16.reuse, R84, RZ ;  /* 0x00000054100c723c */ /* 0x040ff000000018ff */
[----:B------:R-:W-:Y:S01]  /*5750*/  HMMA.16816.F32 R16, R16, R86, RZ ;  /* 0x000000561010723c */ /* 0x000fe200000018ff */
[----:B--2---:R-:W-:Y:S02]  /*5760*/  R2P PR, R0, 0x6 ;  /* 0x0000000600007804 */ /* 0x004fe40000000000 */
[----:B-----5:R-:W-:Y:S03]  /*5770*/  FSETP.NEU.FTZ.AND P0, PT, R251, -INF , PT ;  /* 0xff800000fb00780b */ /* 0x020fe60003f1d000 */
[----:B------:R-:W-:Y:S02]  /*5780*/  SEL R116, R233, 0xffffffe0, !P1 ;  /* 0xffffffe0e9747807 */ /* 0x000fe40004800000 */
[----:B------:R-:W-:Y:S02]  /*5790*/  SEL R217, R232, 0xffffffc0, !P2 ;  /* 0xffffffc0e8d97807 */ /* 0x000fe40005000000 */
[----:B------:R-:W-:Y:S02]  /*57a0*/  PLOP3.LUT P2, PT, PT, PT, UP0, 0x80, 0x0 ;  /* 0x000000000000781c */ /* 0x000fe40003f4f008 */
[C---:B------:R-:W-:Y:S02]  /*57b0*/  IMAD.IADD R3, R225.reuse, 0x1, R116 ;  /* 0x00000001e1037824 */ /* 0x040fe400078e0274 */
[--C-:B------:R-:W-:Y:S02]  /*57c0*/  IMAD.IADD R2, R225, 0x1, R217.reuse ;  /* 0x00000001e1027824 */ /* 0x100fe400078e02d9 */
[----:B------:R-:W-:Y:S01]  /*57d0*/  IMAD.IADD R0, R3, 0x1, R217 ;  /* 0x0000000103007824 */ /* 0x000fe200078e02d9 */
[----:B------:R-:W1:Y:S05]  /*57e0*/  LDSM.16.M88.4 R88, [R3] ;  /* 0x000000000358783b */ /* 0x000e6a0000000200 */
[----:B------:R-:W2:Y:S01]  /*57f0*/  LDSM.16.M88.4 R84, [R2] ;  /* 0x000000000254783b */ /* 0x000ea20000000200 */
[C---:B-1----:R-:W-:Y:S08]  /*5800*/  HMMA.16816.F32 R4, R88.reuse, R92, R4 ;  /* 0x0000005c5804723c */ /* 0x042ff00000001804 */
[C---:B------:R-:W-:Y:S01]  /*5810*/  HMMA.16816.F32 R8, R88.reuse, R94, R8 ;  /* 0x0000005e5808723c */ /* 0x040fe20000001808 */
[----:B------:R-:W-:Y:S07]  /*5820*/  LDSM.16.M88.4 R92, [R222+0x18000] ;  /* 0x01800000de5c783b */ /* 0x000fee0000000200 */
[C---:B------:R-:W-:Y:S08]  /*5830*/  HMMA.16816.F32 R12, R88.reuse, R96, R12 ;  /* 0x00000060580c723c */ /* 0x040ff0000000180c */
[----:B------:R-:W-:Y:S01]  /*5840*/  HMMA.16816.F32 R16, R88, R98, R16 ;  /* 0x000000625810723c */ /* 0x000fe20000001810 */
[----:B------:R-:W1:Y:S05]  /*5850*/  LDSM.16.M88.4 R88, [R0] ;  /* 0x000000000058783b */ /* 0x000e6a0000000200 */
[----:B------:R-:W3:Y:S02]  /*5860*/  LDSM.16.M88.4 R96, [R222+0x18800] ;  /* 0x01880000de60783b */ /* 0x000ee40000000200 */
[C---:B--2---:R-:W-:Y:S08]  /*5870*/  HMMA.16816.F32 R4, R84.reuse, R100, R4 ;  /* 0x000000645404723c */ /* 0x044ff00000001804 */
        /* <DEDUP_REMOVED lines=61> */
[----:B------:R-:W-:Y:S02]  /*5c50*/  LDSM.16.M88.4 R104, [R221+0x1e800] ;  /* 0x01e80000dd68783b */ /* 0x000fe40000000200 */
[C---:B-1----:R-:W-:Y:S08]  /*5c60*/  HMMA.16816.F32 R4, R88.reuse, R92, R4 ;  /* 0x0000005c5804723c */ /* 0x042ff00000001804 */
[C---:B------:R-:W-:Y:S01]  /*5c70*/  HMMA.16816.F32 R8, R88.reuse, R94, R8 ;  /* 0x0000005e5808723c */ /* 0x040fe20000001808 */
[----:B------:R-:W1:Y:S07]  /*5c80*/  LDSM.16.M88.4 R92, [R224+0x1e800] ;  /* 0x01e80000e05c783b */ /* 0x000e6e0000000200 */
[C---:B---3--:R-:W-:Y:S08]  /*5c90*/  HMMA.16816.F32 R12, R88.reuse, R96, R12 ;  /* 0x00000060580c723c */ /* 0x048ff0000000180c */
[----:B------:R-:W-:Y:S01]  /*5ca0*/  HMMA.16816.F32 R16, R88, R98, R16 ;  /* 0x000000625810723c */ /* 0x000fe20000001810 */
[----:B------:R-:W-:Y:S05]  /*5cb0*/  LDSM.16.M88.4 R88, [R3+0x6000] ;  /* 0x006000000358783b */ /* 0x000fea0000000200 */
[----:B------:R-:W3:Y:S02]  /*5cc0*/  LDSM.16.M88.4 R96, [R221+0x1e000] ;  /* 0x01e00000dd60783b */ /* 0x000ee40000000200 */
[C---:B--2---:R-:W-:Y:S08]  /*5cd0*/  HMMA.16816.F32 R4, R84.reuse, R100, R4 ;  /* 0x000000645404723c */ /* 0x044ff00000001804 */
[C---:B------:R-:W-:Y:S01]  /*5ce0*/  HMMA.16816.F32 R8, R84.reuse, R102, R8 ;  /* 0x000000665408723c */ /* 0x040fe20000001808 */
[----:B------:R-:W-:Y:S07]  /*5cf0*/  LDSM.16.M88.4 R100, [R223+0x1e800] ;  /* 0x01e80000df64783b */ /* 0x000fee0000000200 */
[C---:B-1----:R-:W-:Y:S08]  /*5d00*/  HMMA.16816.F32 R12, R84.reuse, R92, R12 ;  /* 0x0000005c540c723c */ /* 0x042ff0000000180c */
[----:B------:R-:W-:Y:S01]  /*5d10*/  HMMA.16816.F32 R16, R84, R94, R16 ;  /* 0x0000005e5410723c */ /* 0x000fe20000001810 */
[----:B------:R1:W-:Y:S05]  /*5d20*/  LDSM.16.M88.4 R84, [R2+0x6000] ;  /* 0x006000000254783b */ /* 0x0003ea0000000200 */
[----:B------:R-:W2:Y:S02]  /*5d30*/  LDSM.16.M88.4 R92, [R223+0x1e000] ;  /* 0x01e00000df5c783b */ /* 0x000ea40000000200 */
[C---:B---3--:R-:W-:Y:S08]  /*5d40*/  HMMA.16816.F32 R4, R88.reuse, R96, R4 ;  /* 0x000000605804723c */ /* 0x048ff00000001804 */
[C---:B------:R-:W-:Y:S01]  /*5d50*/  HMMA.16816.F32 R8, R88.reuse, R98, R8 ;  /* 0x000000625808723c */ /* 0x040fe20000001808 */
[----:B------:R3:W2:Y:S03]  /*5d60*/  LDSM.16.M88.4 R96, [R0+0x6000] ;  /* 0x006000000060783b */ /* 0x0006a60000000200 */
[----:B-1----:R-:W-:Y:S04]  /*5d70*/  IMAD.U32 R2, RZ, RZ, UR7 ;  /* 0x00000007ff027e24 */ /* 0x002fe8000f8e00ff */
[C---:B------:R-:W-:Y:S01]  /*5d80*/  HMMA.16816.F32 R12, R88.reuse, R104, R12 ;  /* 0x00000068580c723c */ /* 0x040fe2000000180c */
[----:B------:R-:W4:Y:S03]  /*5d90*/  LDL R104, [R1+0x18] ;  /* 0x0000180001687983 */ /* 0x000f260000100800 */
[----:B------:R-:W-:Y:S04]  /*5da0*/  IMAD R2, R2, 0x4, R122 ;  /* 0x0000000402027824 */ /* 0x000fe800078e027a */
[----:B------:R-:W-:Y:S04]  /*5db0*/  HMMA.16816.F32 R16, R88, R106, R16 ;  /* 0x0000006a5810723c */ /* 0x000fe80000001810 */
[----:B------:R-:W-:Y:S04]  /*5dc0*/  IMAD.WIDE.U32 R2, R2, -0x326172a9, RZ ;  /* 0xcd9e8d5702027825 */ /* 0x000fe800078e00ff */
[----:B---3--:R-:W-:Y:S01]  /*5dd0*/  IMAD.U32 R0, RZ, RZ, UR9 ;  /* 0x00000009ff007e24 */ /* 0x008fe2000f8e00ff */
[C---:B--2---:R-:W-:Y:S01]  /*5de0*/  HMMA.16816.F32 R4, R84.reuse, R92, R4 ;  /* 0x0000005c5404723c */ /* 0x044fe20000001804 */
[----:B------:R-:W-:Y:S04]  /*5df0*/  UIADD3 UR9, UR12, 0x76cf5d0a, URZ ;  /* 0x76cf5d0a0c097890 */ /* 0x000fe8000fffe03f */
[----:B------:R-:W-:Y:S01]  /*5e00*/  LOP3.LUT R2, R119, UR8, R2, 0x96, !PT ;  /* 0x0000000877027c12 */ /* 0x000fe2000f8e9602 */
[----:B------:R-:W-:Y:S01]  /*5e10*/  UIADD3 UR8, UR12, -0x4498517b, URZ ;  /* 0xbb67ae850c087890 */ /* 0x000fe2000fffe03f */
[----:B------:R-:W-:Y:S01]  /*5e20*/  FMUL.FTZ R88, R251, 1.4426950216293334961 ;  /* 0x3fb8aa3bfb587820 */ /* 0x000fe20000410000 */
[C---:B------:R-:W-:Y:S04]  /*5e30*/  HMMA.16816.F32 R8, R84.reuse, R94, R8 ;  /* 0x0000005e5408723c */ /* 0x040fe80000001808 */
[----:B------:R-:W-:Y:S02]  /*5e40*/  FSEL R88, R88, RZ, P0 ;  /* 0x000000ff58587208 */ /* 0x000fe40000000000 */
[----:B------:R-:W-:Y:S01]  /*5e50*/  FSETP.NEU.FTZ.AND P0, PT, R252, -INF , PT ;  /* 0xff800000fc00780b */ /* 0x000fe20003f1d000 */
[----:B------:R-:W-:Y:S01]  /*5e60*/  IMAD.WIDE.U32 R94, R2, -0x2daee0ad, RZ ;  /* 0xd2511f53025e7825 */ /* 0x000fe200078e00ff */
[C---:B------:R-:W-:Y:S01]  /*5e70*/  HMMA.16816.F32 R12, R84.reuse, R100, R12 ;  /* 0x00000064540c723c */ /* 0x040fe2000000180c */
[----:B------:R-:W2:Y:S05]  /*5e80*/  LDL R101, [R1+0x7c] ;  /* 0x00007c0001657983 */ /* 0x000eaa0000100800 */
[----:B------:R-:W3:Y:S02]  /*5e90*/  LDL R100, [R1+0x80] ;  /* 0x0000800001647983 */ /* 0x000ee40000100800 */
[----:B------:R-:W-:Y:S03]  /*5ea0*/  HMMA.16816.F32 R16, R84, R102, R16 ;  /* 0x000000665410723c */ /* 0x000fe60000001810 */
[----:B------:R-:W4:Y:S04]  /*5eb0*/  LDL R102, [R1+0x74] ;  /* 0x0000740001667983 */ /* 0x000f280000100800 */
[----:B------:R-:W-:Y:S01]  /*5ec0*/  LOP3.LUT R85, R3, UR11, R114, 0x96, !PT ;  /* 0x0000000b03557c12 */ /* 0x000fe2000f8e9672 */
[C---:B------:R-:W-:Y:S01]  /*5ed0*/  HMMA.16816.F32 R4, R96.reuse, R108, R4 ;  /* 0x0000006c6004723c */ /* 0x040fe20000001804 */
[----:B------:R-:W4:Y:S03]  /*5ee0*/  LDL R114, [R1+0x14] ;  /* 0x0000140001727983 */ /* 0x000f260000100800 */
[----:B------:R-:W-:Y:S02]  /*5ef0*/  IMAD.U32 R84, RZ, RZ, UR19 ;  /* 0x00000013ff547e24 */ /* 0x000fe4000f8e00ff */
[----:B------:R-:W4:Y:S02]  /*5f00*/  LDL R103, [R1+0x48] ;  /* 0x0000480001677983 */ /* 0x000f240000100800 */
[C---:B------:R-:W-:Y:S03]  /*5f10*/  HMMA.16816.F32 R8, R96.reuse, R110, R8 ;  /* 0x0000006e6008723c */ /* 0x040fe60000001808 */
[----:B------:R-:W4:Y:S01]  /*5f20*/  LDL R111, [R1+0x44] ;  /* 0x00004400016f7983 */ /* 0x000f220000100800 */
[----:B------:R-:W-:Y:S04]  /*5f30*/  @!P2 IADD3 R84, -R84, 0x1, R246 ;  /* 0x000000015454a810 */ /* 0x000fe80007ffe1f6 */
[----:B------:R-:W-:Y:S01]  /*5f40*/  @!P2 IADD3 R0, R0, UR18, R84 ;  /* 0x000000120000ac10 */ /* 0x000fe2000fffe054 */
[----:B------:R-:W-:Y:S01]  /*5f50*/  IMAD.WIDE.U32 R84, R85, -0x2daee0ad, RZ ;  /* 0xd2511f5355547825 */ /* 0x000fe200078e00ff */
[----:B------:R-:W4:Y:S02]  /*5f60*/  LDL R110, [R1+0x4c] ;  /* 0x00004c00016e7983 */ /* 0x000f240000100800 */
[C---:B------:R-:W-:Y:S02]  /*5f70*/  @!P2 IMNMX R3, R0.reuse, UR18, PT ;  /* 0x000000120003ac17 */ /* 0x040fe4000b800200 */
[----:B------:R-:W-:Y:S01]  /*5f80*/  @!P2 IADD3 R2, R0, 0x8, RZ ;  /* 0x000000080002a810 */ /* 0x000fe20007ffe0ff */
[----:B------:R-:W-:Y:S01]  /*5f90*/  FMUL.FTZ R0, R252, 1.4426950216293334961 ;  /* 0x3fb8aa3bfc007820 */ /* 0x000fe20000410000 */
[-C--:B------:R-:W-:Y:S01]  /*5fa0*/  @!P2 ISETP.GE.AND P1, PT, R112, R3.reuse, PT ;  /* 0x000000037000a20c */ /* 0x080fe20003f26270 */
[----:B------:R-:W-:Y:S01]  /*5fb0*/  FFMA.FTZ R4, R113, UR6, R4 ;  /* 0x0000000671047c23 */ /* 0x000fe20008010004 */
[----:B------:R-:W-:Y:S01]  /*5fc0*/  LOP3.LUT R91, R85, UR8, R120, 0x96, !PT ;  /* 0x00000008555b7c12 */ /* 0x000fe2000f8e9678 */
[----:B------:R-:W-:Y:S01]  /*5fd0*/  FFMA.FTZ R6, R113, UR6, R6 ;  /* 0x0000000671067c23 */ /* 0x000fe20008010006 */
[----:B------:R-:W-:Y:S01]  /*5fe0*/  LOP3.LUT R90, R95, UR9, R84, 0x96, !PT ;  /* 0x000000095f5a7c12 */ /* 0x000fe2000f8e9654 */
[----:B------:R-:W4:Y:S01]  /*5ff0*/  LDL R113, [R1+0x78] ;  /* 0x0000780001717983 */ /* 0x000f220000100800 */
[C---:B------:R-:W-:Y:S01]  /*6000*/  FFMA.FTZ R5, R117.reuse, UR6, R5 ;  /* 0x0000000675057c23 */ /* 0x040fe20008010005 */
[----:B------:R-:W-:Y:S01]  /*6010*/  @!P2 IMNMX R2, R2, UR18, PT ;  /* 0x000000120202ac17 */ /* 0x000fe2000b800200 */
[----:B------:R-:W-:Y:S01]  /*6020*/  FFMA.FTZ R7, R117, UR6, R7 ;  /* 0x0000000675077c23 */ /* 0x000fe20008010007 */
[----:B------:R-:W-:Y:S01]  /*6030*/  @!P2 FSEL R4, R4, -INF , !P1 ;  /* 0xff8000000404a808 */ /* 0x000fe20004800000 */
[----:B------:R-:W1:Y:S01]  /*6040*/  LDSM.16.M88.4 R84, [R222+0x1e800] ;  /* 0x01e80000de54783b */ /* 0x000e620000000200 */
[-C--:B------:R-:W-:Y:S01]  /*6050*/  @!P2 ISETP.GE.AND P1, PT, R115, R3.reuse, PT ;  /* 0x000000037300a20c */ /* 0x080fe20003f26270 */
[----:B------:R-:W-:Y:S01]  /*6060*/  UIADD3 UR9, UR11, -0x255992d5, URZ ;  /* 0xdaa66d2b0b097890 */ /* 0x000fe2000fffe03f */
[----:B------:R-:W-:Y:S01]  /*6070*/  FSEL R0, R0, RZ, P0 ;  /* 0x000000ff00007208 */ /* 0x000fe20000000000 */
[--C-:B------:R-:W-:Y:S01]  /*6080*/  FFMA.FTZ R4, R4, c[0x0][0x23c], -R88.reuse ;  /* 0x00008f0004047a23 */ /* 0x100fe20000010858 */
[----:B------:R-:W-:Y:S01]  /*6090*/  @!P2 FSEL R5, R5, -INF , !P1 ;  /* 0xff8000000505a808 */ /* 0x000fe20004800000 */
[----:B------:R-:W-:Y:S01]  /*60a0*/  UIADD3 UR8, UR11, 0x3c6ef372, URZ ;  /* 0x3c6ef3720b087890 */ /* 0x000fe2000fffe03f */
[-C--:B------:R-:W-:Y:S01]  /*60b0*/  @!P2 ISETP.GE.AND P1, PT, R112, R2.reuse, PT ;  /* 0x000000027000a20c */ /* 0x080fe20003f26270 */
[----:B------:R1:W1:Y:S01]  /*60c0*/  MUFU.EX2 R107, R4 ;  /* 0x00000004006b7308 */ /* 0x0002620000000800 */
[----:B------:R-:W4:Y:S01]  /*60d0*/  LDL R112, [R1+0x40] ;  /* 0x0000400001707983 */ /* 0x000f220000100800 */
[----:B------:R-:W-:Y:S01]  /*60e0*/  FFMA.FTZ R89, R5, c[0x0][0x23c], -R88 ;  /* 0x00008f0005597a23 */ /* 0x000fe20000010858 */
[----:B------:R-:W-:Y:S02]  /*60f0*/  @!P2 FSEL R6, R6, -INF , !P1 ;  /* 0xff8000000606a808 */ /* 0x000fe40004800000 */
[-C--:B------:R-:W-:Y:S03]  /*6100*/  @!P2 ISETP.GE.AND P0, PT, R115, R2.reuse, PT ;  /* 0x000000027300a20c */ /* 0x080fe60003f06270 */
[--C-:B------:R-:W-:Y:S01]  /*6110*/  FFMA.FTZ R6, R6, c[0x0][0x23c], -R0.reuse ;  /* 0x00008f0006067a23 */ /* 0x100fe20000010800 */
[----:B------:R-:W-:Y:S01]  /*6120*/  @!P2 FSEL R7, R7, -INF , !P0 ;  /* 0xff8000000707a808 */ /* 0x000fe20004000000 */
[----:B------:R1:W-:Y:S04]  /*6130*/  MUFU.EX2 R106, R89 ;  /* 0x00000059006a7308 */ /* 0x0003e80000000800 */
[----:B------:R-:W-:Y:S06]  /*6140*/  FFMA.FTZ R7, R7, c[0x0][0x23c], -R0 ;  /* 0x00008f0007077a23 */ /* 0x000fec0000010800 */
[----:B------:R1:W-:Y:S02]  /*6150*/  MUFU.EX2 R108, R7 ;  /* 0x00000007006c7308 */ /* 0x0003e40000000800 */
[----:B-1----:R-:W-:Y:S04]  /*6160*/  IMAD.WIDE.U32 R4, R91, -0x326172a9, RZ ;  /* 0xcd9e8d575b047825 */ /* 0x002fe800078e00ff */
[----:B------:R-:W-:Y:S01]  /*6170*/  IMAD.WIDE.U32 R90, R90, -0x326172a9, RZ ;  /* 0xcd9e8d575a5a7825 */ /* 0x000fe200078e00ff */
[----:B------:R-:W-:Y:S03]  /*6180*/  LOP3.LUT R5, R5, UR8, R118, 0x96, !PT ;  /* 0x0000000805057c12 */ /* 0x000fe6000f8e9676 */
[----:B------:R1:W1:Y:S01]  /*6190*/  MUFU.EX2 R109, R6 ;  /* 0x00000006006d7308 */ /* 0x0002620000000800 */
[----:B------:R-:W-:Y:S01]  /*61a0*/  UIADD3 UR8, UR12, 0x32370b8f, URZ ;  /* 0x32370b8f0c087890 */ /* 0x000fe2000fffe03f */
[C---:B------:R-:W-:Y:S01]  /*61b0*/  HMMA.16816.F32 R12, R96.reuse, R84, R12 ;  /* 0x00000054600c723c */ /* 0x040fe2000000180c */
[----:B------:R-:W4:Y:S02]  /*61c0*/  LDL R85, [R1+0x84] ;  /* 0x0000840001557983 */ /* 0x000f240000100800 */
[----:B------:R-:W-:Y:S01]  /*61d0*/  LOP3.LUT R92, R91, UR9, R4, 0x96, !PT ;  /* 0x000000095b5c7c12 */ /* 0x000fe2000f8e9604 */
[----:B------:R-:W-:Y:S01]  /*61e0*/  IMAD.WIDE.U32 R4, R5, -0x2daee0ad, RZ ;  /* 0xd2511f5305047825 */ /* 0x000fe200078e00ff */
[----:B------:R-:W-:Y:S01]  /*61f0*/  UIADD3 UR9, UR12, -0x126145ec, URZ ;  /* 0xed9eba140c097890 */ /* 0x000fe2000fffe03f */
[----:B------:R-:W4:Y:S02]  /*6200*/  LDL R84, [R1+0x88] ;  /* 0x0000880001547983 */ /* 0x000f240000100800 */
[----:B------:R-:W-:Y:S04]  /*6210*/  HMMA.16816.F32 R16, R96, R86, R16 ;  /* 0x000000566010723c */ /* 0x000fe80000001810 */
[----:B------:R-:W-:Y:S01]  /*6220*/  IMAD.WIDE.U32 R92, R92, -0x2daee0ad, RZ ;  /* 0xd2511f535c5c7825 */ /* 0x000fe200078e00ff */
[----:B------:R-:W-:Y:S01]  /*6230*/  LOP3.LUT R5, R5, UR8, R94, 0x96, !PT ;  /* 0x0000000805057c12 */ /* 0x000fe2000f8e965e */
[----:B------:R-:W-:Y:S03]  /*6240*/  UIADD3 UR8, UR11, 0x78dde6e4, URZ ;  /* 0x78dde6e40b087890 */ /* 0x000fe6000fffe03f */
[----:B------:R-:W-:Y:S01]  /*6250*/  LOP3.LUT R89, R93, UR9, R4, 0x96, !PT ;  /* 0x000000095d597c12 */ /* 0x000fe2000f8e9604 */
[----:B------:R-:W-:Y:S02]  /*6260*/  UIADD3 UR9, UR11, 0x1715609d, URZ ;  /* 0x1715609d0b097890 */ /* 0x000fe4000fffe03f */
[----:B------:R-:W-:Y:S04]  /*6270*/  IMAD.WIDE.U32 R4, R5, -0x326172a9, RZ ;  /* 0xcd9e8d5705047825 */ /* 0x000fe800078e00ff */
[----:B------:R-:W-:Y:S01]  /*6280*/  IMAD.U32 R93, RZ, RZ, UR13 ;  /* 0x0000000dff5d7e24 */ /* 0x000fe2000f8e00ff */
[----:B------:R-:W-:Y:S01]  /*6290*/  LOP3.LUT R7, R5, UR8, R90, 0x96, !PT ;  /* 0x0000000805077c12 */ /* 0x000fe2000f8e965a */
[----:B------:R-:W-:Y:S01]  /*62a0*/  UIADD3 UR8, UR12, -0x56f99767, URZ ;  /* 0xa90668990c087890 */ /* 0x000fe2000fffe03f */
[C---:B--2---:R-:W-:Y:S02]  /*62b0*/  FFMA.FTZ R12, R101.reuse, UR6, R12 ;  /* 0x00000006650c7c23 */ /* 0x044fe4000801000c */
[----:B------:R-:W-:Y:S02]  /*62c0*/  FFMA.FTZ R14, R101, UR6, R14 ;  /* 0x00000006650e7c23 */ /* 0x000fe4000801000e */
[C---:B---3--:R-:W-:Y:S02]  /*62d0*/  FFMA.FTZ R13, R100.reuse, UR6, R13 ;  /* 0x00000006640d7c23 */ /* 0x048fe4000801000d */
[----:B------:R-:W-:Y:S02]  /*62e0*/  FFMA.FTZ R15, R100, UR6, R15 ;  /* 0x00000006640f7c23 */ /* 0x000fe4000801000f */
[C---:B----4-:R-:W-:Y:S02]  /*62f0*/  FFMA.FTZ R8, R102.reuse, UR6, R8 ;  /* 0x0000000666087c23 */ /* 0x050fe40008010008 */
[----:B------:R-:W-:Y:S01]  /*6300*/  FFMA.FTZ R10, R102, UR6, R10 ;  /* 0x00000006660a7c23 */ /* 0x000fe2000801000a */
[-C--:B------:R-:W-:Y:S04]  /*6310*/  @!P2 ISETP.GE.AND P0, PT, R114, R3.reuse, PT ;  /* 0x000000037200a20c */ /* 0x080fe80003f06270 */
[----:B------:R-:W-:Y:S02]  /*6320*/  @!P2 FSEL R8, R8, -INF , !P0 ;  /* 0xff8000000808a808 */ /* 0x000fe40004000000 */
[-C--:B------:R-:W-:Y:S02]  /*6330*/  @!P2 ISETP.GE.AND P0, PT, R104, R3.reuse, PT ;  /* 0x000000036800a20c */ /* 0x080fe40003f06270 */
[-C--:B------:R-:W-:Y:S01]  /*6340*/  @!P2 ISETP.GE.AND P1, PT, R103, R3.reuse, PT ;  /* 0x000000036700a20c */ /* 0x080fe20003f26270 */
[--C-:B------:R-:W-:Y:S01]  /*6350*/  FFMA.FTZ R8, R8, c[0x0][0x23c], -R88.reuse ;  /* 0x00008f0008087a23 */ /* 0x100fe20000010858 */
[-C--:B------:R-:W-:Y:S03]  /*6360*/  @!P2 ISETP.GE.AND P6, PT, R111, R3.reuse, PT ;  /* 0x000000036f00a20c */ /* 0x080fe60003fc6270 */
[----:B------:R2:W-:Y:S01]  /*6370*/  MUFU.EX2 R105, R8 ;  /* 0x0000000800697308 */ /* 0x0005e20000000800 */
[----:B------:R-:W-:Y:S02]  /*6380*/  @!P2 FSEL R13, R13, -INF , !P6 ;  /* 0xff8000000d0da808 */ /* 0x000fe40007000000 */
[CC--:B------:R-:W-:Y:S02]  /*6390*/  @!P2 ISETP.GE.AND P6, PT, R110.reuse, R2.reuse, PT ;  /* 0x000000026e00a20c */ /* 0x0c0fe40003fc6270 */
[-C--:B------:R-:W-:Y:S01]  /*63a0*/  @!P2 ISETP.GE.AND P4, PT, R110, R3.reuse, PT ;  /* 0x000000036e00a20c */ /* 0x080fe20003f86270 */
[--C-:B------:R-:W-:Y:S02]  /*63b0*/  FFMA.FTZ R13, R13, c[0x0][0x23c], -R88.reuse ;  /* 0x00008f000d0d7a23 */ /* 0x100fe40000010858 */
[----:B------:R-:W-:Y:S02]  /*63c0*/  IMAD.MOV.U32 R110, RZ, RZ, c[0x0][0x22c] ;  /* 0x00008b00ff6e7624 */ /* 0x000fe400078e00ff */
[----:B------:R-:W-:Y:S02]  /*63d0*/  MUFU.EX2 R98, R13 ;  /* 0x0000000d00627308 */ /* 0x000fe40000000800 */
[----:B------:R-:W-:Y:S02]  /*63e0*/  IMAD R110, R110, c[0x0][0x1c0], RZ ;  /* 0x000070006e6e7a24 */ /* 0x000fe400078e02ff */
[C---:B------:R-:W-:Y:S02]  /*63f0*/  FFMA.FTZ R9, R113.reuse, UR6, R9 ;  /* 0x0000000671097c23 */ /* 0x040fe40008010009 */
[----:B------:R-:W-:Y:S02]  /*6400*/  FFMA.FTZ R11, R113, UR6, R11 ;  /* 0x00000006710b7c23 */ /* 0x000fe4000801000b */
[----:B------:R-:W-:Y:S01]  /*6410*/  IMAD.U32 R110, R110, -0x40, RZ ;  /* 0xffffffc06e6e7824 */ /* 0x000fe200078e00ff */
[----:B------:R-:W-:Y:S02]  /*6420*/  @!P2 FSEL R9, R9, -INF , !P0 ;  /* 0xff8000000909a808 */ /* 0x000fe40004000000 */
[-C--:B------:R-:W-:Y:S03]  /*6430*/  @!P2 ISETP.GE.AND P0, PT, R114, R2.reuse, PT ;  /* 0x000000027200a20c */ /* 0x080fe60003f06270 */
[----:B-1----:R-:W-:Y:S01]  /*6440*/  FFMA.FTZ R6, R9, c[0x0][0x23c], -R88 ;  /* 0x00008f0009067a23 */ /* 0x002fe20000010858 */
[----:B------:R-:W-:Y:S01]  /*6450*/  @!P2 FSEL R10, R10, -INF , !P0 ;  /* 0xff8000000a0aa808 */ /* 0x000fe20004000000 */
[----:B--2---:R-:W-:Y:S01]  /*6460*/  IMAD.WIDE.U32 R8, R89, -0x326172a9, RZ ;  /* 0xcd9e8d5759087825 */ /* 0x004fe200078e00ff */
[-C--:B------:R-:W-:Y:S01]  /*6470*/  @!P2 ISETP.GE.AND P0, PT, R104, R2.reuse, PT ;  /* 0x000000026800a20c */ /* 0x080fe20003f06270 */
[----:B------:R1:W-:Y:S01]  /*6480*/  MUFU.EX2 R102, R6 ;  /* 0x0000000600667308 */ /* 0x0003e20000000800 */
[----:B------:R-:W-:Y:S01]  /*6490*/  @!P2 ISETP.GE.AND P5, PT, R112, R3, PT ;  /* 0x000000037000a20c */ /* 0x000fe20003fa6270 */
[--C-:B------:R-:W-:Y:S01]  /*64a0*/  FFMA.FTZ R10, R10, c[0x0][0x23c], -R0.reuse ;  /* 0x00008f000a0a7a23 */ /* 0x100fe20000010800 */
[----:B------:R-:W-:Y:S02]  /*64b0*/  @!P2 FSEL R11, R11, -INF , !P0 ;  /* 0xff8000000b0ba808 */ /* 0x000fe40004000000 */
[----:B------:R-:W-:Y:S02]  /*64c0*/  @!P2 FSEL R12, R12, -INF , !P5 ;  /* 0xff8000000c0ca808 */ /* 0x000fe40006800000 */
[-C--:B------:R-:W-:Y:S01]  /*64d0*/  @!P2 ISETP.GE.AND P5, PT, R103, R2.reuse, PT ;  /* 0x000000026700a20c */ /* 0x080fe20003fa6270 */
[----:B------:R-:W-:Y:S01]  /*64e0*/  FFMA.FTZ R11, R11, c[0x0][0x23c], -R0 ;  /* 0x00008f000b0b7a23 */ /* 0x000fe20000010800 */
[----:B------:R-:W-:Y:S01]  /*64f0*/  LOP3.LUT R4, R9, UR9, R4, 0x96, !PT ;  /* 0x0000000909047c12 */ /* 0x000fe2000f8e9604 */
[----:B------:R2:W-:Y:S01]  /*6500*/  MUFU.EX2 R104, R10 ;  /* 0x0000000a00687308 */ /* 0x0005e20000000800 */
[----:B------:R-:W-:Y:S01]  /*6510*/  UIADD3 UR9, UR12, 0x646e171e, URZ ;  /* 0x646e171e0c097890 */ /* 0x000fe2000fffe03f */
[-C--:B------:R-:W-:Y:S01]  /*6520*/  @!P2 ISETP.GE.AND P0, PT, R111, R2.reuse, PT ;  /* 0x000000026f00a20c */ /* 0x080fe20003f06270 */
[----:B------:R-:W-:Y:S01]  /*6530*/  FFMA.FTZ R12, R12, c[0x0][0x23c], -R88 ;  /* 0x00008f000c0c7a23 */ /* 0x000fe20000010858 */
[----:B------:R-:W-:Y:S01]  /*6540*/  @!P2 ISETP.GE.AND P3, PT, R112, R2, PT ;  /* 0x000000027000a20c */ /* 0x000fe20003f66270 */
[----:B------:R-:W-:Y:S01]  /*6550*/  IMAD.WIDE.U32 R4, R4, -0x2daee0ad, RZ ;  /* 0xd2511f5304047825 */ /* 0x000fe200078e00ff */
[----:B------:R-:W-:Y:S02]  /*6560*/  @!P2 FSEL R15, R15, -INF , !P0 ;  /* 0xff8000000f0fa808 */ /* 0x000fe40004000000 */
[----:B------:R-:W-:Y:S02]  /*6570*/  @!P2 FSEL R14, R14, -INF , !P3 ;  /* 0xff8000000e0ea808 */ /* 0x000fe40005800000 */
[----:B------:R3:W-:Y:S01]  /*6580*/  MUFU.EX2 R103, R11 ;  /* 0x0000000b00677308 */ /* 0x0007e20000000800 */
[----:B------:R-:W-:Y:S01]  /*6590*/  LOP3.LUT R9, R4, 0xff, RZ, 0xc0, !PT ;  /* 0x000000ff04097812 */ /* 0x000fe200078ec0ff */
[--C-:B------:R-:W-:Y:S02]  /*65a0*/  FFMA.FTZ R15, R15, c[0x0][0x23c], -R0.reuse ;  /* 0x00008f000f0f7a23 */ /* 0x100fe40000010800 */
[----:B-1----:R-:W-:Y:S04]  /*65b0*/  IMAD.WIDE.U32 R6, R7, -0x2daee0ad, RZ ;  /* 0xd2511f5307067825 */ /* 0x002fe800078e00ff */
[----:B------:R-:W-:Y:S01]  /*65c0*/  FFMA.FTZ R14, R14, c[0x0][0x23c], -R0 ;  /* 0x00008f000e0e7a23 */ /* 0x000fe20000010800 */
[----:B------:R-:W-:Y:S01]  /*65d0*/  LOP3.LUT R2, R7, UR8, R92, 0x96, !PT ;  /* 0x0000000807027c12 */ /* 0x000fe2000f8e965c */
[----:B------:R-:W-:Y:S01]  /*65e0*/  ULDC.U8 UR8, c[0x0][0x2d8] ;  /* 0x0000b60000087ab9 */ /* 0x000fe20000000000 */
[----:B------:R-:W-:Y:S01]  /*65f0*/  LOP3.LUT R6, R5, UR9, R6, 0x96, !PT ;  /* 0x0000000905067c12 */ /* 0x000fe2000f8e9606 */
[----:B------:R-:W-:Y:S01]  /*6600*/  UIADD3 UR9, UR11, -0x4ab325aa, URZ ;  /* 0xb54cda560b097890 */ /* 0x000fe2000fffe03f */
[--C-:B------:R-:W-:Y:S01]  /*6610*/  SHF.R.U32.HI R7, RZ, 0x18, R4.reuse ;  /* 0x00000018ff077819 */ /* 0x100fe20000011604 */
[----:B------:R-:W-:Y:S01]  /*6620*/  IMAD.WIDE.U32 R2, R2, -0x326172a9, RZ ;  /* 0xcd9e8d5702027825 */ /* 0x000fe200078e00ff */
[----:B--2---:R-:W-:Y:S01]  /*6630*/  SHF.R.U32.HI R10, RZ, 0x10, R4 ;  /* 0x00000010ff0a7819 */ /* 0x004fe20000011604 */
[----:B------:R-:W-:Y:S01]  /*6640*/  MUFU.EX2 R99, R12 ;  /* 0x0000000c00637308 */ /* 0x000fe20000000800 */
[----:B------:R-:W-:Y:S01]  /*6650*/  ISETP.LE.U32.AND P0, PT, R7, UR8, PT ;  /* 0x0000000807007c0c */ /* 0x000fe2000bf03070 */
[----:B------:R-:W-:Y:S01]  /*6660*/  FFMA.FTZ R16, R85, UR6, R16 ;  /* 0x0000000655107c23 */ /* 0x000fe20008010010 */
[----:B------:R-:W-:Y:S01]  /*6670*/  ISETP.LE.U32.AND P3, PT, R9, UR8, PT ;  /* 0x0000000809007c0c */ /* 0x000fe2000bf63070 */
[----:B------:R-:W-:Y:S01]  /*6680*/  FFMA.FTZ R18, R85, UR6, R18 ;  /* 0x0000000655127c23 */ /* 0x000fe20008010012 */
[----:B------:R-:W-:Y:S01]  /*6690*/  SHF.R.U32.HI R9, RZ, 0x18, R2 ;  /* 0x00000018ff097819 */ /* 0x000fe20000011602 */
[----:B------:R-:W-:Y:S01]  /*66a0*/  FFMA.FTZ R19, R84, UR6, R19 ;  /* 0x0000000654137c23 */ /* 0x000fe20008010013 */
[----:B------:R-:W-:Y:S01]  /*66b0*/  @!P2 FSEL R16, R16, -INF , !P1 ;  /* 0xff8000001010a808 */ /* 0x000fe20004800000 */
[----:B------:R-:W-:Y:S01]  /*66c0*/  FFMA.FTZ R17, R84, UR6, R17 ;  /* 0x0000000654117c23 */ /* 0x000fe20008010011 */
[----:B---3--:R-:W-:Y:S01]  /*66d0*/  LOP3.LUT R11, R4, 0xffff, RZ, 0xc0, !PT ;  /* 0x0000ffff040b7812 */ /* 0x008fe200078ec0ff */
[----:B------:R-:W-:Y:S01]  /*66e0*/  MUFU.EX2 R101, R14 ;  /* 0x0000000e00657308 */ /* 0x000fe20000000800 */
[----:B------:R-:W-:Y:S01]  /*66f0*/  LOP3.LUT R4, R3, UR9, R8, 0x96, !PT ;  /* 0x0000000903047c12 */ /* 0x000fe2000f8e9608 */
[----:B------:R-:W-:Y:S01]  /*6700*/  FFMA.FTZ R16, R16, c[0x0][0x23c], -R88 ;  /* 0x00008f0010107a23 */ /* 0x000fe20000010858 */
[----:B------:R-:W-:Y:S01]  /*6710*/  LOP3.LUT R5, R2, 0xffff, RZ, 0xc0, !PT ;  /* 0x0000ffff02057812 */ /* 0x000fe200078ec0ff */
[----:B------:R-:W-:Y:S01]  /*6720*/  IMAD.U32 R92, RZ, RZ, UR16 ;  /* 0x00000010ff5c7e24 */ /* 0x000fe2000f8e00ff */
[----:B------:R-:W-:Y:S02]  /*6730*/  LOP3.LUT R3, R4, 0xff, RZ, 0xc0, !PT ;  /* 0x000000ff04037812 */ /* 0x000fe400078ec0ff */
[----:B------:R-:W-:Y:S02]  /*6740*/  LOP3.LUT R8, R2, 0xff, RZ, 0xc0, !PT ;  /* 0x000000ff02087812 */ /* 0x000fe400078ec0ff */
[----:B------:R-:W-:Y:S01]  /*6750*/  ISETP.LE.U32.AND P1, PT, R3, UR8, PT ;  /* 0x0000000803007c0c */ /* 0x000fe2000bf23070 */
[----:B------:R-:W-:Y:S01]  /*6760*/  MUFU.EX2 R100, R15 ;  /* 0x0000000f00647308 */ /* 0x000fe20000000800 */
[----:B------:R-:W-:Y:S02]  /*6770*/  SHF.R.U32.HI R7, RZ, 0x10, R2 ;  /* 0x00000010ff077819 */ /* 0x000fe40000011602 */
[----:B------:R-:W-:Y:S02]  /*6780*/  SHF.R.U32.HI R2, RZ, 0x10, R4 ;  /* 0x00000010ff027819 */ /* 0x000fe40000011604 */
[----:B------:R-:W-:Y:S02]  /*6790*/  LOP3.LUT R3, R4, 0xffff, RZ, 0xc0, !PT ;  /* 0x0000ffff04037812 */ /* 0x000fe400078ec0ff */
[----:B------:R-:W-:Y:S02]  /*67a0*/  LOP3.LUT R2, R2, 0xff, RZ, 0xc0, !PT ;  /* 0x000000ff02027812 */ /* 0x000fe400078ec0ff */
[----:B------:R-:W-:Y:S01]  /*67b0*/  SHF.R.U32.HI R3, RZ, 0x8, R3 ;  /* 0x00000008ff037819 */ /* 0x000fe20000011603 */
[----:B------:R-:W1:Y:S01]  /*67c0*/  MUFU.EX2 R96, R16 ;  /* 0x0000001000607308 */ /* 0x000e620000000800 */
[----:B------:R-:W-:Y:S01]  /*67d0*/  @!P2 FSEL R19, R19, -INF , !P6 ;  /* 0xff8000001313a808 */ /* 0x000fe20007000000 */
[----:B------:R-:W-:Y:S01]  /*67e0*/  @!P1 FADD.FTZ R107, -R107, -RZ ;  /* 0x800000ff6b6b9221 */ /* 0x000fe20000010100 */
[----:B------:R-:W-:Y:S02]  /*67f0*/  @!P2 FSEL R18, R18, -INF , !P5 ;  /* 0xff8000001212a808 */ /* 0x000fe40006800000 */
[----:B------:R-:W-:Y:S02]  /*6800*/  @!P2 FSEL R17, R17, -INF , !P4 ;  /* 0xff8000001111a808 */ /* 0x000fe40006000000 */
[----:B------:R-:W-:Y:S01]  /*6810*/  ISETP.LE.U32.AND P4, PT, R2, UR8, PT ;  /* 0x0000000802007c0c */ /* 0x000fe2000bf83070 */
[--C-:B------:R-:W-:Y:S01]  /*6820*/  FFMA.FTZ R18, R18, c[0x0][0x23c], -R0.reuse ;  /* 0x00008f0012127a23 */ /* 0x100fe20000010800 */
[----:B------:R-:W-:Y:S01]  /*6830*/  LOP3.LUT R2, R3, 0xffff, RZ, 0xc0, !PT ;  /* 0x0000ffff03027812 */ /* 0x000fe200078ec0ff */
[----:B------:R-:W-:Y:S01]  /*6840*/  FFMA.FTZ R0, R19, c[0x0][0x23c], -R0 ;  /* 0x00008f0013007a23 */ /* 0x000fe20000010800 */
[----:B------:R-:W-:Y:S01]  /*6850*/  SHF.R.U32.HI R4, RZ, 0x18, R4 ;  /* 0x00000018ff047819 */ /* 0x000fe20000011604 */
[----:B------:R-:W-:Y:S01]  /*6860*/  FFMA.FTZ R88, R17, c[0x0][0x23c], -R88 ;  /* 0x00008f0011587a23 */ /* 0x000fe20000010858 */
[----:B------:R-:W-:Y:S01]  /*6870*/  ISETP.LE.U32.AND P5, PT, R2, UR8, PT ;  /* 0x0000000802007c0c */ /* 0x000fe2000bfa3070 */
[----:B------:R-:W2:Y:S01]  /*6880*/  MUFU.EX2 R95, R0 ;  /* 0x00000000005f7308 */ /* 0x000ea20000000800 */
[----:B------:R-:W-:Y:S02]  /*6890*/  LOP3.LUT R2, R6, 0xff, RZ, 0xc0, !PT ;  /* 0x000000ff06027812 */ /* 0x000fe400078ec0ff */
[----:B------:R-:W-:Y:S02]  /*68a0*/  ISETP.LE.U32.AND P1, PT, R8, UR8, PT ;  /* 0x0000000808007c0c */ /* 0x000fe4000bf23070 */
[----:B------:R-:W-:Y:S01]  /*68b0*/  ISETP.LE.U32.AND P6, PT, R4, UR8, PT ;  /* 0x0000000804007c0c */ /* 0x000fe2000bfc3070 */
[----:B------:R-:W-:Y:S01]  /*68c0*/  @!P4 FADD.FTZ R109, -R109, -RZ ;  /* 0x800000ff6d6dc221 */ /* 0x000fe20000010100 */
[----:B------:R-:W-:Y:S02]  /*68d0*/  ISETP.LE.U32.AND P2, PT, R2, UR8, PT ;  /* 0x0000000802007c0c */ /* 0x000fe4000bf43070 */
[----:B------:R-:W-:Y:S01]  /*68e0*/  SHF.R.U32.HI R2, RZ, 0x8, R5 ;  /* 0x00000008ff027819 */ /* 0x000fe20000011605 */
[----:B------:R-:W-:Y:S01]  /*68f0*/  MUFU.EX2 R94, R88 ;  /* 0x00000058005e7308 */ /* 0x000fe20000000800 */
[--C-:B------:R-:W-:Y:S01]  /*6900*/  SHF.R.U32.HI R3, RZ, 0x18, R6.reuse ;  /* 0x00000018ff037819 */ /* 0x100fe20000011606 */
[----:B------:R-:W-:Y:S01]  /*6910*/  @!P5 FADD.FTZ R106, -R106, -RZ ;  /* 0x800000ff6a6ad221 */ /* 0x000fe20000010100 */
[----:B------:R-:W-:Y:S01]  /*6920*/  LOP3.LUT R2, R2, 0xffff, RZ, 0xc0, !PT ;  /* 0x0000ffff02027812 */ /* 0x000fe200078ec0ff */
[----:B-1----:R-:W-:Y:S01]  /*6930*/  @!P3 FADD.FTZ R96, -R96, -RZ ;  /* 0x800000ff6060b221 */ /* 0x002fe20000010100 */
[----:B------:R-:W-:Y:S01]  /*6940*/  ISETP.LE.U32.AND P4, PT, R3, UR8, PT ;  /* 0x0000000803007c0c */ /* 0x000fe2000bf83070 */
[----:B------:R-:W-:Y:S01]  /*6950*/  @!P1 FADD.FTZ R105, -R105, -RZ ;  /* 0x800000ff69699221 */ /* 0x000fe20000010100 */
[----:B------:R-:W-:Y:S01]  /*6960*/  ISETP.LE.U32.AND P5, PT, R2, UR8, PT ;  /* 0x0000000802007c0c */ /* 0x000fe2000bfa3070 */
[----:B------:R-:W-:Y:S01]  /*6970*/  @!P6 FADD.FTZ R108, -R108, -RZ ;  /* 0x800000ff6c6ce221 */ /* 0x000fe20000010100 */
[----:B------:R-:W-:Y:S01]  /*6980*/  LOP3.LUT R2, R7, 0xff, RZ, 0xc0, !PT ;  /* 0x000000ff07027812 */ /* 0x000fe200078ec0ff */
[----:B------:R-:W-:Y:S01]  /*6990*/  @!P2 FADD.FTZ R99, -R99, -RZ ;  /* 0x800000ff6363a221 */ /* 0x000fe20000010100 */
[----:B------:R-:W-:Y:S01]  /*69a0*/  ISETP.LE.U32.AND P1, PT, R9, UR8, PT ;  /* 0x0000000809007c0c */ /* 0x000fe2000bf23070 */
[----:B------:R-:W1:Y:S01]  /*69b0*/  MUFU.EX2 R97, R18 ;  /* 0x0000001200617308 */ /* 0x000e620000000800 */
[----:B------:R-:W-:Y:S01]  /*69c0*/  ISETP.LE.U32.AND P6, PT, R2, UR8, PT ;  /* 0x0000000802007c0c */ /* 0x000fe2000bfc3070 */
[----:B--2---:R-:W-:Y:S01]  /*69d0*/  @!P0 FADD.FTZ R95, -R95, -RZ ;  /* 0x800000ff5f5f8221 */ /* 0x004fe20000010100 */
[----:B------:R-:W-:Y:S02]  /*69e0*/  SHF.R.U32.HI R3, RZ, 0x10, R6 ;  /* 0x00000010ff037819 */ /* 0x000fe40000011606 */
[----:B------:R-:W-:Y:S01]  /*69f0*/  LOP3.LUT R6, R6, 0xffff, RZ, 0xc0, !PT ;  /* 0x0000ffff06067812 */ /* 0x000fe200078ec0ff */
[----:B------:R-:W-:Y:S01]  /*6a00*/  @!P4 FADD.FTZ R100, -R100, -RZ ;  /* 0x800000ff6464c221 */ /* 0x000fe20000010100 */
[----:B------:R-:W-:Y:S01]  /*6a10*/  LOP3.LUT R3, R3, 0xff, RZ, 0xc0, !PT ;  /* 0x000000ff03037812 */ /* 0x000fe200078ec0ff */
[----:B------:R-:W-:Y:S01]  /*6a20*/  @!P5 FADD.FTZ R102, -R102, -RZ ;  /* 0x800000ff6666d221 */ /* 0x000fe20000010100 */
[----:B------:R-:W-:Y:S02]  /*6a30*/  SHF.R.U32.HI R2, RZ, 0x8, R6 ;  /* 0x00000008ff027819 */ /* 0x000fe40000011606 */
[----:B------:R-:W-:Y:S01]  /*6a40*/  ISETP.LE.U32.AND P5, PT, R3, UR8, PT ;  /* 0x0000000803007c0c */ /* 0x000fe2000bfa3070 */
[----:B------:R-:W-:Y:S01]  /*6a50*/  @!P1 FADD.FTZ R103, -R103, -RZ ;  /* 0x800000ff67679221 */ /* 0x000fe20000010100 */
[----:B------:R-:W-:Y:S01]  /*6a60*/  LOP3.LUT R3, R10, 0xff, RZ, 0xc0, !PT ;  /* 0x000000ff0a037812 */ /* 0x000fe200078ec0ff */
[----:B------:R-:W-:Y:S01]  /*6a70*/  @!P6 FADD.FTZ R104, -R104, -RZ ;  /* 0x800000ff6868e221 */ /* 0x000fe20000010100 */
[----:B------:R-:W-:Y:S02]  /*6a80*/  LOP3.LUT R2, R2, 0xffff, RZ, 0xc0, !PT ;  /* 0x0000ffff02027812 */ /* 0x000fe400078ec0ff */
        /* <DEDUP_REMOVED lines=9> */
[----:B------:R3:W-:Y:S01]  /*6b20*/  STS [R247+0x2a000], R3 ;  /* 0x02a00003f7007388 */ /* 0x0007e20000000800 */
[----:B------:R-:W-:Y:S01]  /*6b30*/  ISETP.LE.U32.AND P2, PT, R0, UR8, PT ;  /* 0x0000000800007c0c */ /* 0x000fe2000bf43070 */
[----:B------:R-:W-:Y:S01]  /*6b40*/  @!P6 FADD.FTZ R98, -R98, -RZ ;  /* 0x800000ff6262e221 */ /* 0x000fe20000010100 */
[----:B------:R-:W-:Y:S02]  /*6b50*/  F2FP.RELU.PACK_AB R0, R102, R105 ;  /* 0x000000696600723e */ /* 0x000fe400000008ff */
[----:B------:R-:W-:Y:S01]  /*6b60*/  STS [R250+0x2a400], R5 ;  /* 0x02a40005fa007388 */ /* 0x000fe20000000800 */
[----:B-1----:R-:W-:Y:S01]  /*6b70*/  @!P1 FADD.FTZ R97, -R97, -RZ ;  /* 0x800000ff61619221 */ /* 0x002fe20000010100 */
[----:B------:R-:W-:Y:S02]  /*6b80*/  F2FP.RELU.PACK_AB R4, R98, R99 ;  /* 0x000000636204723e */ /* 0x000fe400000008ff */
[----:B------:R-:W-:Y:S01]  /*6b90*/  LEA R92, P0, R246, R92, 0x2 ;  /* 0x0000005cf65c7211 */ /* 0x000fe200078010ff */
[----:B------:R1:W-:Y:S01]  /*6ba0*/  STS [R250+0x2a000], R0 ;  /* 0x02a00000fa007388 */ /* 0x0003e20000000800 */
[----:B------:R-:W-:Y:S02]  /*6bb0*/  FSETP.GE.FTZ.AND P1, PT, R106, RZ, PT ;  /* 0x000000ff6a00720b */ /* 0x000fe40003f36000 */
[----:B------:R-:W-:Y:S01]  /*6bc0*/  LEA.HI.X.SX32 R93, R246, R93, 0x2, P0 ;  /* 0x0000005df65d7211 */ /* 0x000fe200000f16ff */
[----:B------:R-:W-:Y:S01]  /*6bd0*/  @!P2 FADD.FTZ R94, -R94, -RZ ;  /* 0x800000ff5e5ea221 */ /* 0x000fe20000010100 */
[----:B------:R-:W-:Y:S01]  /*6be0*/  STS [R248+0x2a000], R4 ;  /* 0x02a00004f8007388 */ /* 0x000fe20000000800 */
[----:B------:R-:W-:Y:S02]  /*6bf0*/  LEA R234, P0, R110, R234, 0x2 ;  /* 0x000000ea6eea7211 */ /* 0x000fe400078010ff */
[----:B------:R-:W-:Y:S02]  /*6c00*/  FSETP.GE.FTZ.AND P2, PT, R107, RZ, PT ;  /* 0x000000ff6b00720b */ /* 0x000fe40003f56000 */
[----:B--2---:R-:W-:Y:S02]  /*6c10*/  F2FP.RELU.PACK_AB R2, R94, R96 ;  /* 0x000000605e02723e */ /* 0x004fe400000008ff */
[----:B------:R-:W-:Y:S02]  /*6c20*/  LEA.HI.X.SX32 R235, R110, R235, 0x2, P0 ;  /* 0x000000eb6eeb7211 */ /* 0x000fe400000f16ff */
[----:B------:R2:W5:Y:S01]  /*6c30*/  LDL R110, [R1+0x4] ;  /* 0x00000400016e7983 */ /* 0x0005620000100800 */
[----:B---3--:R-:W-:Y:S02]  /*6c40*/  F2FP.RELU.PACK_AB R3, R100, R101 ;  /* 0x000000656403723e */ /* 0x008fe400000008ff */
[----:B------:R-:W-:Y:S02]  /*6c50*/  FSETP.GE.FTZ.AND P5, PT, R105, RZ, PT ;  /* 0x000000ff6900720b */ /* 0x000fe40003fb6000 */
[----:B------:R-:W-:Y:S01]  /*6c60*/  FSETP.GE.FTZ.AND P0, PT, R94, RZ, PT ;  /* 0x000000ff5e00720b */ /* 0x000fe20003f16000 */
[----:B------:R3:W-:Y:S01]  /*6c70*/  STS [R248+0x2a400], R3 ;  /* 0x02a40003f8007388 */ /* 0x0007e20000000800 */
[----:B------:R-:W-:Y:S02]  /*6c80*/  FSETP.GE.FTZ.AND P3, PT, R99, RZ, PT ;  /* 0x000000ff6300720b */ /* 0x000fe40003f76000 */
[----:B------:R-:W-:Y:S02]  /*6c90*/  FSETP.GE.FTZ.AND P4, PT, R102, RZ, PT ;  /* 0x000000ff6600720b */ /* 0x000fe40003f96000 */
[----:B-1----:R-:W-:Y:S01]  /*6ca0*/  F2FP.RELU.PACK_AB R0, R95, R97 ;  /* 0x000000615f00723e */ /* 0x002fe200000008ff */
[----:B------:R-:W-:Y:S05]  /*6cb0*/  STS [R249+0x2a000], R2 ;  /* 0x02a00002f9007388 */ /* 0x000fea0000000800 */
[----:B------:R1:W-:Y:S05]  /*6cc0*/  STS [R249+0x2a400], R0 ;  /* 0x02a40000f9007388 */ /* 0x0003ea0000000800 */
[----:B------:R-:W-:Y:S05]  /*6cd0*/  LDSM.16.M88.4 R16, [R228+0x10000] ;  /* 0x01000000e410783b */ /* 0x000fea0000000200 */
[----:B------:R-:W4:Y:S01]  /*6ce0*/  LDSM.16.M88.4 R8, [R224+0x20000] ;  /* 0x02000000e008783b */ /* 0x000f220000000200 */
[C-C-:B---3--:R-:W-:Y:S04]  /*6cf0*/  IMAD.IADD R3, R217.reuse, 0x1, R228.reuse ;  /* 0x00000001d9037824 */ /* 0x148fe800078e02e4 */
[----:B------:R-:W3:Y:S01]  /*6d00*/  LDSM.16.M88.4 R84, [R224+0x20800] ;  /* 0x02080000e054783b */ /* 0x000ee20000000200 */
[----:B-1----:R-:W-:Y:S04]  /*6d10*/  IMAD.IADD R0, R116, 0x1, R228 ;  /* 0x0000000174007824 */ /* 0x002fe800078e02e4 */
[----:B------:R-:W-:Y:S01]  /*6d20*/  IMAD.IADD R2, R217, 0x1, R0 ;  /* 0x00000001d9027824 */ /* 0x000fe200078e0200 */
[----:B------:R-:W-:Y:S01]  /*6d30*/  LDSM.16.M88.4 R88, [R0+0x10000] ;  /* 0x010000000058783b */ /* 0x000fe20000000200 */
[C---:B----4-:R-:W-:Y:S08]  /*6d40*/  HMMA.16816.F32 R4, R16.reuse, R8, RZ ;  /* 0x000000081004723c */ /* 0x050ff000000018ff */
        /* <DEDUP_REMOVED lines=86> */
[----:B------:R1:W-:Y:S05]  /*72b0*/  LDSM.16.M88.4 R84, [R0+0x16000] ;  /* 0x016000000054783b */ /* 0x0003ea0000000200 */
[----:B------:R-:W3:Y:S05]  /*72c0*/  LDSM.16.M88.4 R88, [R221+0x26000] ;  /* 0x02600000dd58783b */ /* 0x000eea0000000200 */
[----:B-1----:R1:W4:Y:S01]  /*72d0*/  LDG.E R0, [R92.64+0x20] ;  /* 0x000020045c007981 */ /* 0x002322000c1e1900 */
[C---:B---3--:R-:W-:Y:S08]  /*72e0*/  HMMA.16816.F32 R4, R84.reuse, R88, R4 ;  /* 0x000000585404723c */ /* 0x048ff00000001804 */
[C---:B------:R-:W-:Y:S01]  /*72f0*/  HMMA.16816.F32 R8, R84.reuse, R90, R8 ;  /* 0x0000005a5408723c */ /* 0x040fe20000001808 */
[----:B------:R-:W3:Y:S07]  /*7300*/  LDSM.16.M88.4 R88, [R221+0x26800] ;  /* 0x02680000dd58783b */ /* 0x000eee0000000200 */
[C---:B---3--:R-:W-:Y:S08]  /*7310*/  HMMA.16816.F32 R12, R84.reuse, R88, R12 ;  /* 0x00000058540c723c */ /* 0x048ff0000000180c */
[----:B------:R-:W-:Y:S01]  /*7320*/  HMMA.16816.F32 R16, R84, R90, R16 ;  /* 0x0000005a5410723c */ /* 0x000fe20000001810 */
[----:B------:R-:W-:Y:S05]  /*7330*/  LDSM.16.M88.4 R84, [R3+0x16000] ;  /* 0x016000000354783b */ /* 0x000fea0000000200 */
[----:B------:R-:W3:Y:S02]  /*7340*/  LDSM.16.M88.4 R88, [R223+0x26000] ;  /* 0x02600000df58783b */ /* 0x000ee40000000200 */
[C---:B---3--:R-:W-:Y:S08]  /*7350*/  HMMA.16816.F32 R4, R84.reuse, R88, R4 ;  /* 0x000000585404723c */ /* 0x048ff00000001804 */
[C---:B------:R-:W-:Y:S01]  /*7360*/  HMMA.16816.F32 R8, R84.reuse, R90, R8 ;  /* 0x0000005a5408723c */ /* 0x040fe20000001808 */
[----:B------:R-:W3:Y:S07]  /*7370*/  LDSM.16.M88.4 R88, [R223+0x26800] ;  /* 0x02680000df58783b */ /* 0x000eee0000000200 */
[C---:B---3--:R-:W-:Y:S08]  /*7380*/  HMMA.16816.F32 R12, R84.reuse, R88, R12 ;  /* 0x00000058540c723c */ /* 0x048ff0000000180c */
[----:B------:R-:W-:Y:S01]  /*7390*/  HMMA.16816.F32 R16, R84, R90, R16 ;  /* 0x0000005a5410723c */ /* 0x000fe20000001810 */
[----:B------:R3:W-:Y:S05]  /*73a0*/  LDSM.16.M88.4 R84, [R2+0x16000] ;  /* 0x016000000254783b */ /* 0x0007ea0000000200 */
[----:B------:R-:W1:Y:S05]  /*73b0*/  LDSM.16.M88.4 R88, [R222+0x26000] ;  /* 0x02600000de58783b */ /* 0x000e6a0000000200 */
[----:B---3--:R3:W2:Y:S01]  /*73c0*/  LDG.E R2, [R92.64] ;  /* 0x000000045c027981 */ /* 0x0086a2000c1e1900 */
[C---:B-1----:R-:W-:Y:S04]  /*73d0*/  HMMA.16816.F32 R4, R84.reuse, R88, R4 ;  /* 0x000000585404723c */ /* 0x042fe80000001804 */
[----:B---3--:R1:W5:Y:S05]  /*73e0*/  LDL R93, [R1] ;  /* 0x00000000015d7983 */ /* 0x00836a0000100800 */
[----:B------:R1:W5:Y:S01]  /*73f0*/  LDL R92, [R1+0x8] ;  /* 0x00000800015c7983 */ /* 0x0003620000100800 */
[C---:B------:R-:W-:Y:S04]  /*7400*/  HMMA.16816.F32 R8, R84.reuse, R90, R8 ;  /* 0x0000005a5408723c */ /* 0x040fe80000001808 */
[----:B------:R-:W3:Y:S04]  /*7410*/  LDSM.16.M88.4 R88, [R222+0x26800] ;  /* 0x02680000de58783b */ /* 0x000ee80000000200 */
[C---:B---3--:R-:W-:Y:S08]  /*7420*/  HMMA.16816.F32 R12, R84.reuse, R88, R12 ;  /* 0x00000058540c723c */ /* 0x048ff0000000180c */
[----:B------:R-:W-:Y:S08]  /*7430*/  HMMA.16816.F32 R16, R84, R90, R16 ;  /* 0x0000005a5410723c */ /* 0x000ff00000001810 */
[C---:B----4-:R-:W-:Y:S04]  /*7440*/  FADD.FTZ R10, -R0.reuse, R10 ;  /* 0x0000000a000a7221 */ /* 0x050fe80000010100 */
[----:B------:R-:W-:Y:S02]  /*7450*/  FADD.FTZ R6, -R0, R6 ;  /* 0x0000000600067221 */ /* 0x000fe40000010100 */
[C---:B--2---:R-:W-:Y:S02]  /*7460*/  FADD.FTZ R3, -R2.reuse, R5 ;  /* 0x0000000502037221 */ /* 0x044fe40000010100 */
[C---:B------:R-:W-:Y:S02]  /*7470*/  FADD.FTZ R4, -R2.reuse, R4 ;  /* 0x0000000402047221 */ /* 0x040fe40000010100 */
[----:B------:R-:W-:Y:S01]  /*7480*/  FADD.FTZ R5, -R2, R12 ;  /* 0x0000000c02057221 */ /* 0x000fe20000010100 */
[-C--:B------:R-:W-:Y:S02]  /*7490*/  FSEL R3, R3, R2.reuse, P1 ;  /* 0x0000000203037208 */ /* 0x080fe40000800000 */
[-C--:B------:R-:W-:Y:S02]  /*74a0*/  FSEL R4, R4, R2.reuse, P2 ;  /* 0x0000000204047208 */ /* 0x080fe40001000000 */
[----:B------:R-:W-:Y:S01]  /*74b0*/  FSETP.GE.FTZ.AND P1, PT, R96, RZ, PT ;  /* 0x000000ff6000720b */ /* 0x000fe20003f36000 */
[----:B------:R-:W-:Y:S01]  /*74c0*/  FMUL.FTZ R90, R106, R3 ;  /* 0x000000036a5a7220 */ /* 0x000fe20000410000 */
[----:B------:R-:W-:Y:S01]  /*74d0*/  FSETP.GE.FTZ.AND P2, PT, R98, RZ, PT ;  /* 0x000000ff6200720b */ /* 0x000fe20003f56000 */
[C---:B------:R-:W-:Y:S01]  /*74e0*/  FADD.FTZ R3, -R2.reuse, R8 ;  /* 0x0000000802037221 */ /* 0x040fe20000010100 */
[----:B------:R-:W-:Y:S01]  /*74f0*/  FSEL R5, R5, R2, P3 ;  /* 0x0000000205057208 */ /* 0x000fe20001800000 */
[----:B------:R-:W-:Y:S01]  /*7500*/  FADD.FTZ R8, -R2, R9 ;  /* 0x0000000902087221 */ /* 0x000fe20000010100 */
[----:B------:R-:W-:Y:S01]  /*7510*/  FSETP.GE.FTZ.AND P3, PT, R100, RZ, PT ;  /* 0x000000ff6400720b */ /* 0x000fe20003f76000 */
[----:B------:R-:W-:Y:S01]  /*7520*/  FMUL.FTZ R91, R107, R4 ;  /* 0x000000046b5b7220 */ /* 0x000fe20000410000 */
[-C--:B------:R-:W-:Y:S01]  /*7530*/  FSEL R9, R3, R2.reuse, P5 ;  /* 0x0000000203097208 */ /* 0x080fe20002800000 */
[----:B------:R-:W-:Y:S01]  /*7540*/  FADD.FTZ R3, -R2, R16 ;  /* 0x0000001002037221 */ /* 0x000fe20000010100 */
[-C--:B------:R-:W-:Y:S01]  /*7550*/  FSEL R8, R8, R2.reuse, P4 ;  /* 0x0000000208087208 */ /* 0x080fe20002000000 */
[----:B------:R-:W-:Y:S01]  /*7560*/  FADD.FTZ R4, -R2, R13 ;  /* 0x0000000d02047221 */ /* 0x000fe20000010100 */
[----:B------:R-:W-:Y:S01]  /*7570*/  FSETP.GE.FTZ.AND P4, PT, R101, RZ, PT ;  /* 0x000000ff6500720b */ /* 0x000fe20003f96000 */
[----:B------:R-:W-:Y:S01]  /*7580*/  FMUL.FTZ R88, R99, R5 ;  /* 0x0000000563587220 */ /* 0x000fe20000410000 */
[-C--:B------:R-:W-:Y:S01]  /*7590*/  FSEL R3, R3, R2.reuse, P1 ;  /* 0x0000000203037208 */ /* 0x080fe20000800000 */
[----:B------:R-:W-:Y:S01]  /*75a0*/  FADD.FTZ R5, -R0, R11 ;  /* 0x0000000b00057221 */ /* 0x000fe20000010100 */
[----:B------:R-:W-:Y:S01]  /*75b0*/  FSEL R4, R4, R2, P2 ;  /* 0x0000000204047208 */ /* 0x000fe20001000000 */
[----:B------:R-:W-:Y:S01]  /*75c0*/  @P0 FADD.FTZ R2, -R2, R17 ;  /* 0x0000001102020221 */ /* 0x000fe20000010100 */
[----:B------:R-:W-:Y:S01]  /*75d0*/  FSETP.GE.FTZ.AND P0, PT, R104, RZ, PT ;  /* 0x000000ff6800720b */ /* 0x000fe20003f16000 */
[----:B------:R-:W-:Y:S01]  /*75e0*/  FMUL.FTZ R85, R96, R3 ;  /* 0x0000000360557220 */ /* 0x000fe20000410000 */
[----:B------:R-:W-:Y:S01]  /*75f0*/  FSETP.GE.FTZ.AND P1, PT, R108, RZ, PT ;  /* 0x000000ff6c00720b */ /* 0x000fe20003f36000 */
[----:B------:R-:W-:Y:S01]  /*7600*/  FADD.FTZ R3, -R0, R7 ;  /* 0x0000000700037221 */ /* 0x000fe20000010100 */
[----:B------:R-:W-:Y:S01]  /*7610*/  FSETP.GE.FTZ.AND P2, PT, R109, RZ, PT ;  /* 0x000000ff6d00720b */ /* 0x000fe20003f56000 */
[----:B------:R-:W-:Y:S01]  /*7620*/  FMUL.FTZ R84, R94, R2 ;  /* 0x000000025e547220 */ /* 0x000fe20000410000 */
[----:B------:R-:W-:Y:S01]  /*7630*/  FSEL R2, R10, R0, P0 ;  /* 0x000000000a027208 */ /* 0x000fe20000000000 */
[----:B------:R-:W-:Y:S01]  /*7640*/  FMUL.FTZ R86, R98, R4 ;  /* 0x0000000462567220 */ /* 0x000fe20000410000 */
[----:B------:R-:W-:Y:S01]  /*7650*/  FSETP.GE.FTZ.AND P0, PT, R103, RZ, PT ;  /* 0x000000ff6700720b */ /* 0x000fe20003f16000 */
[----:B------:R-:W-:Y:S01]  /*7660*/  FADD.FTZ R4, -R0, R14 ;  /* 0x0000000e00047221 */ /* 0x000fe20000010100 */
[----:B------:R-:W-:Y:S01]  /*7670*/  FSEL R3, R3, R0, P1 ;  /* 0x0000000003037208 */ /* 0x000fe20000800000 */
[----:B------:R-:W-:Y:S01]  /*7680*/  FMUL.FTZ R89, R105, R9 ;  /* 0x0000000969597220 */ /* 0x000fe20000410000 */
[----:B------:R-:W-:Y:S01]  /*7690*/  FSETP.GE.FTZ.AND P1, PT, R95, RZ, PT ;  /* 0x000000ff5f00720b */ /* 0x000fe20003f36000 */
[----:B------:R-:W-:Y:S01]  /*76a0*/  FMUL.FTZ R87, R102, R8 ;  /* 0x0000000866577220 */ /* 0x000fe20000410000 */
[-C--:B------:R-:W-:Y:S01]  /*76b0*/  FSEL R5, R5, R0.reuse, P0 ;  /* 0x0000000005057208 */ /* 0x080fe20000000000 */
[----:B------:R-:W-:Y:S01]  /*76c0*/  FMUL.FTZ R16, R108, R3 ;  /* 0x000000036c107220 */ /* 0x000fe20000410000 */
[----:B------:R-:W-:Y:S01]  /*76d0*/  PLOP3.LUT P0, PT, PT, PT, UP2, 0x80, 0x0 ;  /* 0x000000000000781c */ /* 0x000fe20003f0f028 */
[----:B------:R-:W-:Y:S01]  /*76e0*/  FADD.FTZ R3, -R0, R15 ;  /* 0x0000000f00037221 */ /* 0x000fe20000010100 */
[----:B------:R-:W-:Y:S01]  /*76f0*/  FSEL R6, R6, R0, P2 ;  /* 0x0000000006067208 */ /* 0x000fe20001000000 */
        /* <DEDUP_REMOVED lines=16> */
[----:B-----5:R-:W-:Y:S01]  /*7800*/  ISETP.GE.AND P3, PT, R110, c[0x0][0x220], PT ;  /* 0x000088006e007a0c */ /* 0x020fe20003f66270 */
        /* <DEDUP_REMOVED lines=92> */
.L_x_931:
        /* <DEDUP_REMOVED lines=111> */
[----:B-----5:R-:W-:Y:S01]  /*84c0*/  ISETP.GE.AND P5, PT, R110, c[0x0][0x220], PT ;  /* 0x000088006e007a0c */ /* 0x020fe20003fa6270 */
        /* <DEDUP_REMOVED lines=14> */
[C-C-:B------:R-:W-:Y:S02]  /*85b0*/  LEA.HI.X R4, R5.reuse, R4, R7.reuse, 0x5, P2 ;  /* 0x0000000405047211 */ /* 0x140fe400010f2c07 */
[C---:B------:R-:W-:Y:S01]  /*85c0*/  @!P1 LEA R6, P2, R5.reuse, R2, 0x6 ;  /* 0x0000000205069211 */ /* 0x040fe200078430ff */
[----:B------:R1:W-:Y:S03]  /*85d0*/  @P5 STS.128 [R237+0x12000], RZ ;  /* 0x012000ffed005388 */ /* 0x0003e60000000c00 */
[----:B------:R-:W-:Y:S01]  /*85e0*/  @!P1 LEA.HI.X R7, R5, R3, R7, 0x6, P2 ;  /* 0x0000000305079211 */ /* 0x000fe200010f3407 */
[----:B------:R-:W-:Y:S01]  /*85f0*/  @!PT LDS RZ, [RZ] ;  /* 0x00000000fffff984 */ /* 0x000fe20000000800 */
[----:B------:R-:W-:Y:S01]  /*8600*/  @!PT LDS RZ, [RZ] ;  /* 0x00000000fffff984 */ /* 0x000fe20000000800 */
[----:B------:R-:W-:Y:S01]  /*8610*/  @!PT LDS RZ, [RZ] ;  /* 0x00000000fffff984 */ /* 0x000fe20000000800 */
[----:B------:R1:W-:Y:S01]  /*8620*/  @!P5 LDGSTS.E.BYPASS.LTC128B.128 [R237+0x12000], [R2.64+0x80] ;  /* 0x1200008002eddfae */ /* 0x0003e2000b901d44 */
[CC--:B------:R-:W-:Y:S03]  /*8630*/  @!P5 LEA R10, P2, R0.reuse, R240.reuse, 0x1 ;  /* 0x000000f0000ad211 */ /* 0x0c0fe600078408ff */
[----:B------:R1:W-:Y:S01]  /*8640*/  @P4 STS.128 [R237+0x14000], RZ ;  /* 0x014000ffed004388 */ /* 0x0003e20000000c00 */
[CCC-:B------:R-:W-:Y:S02]  /*8650*/  @!P5 LEA.HI.X R11, R0.reuse, R243.reuse, R4.reuse, 0x1, P2 ;  /* 0x000000f3000bd211 */ /* 0x1c0fe400010f0c04 */
[CC--:B------:R-:W-:Y:S01]  /*8660*/  @!P4 LEA R8, P2, R0.reuse, R240.reuse, 0x1 ;  /* 0x000000f00008c211 */ /* 0x0c0fe200078408ff */
[----:B------:R-:W-:Y:S01]  /*8670*/  @!PT LDS RZ, [RZ] ;  /* 0x00000000fffff984 */ /* 0x000fe20000000800 */
[----:B------:R-:W-:Y:S01]  /*8680*/  @!PT LDS RZ, [RZ] ;  /* 0x00000000fffff984 */ /* 0x000fe20000000800 */
[----:B------:R-:W-:Y:S01]  /*8690*/  @!PT LDS RZ, [RZ] ;  /* 0x00000000fffff984 */ /* 0x000fe20000000800 */
[----:B------:R1:W-:Y:S03]  /*86a0*/  @!P4 LDGSTS.E.BYPASS.LTC128B.128 [R237+0x14000], [R2.64+0x100] ;  /* 0x1400010002edcfae */ /* 0x0003e6000b901d44 */
[CC--:B------:R-:W-:Y:S01]  /*86b0*/  @!P4 LEA.HI.X R9, R0.reuse, R243.reuse, R4, 0x1, P2 ;  /* 0x000000f30009c211 */ /* 0x0c0fe200010f0c04 */
        /* <DEDUP_REMOVED lines=21> */
[C---:B--2---:R-:W-:Y:S01]  /*8810*/  @!P3 LEA R6, P1, R0.reuse, R240, 0x1 ;  /* 0x000000f00006b211 */ /* 0x044fe200078208ff */
[----:B------:R-:W-:Y:S03]  /*8820*/  IMAD.MOV.U32 R240, RZ, RZ, R2 ;  /* 0x000000fffff07224 */ /* 0x000fe600078e0002 */
[----:B------:R-:W-:Y:S01]  /*8830*/  @!P3 LEA.HI.X R7, R0, R243, R4, 0x1, P1 ;  /* 0x000000f30007b211 */ /* 0x000fe200008f0c04 */
[----:B------:R-:W-:Y:S04]  /*8840*/  IMAD.MOV.U32 R243, RZ, RZ, R3 ;  /* 0x000000fffff37224 */ /* 0x000fe800078e0003 */
[----:B------:R-:W-:Y:S01]  /*8850*/  @!PT LDS RZ, [RZ] ;  /* 0x00000000fffff984 */ /* 0x000fe20000000800 */
[----:B------:R-:W-:Y:S01]  /*8860*/  @!PT LDS RZ, [RZ] ;  /* 0x00000000fffff984 */ /* 0x000fe20000000800 */
[----:B------:R-:W-:Y:S01]  /*8870*/  @!PT LDS RZ, [RZ] ;  /* 0x00000000fffff984 */ /* 0x000fe20000000800 */
[----:B------:R1:W-:Y:S04]  /*8880*/  @!P3 LDGSTS.E.BYPASS.LTC128B.128 [R237+0x17000], [R6.64+0x180] ;  /* 0x1700018006edbfae */ /* 0x0003e8000b901d44 */
[----:B------:R-:W0:Y:S02]  /*8890*/  LDGDEPBAR ;  /* 0x00000000000079af */ /* 0x000e240000000000 */
.L_x_932:
[----:B------:R-:W-:Y:S01]  /*88a0*/  LDSM.16.M88.4 R128, [R229] ;  /* 0x00000000e580783b */ /* 0x000fe20000000200 */
[----:B------:R-:W-:Y:S01]  /*88b0*/  IMAD.IADD R0, R229, 0x1, R116 ;  /* 0x00000001e5007824 */ /* 0x000fe200078e0274 */
[----:B------:R-:W-:Y:S01]  /*88c0*/  @UP2 UIADD3 UR9, UP0, UR14, -0x100, URZ ;  /* 0xffffff000e092890 */ /* 0x000fe2000ff1e03f */
[----:B-1----:R-:W-:Y:S01]  /*88d0*/  IMAD.MOV.U32 R2, RZ, RZ, 0x4 ;  /* 0x00000004ff027424 */ /* 0x002fe200078e00ff */
[----:B------:R-:W-:Y:S01]  /*88e0*/  UISETP.GT.AND UP1, UPT, UR7, UR17, UPT ;  /* 0x000000110700728c */ /* 0x000fe2000bf24270 */
[----:B------:R-:W1:Y:S01]  /*88f0*/  LDSM.16.MT88.4 R16, [R216+0x18000] ;  /* 0x01800000d810783b */ /* 0x000e620000004200 */
[----:B------:R-:W-:Y:S03]  /*8900*/  @UP2 UIADD3.X UR8, UR15, -0x1, URZ, UP0, !UPT ;  /* 0xffffffff0f082890 */ /* 0x000fe600087fe43f */
[----:B------:R-:W-:Y:S01]  /*8910*/  @UP2 UMOV UR14, UR9 ;  /* 0x00000009000e2c82 */ /* 0x000fe20008000000 */
[----:B------:R-:W2:Y:S03]  /*8920*/  LDSM.16.M88.4 R124, [R229+0x1000] ;  /* 0x00100000e57c783b */ /* 0x000ea60000000200 */
[----:B------:R-:W-:Y:S02]  /*8930*/  @UP2 UMOV UR15, UR8 ;  /* 0x00000008000f2c82 */ /* 0x000fe40008000000 */
[----:B------:R-:W3:Y:S01]  /*8940*/  LDSM.16.MT88.4 R96, [R216+0x1a000] ;  /* 0x01a00000d860783b */ /* 0x000ee20000004200 */
[----:B------:R-:W-:Y:S02]  /*8950*/  ULOP3.LUT UR8, UR7, 0x1, URZ, 0xc0, !UPT ;  /* 0x0000000107087892 */ /* 0x000fe4000f8ec03f */
[----:B------:R-:W-:Y:S02]  /*8960*/  UIADD3 UR7, UR7, -0x1, URZ ;  /* 0xffffffff07077890 */ /* 0x000fe4000fffe03f */
[----:B------:R-:W4:Y:S01]  /*8970*/  LDSM.16.MT88.4 R112, [R216+0x1c000] ;  /* 0x01c00000d870783b */ /* 0x000f220000004200 */
[----:B------:R-:W-:Y:S04]  /*8980*/  UISETP.NE.U32.AND UP0, UPT, UR8, 0x1, UPT ;  /* 0x000000010800788c */ /* 0x000fe8000bf05070 */
[----:B------:R-:W3:Y:S05]  /*8990*/  LDSM.16.MT88.4 R196, [R216+0x1e000] ;  /* 0x01e00000d8c4783b */ /* 0x000eea0000004200 */
[----:B------:R-:W-:Y:S05]  /*89a0*/  LDSM.16.MT88.4 R204, [R216+0x18800] ;  /* 0x01880000d8cc783b */ /* 0x000fea0000004200 */
[----:B------:R-:W3:Y:S05]  /*89b0*/  LDSM.16.M88.4 R200, [R0] ;  /* 0x0000000000c8783b */ /* 0x000eea0000000200 */
[----:B------:R4:W3:Y:S01]  /*89c0*/  LDSM.16.M88.4 R208, [R0+0x1000] ;  /* 0x0010000000d0783b */ /* 0x0008e20000000200 */
[-C--:B-1----:R-:W-:Y:S04]  /*89d0*/  HMMA.16816.F32 R4, R128, R16.reuse, RZ ;  /* 0x000000108004723c */ /* 0x082fe800000018ff */
[----:B------:R-:W1:Y:S04]  /*89e0*/  LDSM.16.MT88.4 R212, [R216+0x1a800] ;  /* 0x01a80000d8d4783b */ /* 0x000e680000004200 */
[C---:B--2---:R-:W-:Y:S08]  /*89f0*/  HMMA.16816.F32 R8, R124.reuse, R16, RZ ;  /* 0x000000107c08723c */ /* 0x044ff000000018ff */
[-C--:B------:R-:W-:Y:S01]  /*8a00*/  HMMA.16816.F32 R12, R124, R18.reuse, RZ ;  /* 0x000000127c0c723c */ /* 0x080fe200000018ff */
[----:B----4-:R-:W-:Y:S07]  /*8a10*/  IMAD.IADD R0, R217, 0x1, R0 ;  /* 0x00000001d9007824 */ /* 0x010fee00078e0200 */
[C---:B------:R-:W-:Y:S08]  /*8a20*/  HMMA.16816.F32 R16, R128.reuse, R18, RZ ;  /* 0x000000128010723c */ /* 0x040ff000000018ff */
[-C--:B---3--:R-:W-:Y:S08]  /*8a30*/  HMMA.16816.F32 R84, R128, R96.reuse, RZ ;  /* 0x000000608054723c */ /* 0x088ff000000018ff */
        /* <DEDUP_REMOVED lines=18> */
[C---:B------:R-:W-:Y:S07]  /*8b60*/  HMMA.16816.F32 R88, R208.reuse, R212, R88 ;  /* 0x000000d4d058723c */ /* 0x040fee0000001858 */
[----:B------:R-:W-:Y:S01]  /*8b70*/  IMAD.IADD R212, R229, 0x1, R217 ;  /* 0x00000001e5d47824 */ /* 0x000fe200078e02d9 */
[-C--:B------:R-:W-:Y:S08]  /*8b80*/  HMMA.16816.F32 R92, R208, R214.reuse, R92 ;  /* 0x000000d6d05c723c */ /* 0x080ff0000000185c */
[C---:B------:R-:W-:Y:S08]  /*8b90*/  HMMA.16816.F32 R96, R200.reuse, R214, R96 ;  /* 0x000000d6c860723c */ /* 0x040ff00000001860 */
[-C--:B--2---:R-:W-:Y:S08]  /*8ba0*/  HMMA.16816.F32 R100, R200, R196.reuse, R100 ;  /* 0x000000c4c864723c */ /* 0x084ff00000001864 */
[C---:B------:R-:W-:Y:S08]  /*8bb0*/  HMMA.16816.F32 R104, R208.reuse, R196, R104 ;  /* 0x000000c4d068723c */ /* 0x040ff00000001868 */
[-C--:B------:R-:W-:Y:S08]  /*8bc0*/  HMMA.16816.F32 R108, R208, R198.reuse, R108 ;  /* 0x000000c6d06c723c */ /* 0x080ff0000000186c */
[C---:B------:R-:W-:Y:S01]  /*8bd0*/  HMMA.16816.F32 R112, R200.reuse, R198, R112 ;  /* 0x000000c6c870723c */ /* 0x040fe20000001870 */
[----:B------:R-:W-:Y:S05]  /*8be0*/  LDSM.16.M88.4 R196, [R212] ;  /* 0x00000000d4c4783b */ /* 0x000fea0000000200 */
[----:B------:R-:W-:Y:S02]  /*8bf0*/  LDSM.16.M88.4 R212, [R212+0x1000] ;  /* 0x00100000d4d4783b */ /* 0x000fe40000000200 */
        /* <DEDUP_REMOVED lines=27> */
[----:B------:R-:W4:Y:S05]  /*8db0*/  LDSM.16.MT88.4 R196, [R216+0x1b800] ;  /* 0x01b80000d8c4783b */ /* 0x000f2a0000004200 */
[----:B------:R-:W4:Y:S02]  /*8dc0*/  LDSM.16.MT88.4 R208, [R216+0x1d800] ;  /* 0x01d80000d8d0783b */ /* 0x000f240000004200 */
[-C--:B--2---:R-:W-:Y:S03]  /*8dd0*/  HMMA.16816.F32 R4, R200, R204.reuse, R4 ;  /* 0x000000ccc804723c */ /* 0x084fe60000001804 */
[----:B------:R-:W4:Y:S05]  /*8de0*/  LDSM.16.MT88.4 R216, [R216+0x1f800] ;  /* 0x01f80000d8d8783b */ /* 0x000f2a0000004200 */
[----:B-1----:R-:W2:Y:S01]  /*8df0*/  LDL R0, [R1+0x3c] ;  /* 0x00003c0001007983 */ /* 0x002ea20000100800 */
[C---:B---3--:R-:W-:Y:S04]  /*8e00*/  HMMA.16816.F32 R8, R212.reuse, R204, R8 ;  /* 0x000000ccd408723c */ /* 0x048fe80000001808 */
[----:B------:R-:W2:Y:S03]  /*8e10*/  LDL R204, [R1+0x68] ;  /* 0x0000680001cc7983 */ /* 0x000ea60000100800 */
[----:B------:R-:W-:Y:S01]  /*8e20*/  IMAD.MOV.U32 R205, RZ, RZ, c[0x0][0x22c] ;  /* 0x00008b00ffcd7624 */ /* 0x000fe200078e00ff */
[-C--:B------:R-:W-:Y:S04]  /*8e30*/  HMMA.16816.F32 R12, R212, R206.reuse, R12 ;  /* 0x000000ced40c723c */ /* 0x080fe8000000180c */
[----:B------:R-:W-:Y:S04]  /*8e40*/  IMAD R205, R205, c[0x0][0x1c0], RZ ;  /* 0x00007000cdcd7a24 */ /* 0x000fe800078e02ff */
[C---:B------:R-:W-:Y:S04]  /*8e50*/  HMMA.16816.F32 R16, R200.reuse, R206, R16 ;  /* 0x000000cec810723c */ /* 0x040fe80000001810 */
[----:B------:R-:W-:Y:S03]  /*8e60*/  IMAD.SHL.U32 R205, R205, 0x10, RZ ;  /* 0x00000010cdcd7824 */ /* 0x000fe600078e00ff */
[----:B------:R-:W-:Y:S01]  /*8e70*/  IMAD.MOV.U32 R207, RZ, RZ, c[0x0][0x22c] ;  /* 0x00008b00ffcf7624 */ /* 0x000fe200078e00ff */
[-C--:B----4-:R-:W-:Y:S01]  /*8e80*/  HMMA.16816.F32 R84, R200, R196.reuse, R84 ;  /* 0x000000c4c854723c */ /* 0x090fe20000001854 */
[----:B------:R-:W-:Y:S03]  /*8e90*/  IMAD.MOV.U32 R206, RZ, RZ, c[0x0][0x22c] ;  /* 0x00008b00ffce7624 */ /* 0x000fe600078e00ff */
[----:B------:R-:W-:Y:S02]  /*8ea0*/  IMAD R207, R207, c[0x0][0x1c0], RZ ;  /* 0x00007000cfcf7a24 */ /* 0x000fe400078e02ff */
[----:B------:R-:W-:Y:S02]  /*8eb0*/  IMAD R206, R206, c[0x0][0x1c0], RZ ;  /* 0x00007000cece7a24 */ /* 0x000fe400078e02ff */
[C---:B------:R-:W-:Y:S04]  /*8ec0*/  HMMA.16816.F32 R88, R212.reuse, R196, R88 ;  /* 0x000000c4d458723c */ /* 0x040fe80000001858 */
[----:B------:R-:W-:Y:S02]  /*8ed0*/  IMAD R207, R207, 0x18, RZ ;  /* 0x00000018cfcf7824 */ /* 0x000fe400078e02ff */
[----:B------:R-:W-:Y:S02]  /*8ee0*/  IMAD R206, R206, 0x28, RZ ;  /* 0x00000028cece7824 */ /* 0x000fe400078e02ff */
[-C--:B------:R-:W-:Y:S04]  /*8ef0*/  HMMA.16816.F32 R92, R212, R198.reuse, R92 ;  /* 0x000000c6d45c723c */ /* 0x080fe8000000185c */
[----:B------:R-:W-:Y:S01]  /*8f00*/  @P0 IMAD.WIDE R196, R246, R2, UR14 ;  /* 0x0000000ef6c40e25 */ /* 0x000fe2000f8e0202 */
[CC--:B------:R-:W-:Y:S03]  /*8f10*/  LEA R2, P1, R239.reuse, R234.reuse, 0x2 ;  /* 0x000000eaef027211 */ /* 0x0c0fe600078210ff */
[C---:B------:R-:W-:Y:S01]  /*8f20*/  HMMA.16816.F32 R96, R200.reuse, R198, R96 ;  /* 0x000000c6c860723c */ /* 0x040fe20000001860 */
[----:B------:R1:W5:Y:S03]  /*8f30*/  @P0 LDG.E R251, [R196.64] ;  /* 0x00000004c4fb0981 */ /* 0x000366000c1e1900 */
[-C--:B------:R-:W-:Y:S02]  /*8f40*/  LEA.HI.X.SX32 R3, R239, R235.reuse, 0x2, P1 ;  /* 0x000000ebef037211 */ /* 0x080fe400008f16ff */
[----:B------:R1:W5:Y:S02]  /*8f50*/  @P0 LDG.E R252, [R196.64+0x20] ;  /* 0x00002004c4fc0981 */ /* 0x000364000c1e1900 */
[-C--:B------:R-:W-:Y:S03]  /*8f60*/  HMMA.16816.F32 R100, R200, R208.reuse, R100 ;  /* 0x000000d0c864723c */ /* 0x080fe60000001864 */
[----:B------:R4:W-:Y:S05]  /*8f70*/  RED.E.ADD.F32.FTZ.RN.STRONG.GPU [R234.64], R4 ;  /* 0x00000004ea00798e */ /* 0x0009ea000c10e784 */
[C---:B------:R-:W-:Y:S01]  /*8f80*/  HMMA.16816.F32 R104, R212.reuse, R208, R104 ;  /* 0x000000d0d468723c */ /* 0x040fe20000001868 */
[----:B------:R4:W-:Y:S06]  /*8f90*/  RED.E.ADD.F32.FTZ.RN.STRONG.GPU [R2.64], R5 ;  /* 0x000000050200798e */ /* 0x0009ec000c10e784 */
[----:B------:R-:W-:Y:S01]  /*8fa0*/  IMAD.MOV.U32 R209, RZ, RZ, c[0x0][0x22c] ;  /* 0x00008b00ffd17624 */ /* 0x000fe200078e00ff */
[-C--:B------:R-:W-:Y:S01]  /*8fb0*/  HMMA.16816.F32 R108, R212, R210.reuse, R108 ;  /* 0x000000d2d46c723c */ /* 0x080fe2000000186c */
[----:B------:R-:W-:Y:S03]  /*8fc0*/  IMAD.MOV.U32 R208, RZ, RZ, c[0x0][0x22c] ;  /* 0x00008b00ffd07624 */ /* 0x000fe600078e00ff */
[----:B------:R-:W-:Y:S02]  /*8fd0*/  IMAD R209, R209, c[0x0][0x1c0], RZ ;  /* 0x00007000d1d17a24 */ /* 0x000fe400078e02ff */
[----:B------:R-:W-:Y:S01]  /*8fe0*/  IMAD R208, R208, c[0x0][0x1c0], RZ ;  /* 0x00007000d0d07a24 */ /* 0x000fe200078e02ff */
[CC--:B-1----:R-:W-:Y:S01]  /*8ff0*/  LEA R196, P0, R205.reuse, R234.reuse, 0x2 ;  /* 0x000000eacdc47211 */ /* 0x0c2fe200078010ff */
[C---:B------:R-:W-:Y:S04]  /*9000*/  HMMA.16816.F32 R112, R200.reuse, R210, R112 ;  /* 0x000000d2c870723c */ /* 0x040fe80000001870 */
[-C--:B------:R-:W-:Y:S01]  /*9010*/  LEA.HI.X.SX32 R197, R205, R235.reuse, 0x2, P0 ;  /* 0x000000ebcdc57211 */ /* 0x080fe200000f16ff */
[----:B------:R-:W-:Y:S01]  /*9020*/  IMAD.SHL.U32 R209, R209, 0x20, RZ ;  /* 0x00000020d1d17824 */ /* 0x000fe200078e00ff */
[CC--:B----4-:R-:W-:Y:S01]  /*9030*/  LEA R4, P1, R207.reuse, R234.reuse, 0x2 ;  /* 0x000000eacf047211 */ /* 0x0d0fe200078210ff */
[----:B------:R-:W-:Y:S01]  /*9040*/  IMAD R208, R208, 0x38, RZ ;  /* 0x00000038d0d07824 */ /* 0x000fe200078e02ff */
[-C--:B------:R-:W-:Y:S01]  /*9050*/  HMMA.16816.F32 R116, R200, R216.reuse, R116 ;  /* 0x000000d8c874723c */ /* 0x080fe20000001874 */
[----:B------:R1:W-:Y:S03]  /*9060*/  RED.E.ADD.F32.FTZ.RN.STRONG.GPU [R196.64], R6 ;  /* 0x00000006c400798e */ /* 0x0003e6000c10e784 */
[-C--:B------:R-:W-:Y:S01]  /*9070*/  LEA.HI.X.SX32 R5, R207, R235.reuse, 0x2, P1 ;  /* 0x000000ebcf057211 */ /* 0x080fe200008f16ff */
[----:B------:R-:W-:Y:S01]  /*9080*/  IMAD.MOV.U32 R207, RZ, RZ, c[0x0][0x22c] ;  /* 0x00008b00ffcf7624 */ /* 0x000fe200078e00ff */
[CC--:B------:R-:W-:Y:S02]  /*9090*/  LEA R198, P0, R209.reuse, R234.reuse, 0x2 ;  /* 0x000000ead1c67211 */ /* 0x0c0fe400078010ff */
[C---:B------:R-:W-:Y:S01]  /*90a0*/  HMMA.16816.F32 R120, R212.reuse, R216, R120 ;  /* 0x000000d8d478723c */ /* 0x040fe20000001878 */
[----:B------:R4:W-:Y:S03]  /*90b0*/  RED.E.ADD.F32.FTZ.RN.STRONG.GPU [R4.64], R7 ;  /* 0x000000070400798e */ /* 0x0009e6000c10e784 */
[-C--:B------:R-:W-:Y:S01]  /*90c0*/  LEA.HI.X.SX32 R199, R209, R235.reuse, 0x2, P0 ;  /* 0x000000ebd1c77211 */ /* 0x080fe200000f16ff */
[----:B------:R-:W-:Y:S03]  /*90d0*/  IMAD R207, R207, c[0x0][0x1c0], RZ ;  /* 0x00007000cfcf7a24 */ /* 0x000fe600078e02ff */
[-C--:B------:R-:W-:Y:S01]  /*90e0*/  HMMA.16816.F32 R124, R212, R218.reuse, R124 ;  /* 0x000000dad47c723c */ /* 0x080fe2000000187c */
[----:B------:R4:W-:Y:S03]  /*90f0*/  RED.E.ADD.F32.FTZ.RN.STRONG.GPU [R198.64], R8 ;  /* 0x00000008c600798e */ /* 0x0009e6000c10e784 */
[----:B------:R-:W-:Y:S04]  /*9100*/  IMAD R207, R207, 0x30, RZ ;  /* 0x00000030cfcf7824 */ /* 0x000fe800078e02ff */
[----:B------:R-:W-:Y:S04]  /*9110*/  HMMA.16816.F32 R128, R200, R218, R128 ;  /* 0x000000dac880723c */ /* 0x000fe80000001880 */
[CC--:B-1----:R-:W-:Y:S02]  /*9120*/  LEA R196, P2, R206.reuse, R234.reuse, 0x2 ;  /* 0x000000eacec47211 */ /* 0x0c2fe400078410ff */
[CC--:B------:R-:W-:Y:S02]  /*9130*/  LEA R6, P1, R207.reuse, R234.reuse, 0x2 ;  /* 0x000000eacf067211 */ /* 0x0c0fe400078210ff */
[-C--:B------:R-:W-:Y:S01]  /*9140*/  LEA.HI.X.SX32 R197, R206, R235.reuse, 0x2, P2 ;  /* 0x000000ebcec57211 */ /* 0x080fe200010f16ff */
[----:B------:R-:W-:Y:S03]  /*9150*/  IMAD.MOV.U32 R206, RZ, RZ, c[0x0][0x22c] ;  /* 0x00008b00ffce7624 */ /* 0x000fe600078e00ff */
[-C--:B----4-:R-:W-:Y:S01]  /*9160*/  LEA.HI.X.SX32 R7, R207, R235.reuse, 0x2, P1 ;  /* 0x000000ebcf077211 */ /* 0x090fe200008f16ff */
[----:B------:R1:W-:Y:S01]  /*9170*/  RED.E.ADD.F32.FTZ.RN.STRONG.GPU [R196.64], R9 ;  /* 0x00000009c400798e */ /* 0x0003e2000c10e784 */
[-C--:B------:R-:W-:Y:S01]  /*9180*/  LEA R4, P0, R208, R234.reuse, 0x2 ;  /* 0x000000ead0047211 */ /* 0x080fe200078010ff */
[----:B------:R-:W-:Y:S02]  /*9190*/  IMAD R206, R206, c[0x0][0x1c0], RZ ;  /* 0x00007000cece7a24 */ /* 0x000fe400078e02ff */
[----:B------:R-:W-:Y:S01]  /*91a0*/  IMAD.MOV.U32 R207, RZ, RZ, c[0x0][0x22c] ;  /* 0x00008b00ffcf7624 */ /* 0x000fe200078e00ff */
[----:B------:R4:W-:Y:S01]  /*91b0*/  RED.E.ADD.F32.FTZ.RN.STRONG.GPU [R6.64], R10 ;  /* 0x0000000a0600798e */ /* 0x0009e2000c10e784 */
[-C--:B------:R-:W-:Y:S01]  /*91c0*/  LEA.HI.X.SX32 R5, R208, R235.reuse, 0x2, P0 ;  /* 0x000000ebd0057211 */ /* 0x080fe200000f16ff */
[----:B------:R-:W-:Y:S02]  /*91d0*/  IMAD.SHL.U32 R206, R206, 0x10, RZ ;  /* 0x00000010cece7824 */ /* 0x000fe400078e00ff */
[----:B------:R-:W-:Y:S02]  /*91e0*/  IMAD R207, R207, c[0x0][0x1c0], RZ ;  /* 0x00007000cfcf7a24 */ /* 0x000fe400078e02ff */
[----:B------:R4:W-:Y:S01]  /*91f0*/  RED.E.ADD.F32.FTZ.RN.STRONG.GPU [R4.64], R11 ;  /* 0x0000000b0400798e */ /* 0x0009e2000c10e784 */
[----:B------:R-:W-:Y:S01]  /*9200*/  IADD3 R206, R206, 0x20, RZ ;  /* 0x00000020cece7810 */ /* 0x000fe20007ffe0ff */
[----:B------:R-:W-:Y:S03]  /*9210*/  IMAD.SHL.U32 R207, R207, 0x10, RZ ;  /* 0x00000010cfcf7824 */ /* 0x000fe600078e00ff */
[CC--:B------:R-:W-:Y:S01]  /*9220*/  LEA R8, P0, R206.reuse, R234.reuse, 0x2 ;  /* 0x000000eace087211 */ /* 0x0c0fe200078010ff */
[----:B------:R-:W-:Y:S01]  /*9230*/  RED.E.ADD.F32.FTZ.RN.STRONG.GPU [R234.64+0x80], R16 ;  /* 0x00008010ea00798e */ /* 0x000fe2000c10e784 */
[----:B------:R-:W-:Y:S04]  /*9240*/  IADD3 R208, R207, 0x20, RZ ;  /* 0x00000020cfd07810 */ /* 0x000fe80007ffe0ff */
[----:B------:R-:W-:Y:S01]  /*9250*/  RED.E.ADD.F32.FTZ.RN.STRONG.GPU [R2.64+0x80], R17 ;  /* 0x000080110200798e */ /* 0x000fe2000c10e784 */
[----:B------:R-:W-:Y:S04]  /*9260*/  IMAD.IADD R208, R239, 0x1, R208 ;  /* 0x00000001efd07824 */ /* 0x000fe800078e02d0 */
[----:B-1----:R-:W3:Y:S01]  /*9270*/  LDL R197, [R1+0x38] ;  /* 0x0000380001c57983 */ /* 0x002ee20000100800 */
[-C--:B------:R-:W-:Y:S02]  /*9280*/  LEA.HI.X.SX32 R9, R206, R235.reuse, 0x2, P0 ;  /* 0x000000ebce097211 */ /* 0x080fe400000f16ff */
[C---:B------:R-:W-:Y:S02]  /*9290*/  IADD3 R206, R207.reuse, 0x20, RZ ;  /* 0x00000020cfce7810 */ /* 0x040fe40007ffe0ff */
[----:B------:R-:W3:Y:S01]  /*92a0*/  LDL R196, [R1+0x64] ;  /* 0x0000640001c47983 */ /* 0x000ee20000100800 */
[----:B------:R-:W-:Y:S02]  /*92b0*/  IADD3 R207, R207, 0x20, RZ ;  /* 0x00000020cfcf7810 */ /* 0x000fe40007ffe0ff */
[CC--:B----4-:R-:W-:Y:S01]  /*92c0*/  LEA R6, P1, R208.reuse, R234.reuse, 0x2 ;  /* 0x000000ead0067211 */ /* 0x0d0fe200078210ff */
[C---:B------:R-:W-:Y:S01]  /*92d0*/  IMAD.IADD R206, R239.reuse, 0x1, R206 ;  /* 0x00000001efce7824 */ /* 0x040fe200078e02ce */
[----:B------:R1:W-:Y:S01]  /*92e0*/  RED.E.ADD.F32.FTZ.RN.STRONG.GPU [R8.64], R18 ;  /* 0x000000120800798e */ /* 0x0003e2000c10e784 */
        /* <DEDUP_REMOVED lines=13> */
[C---:B------:R-:W-:Y:S02]  /*93c0*/  IADD3 R199, R207.reuse, 0x40, RZ ;  /* 0x00000040cfc77810 */ /* 0x040fe40007ffe0ff */
[-C--:B------:R-:W-:Y:S02]  /*93d0*/  LEA.HI.X.SX32 R9, R206, R235.reuse, 0x2, P2 ;  /* 0x000000ebce097211 */ /* 0x080fe400010f16ff */
[----:B------:R-:W-:Y:S01]  /*93e0*/  IADD3 R198, R207, 0x40, RZ ;  /* 0x00000040cfc67810 */ /* 0x000fe20007ffe0ff */
[C---:B------:R-:W-:Y:S02]  /*93f0*/  IMAD.IADD R199, R239.reuse, 0x1, R199 ;  /* 0x00000001efc77824 */ /* 0x040fe400078e02c7 */
[----:B------:R1:W-:Y:S02]  /*9400*/  RED.E.ADD.F32.FTZ.RN.STRONG.GPU [R8.64], R13 ;  /* 0x0000000d0800798e */ /* 0x0003e4000c10e784 */
[C---:B------:R-:W-:Y:S02]  /*9410*/  IMAD.IADD R198, R239.reuse, 0x1, R198 ;  /* 0x00000001efc67824 */ /* 0x040fe400078e02c6 */
[C---:B------:R-:W-:Y:S02]  /*9420*/  IMAD.IADD R199, R239.reuse, 0x1, R199 ;  /* 0x00000001efc77824 */ /* 0x040fe400078e02c7 */
[C---:B------:R-:W-:Y:S01]  /*9430*/  IMAD.IADD R198, R239.reuse, 0x1, R198 ;  /* 0x00000001efc67824 */ /* 0x040fe200078e02c6 */
[----:B----4-:R-:W4:Y:S03]  /*9440*/  LDL R12, [R1+0x60] ;  /* 0x00006000010c7983 */ /* 0x010f260000100800 */
[----:B------:R-:W-:Y:S05]  /*9450*/  IMAD.IADD R198, R239, 0x1, R198 ;  /* 0x00000001efc67824 */ /* 0x000fea00078e02c6 */
[CC--:B-1----:R-:W-:Y:S01]  /*9460*/  LEA R8, P2, R198.reuse, R234.reuse, 0x2 ;  /* 0x000000eac6087211 */ /* 0x0c2fe200078410ff */
[----:B------:R-:W4:Y:S03]  /*9470*/  LDL R13, [R1+0x5c] ;  /* 0x00005c00010d7983 */ /* 0x000f260000100800 */
[-C--:B------:R-:W-:Y:S02]  /*9480*/  LEA.HI.X.SX32 R9, R198, R235.reuse, 0x2, P2 ;  /* 0x000000ebc6097211 */ /* 0x080fe400010f16ff */
[CC--:B--2---:R-:W-:Y:S04]  /*9490*/  LEA R4, P1, R0.reuse, R234.reuse, 0x2 ;  /* 0x000000ea00047211 */ /* 0x0c4fe800078210ff */
[-C--:B------:R-:W-:Y:S01]  /*94a0*/  LEA.HI.X.SX32 R5, R0, R235.reuse, 0x2, P1 ;  /* 0x000000eb00057211 */ /* 0x080fe200008f16ff */
[----:B------:R-:W-:Y:S04]  /*94b0*/  IMAD.MOV.U32 R0, RZ, RZ, c[0x0][0x22c] ;  /* 0x00008b00ff007624 */ /* 0x000fe800078e00ff */
[----:B------:R1:W-:Y:S01]  /*94c0*/  RED.E.ADD.F32.FTZ.RN.STRONG.GPU [R4.64], R14 ;  /* 0x0000000e0400798e */ /* 0x0003e2000c10e784 */
[----:B------:R-:W-:Y:S04]  /*94d0*/  IMAD R0, R0, c[0x0][0x1c0], RZ ;  /* 0x0000700000007a24 */ /* 0x000fe800078e02ff */
[----:B------:R-:W-:Y:S01]  /*94e0*/  IMAD.SHL.U32 R0, R0, 0x10, RZ ;  /* 0x0000001000007824 */ /* 0x000fe200078e00ff */
[-C--:B------:R-:W-:Y:S04]  /*94f0*/  LEA R6, P0, R204, R234.reuse, 0x2 ;  /* 0x000000eacc067211 */ /* 0x080fe800078010ff */
[----:B------:R-:W-:Y:S02]  /*9500*/  IADD3 R0, R0, 0x40, RZ ;  /* 0x0000004000007810 */ /* 0x000fe40007ffe0ff */
[-C--:B------:R-:W-:Y:S02]  /*9510*/  LEA.HI.X.SX32 R7, R204, R235.reuse, 0x2, P0 ;  /* 0x000000ebcc077211 */ /* 0x080fe400000f16ff */
[----:B------:R-:W-:Y:S01]  /*9520*/  IADD3 R204, R207, 0x40, RZ ;  /* 0x00000040cfcc7810 */ /* 0x000fe20007ffe0ff */
[----:B------:R-:W-:Y:S02]  /*9530*/  IMAD.MOV.U32 R207, RZ, RZ, c[0x0][0x22c] ;  /* 0x00008b00ffcf7624 */ /* 0x000fe400078e00ff */
[----:B------:R2:W-:Y:S02]  /*9540*/  RED.E.ADD.F32.FTZ.RN.STRONG.GPU [R6.64], R15 ;  /* 0x0000000f0600798e */ /* 0x0005e4000c10e784 */
[----:B------:R-:W-:Y:S02]  /*9550*/  IMAD.IADD R204, R239, 0x1, R204 ;  /* 0x00000001efcc7824 */ /* 0x000fe400078e02cc */
[----:B------:R-:W-:Y:S01]  /*9560*/  IMAD R207, R207, c[0x0][0x1c0], RZ ;  /* 0x00007000cfcf7a24 */ /* 0x000fe200078e02ff */
[----:B------:R-:W-:Y:S03]  /*9570*/  RED.E.ADD.F32.FTZ.RN.STRONG.GPU [R234.64+0x100], R84 ;  /* 0x00010054ea00798e */ /* 0x000fe6000c10e784 */
[----:B------:R-:W-:Y:S01]  /*9580*/  IMAD.SHL.U32 R207, R207, 0x10, RZ ;  /* 0x00000010cfcf7824 */ /* 0x000fe200078e00ff */
[CC--:B-1----:R-:W-:Y:S01]  /*9590*/  LEA R4, P0, R0.reuse, R234.reuse, 0x2 ;  /* 0x000000ea00047211 */ /* 0x0c2fe200078010ff */
[----:B------:R-:W-:Y:S03]  /*95a0*/  RED.E.ADD.F32.FTZ.RN.STRONG.GPU [R2.64+0x100], R85 ;  /* 0x000100550200798e */ /* 0x000fe6000c10e784 */
[-C--:B------:R-:W-:Y:S02]  /*95b0*/  LEA.HI.X.SX32 R5, R0, R235.reuse, 0x2, P0 ;  /* 0x000000eb00057211 */ /* 0x080fe400000f16ff */
[----:B------:R-:W4:Y:S01]  /*95c0*/  LDL R0, [R1+0x34] ;  /* 0x0000340001007983 */ /* 0x000f220000100800 */
[-C--:B------:R-:W-:Y:S02]  /*95d0*/  LEA R10, P0, R199, R234.reuse, 0x2 ;  /* 0x000000eac70a7211 */ /* 0x080fe400078010ff */
[----:B------:R-:W-:Y:S01]  /*95e0*/  IADD3 R16, R207, 0x60, RZ ;  /* 0x00000060cf107810 */ /* 0x000fe20007ffe0ff */
[----:B------:R-:W-:Y:S01]  /*95f0*/  IMAD.MOV.U32 R207, RZ, RZ, c[0x0][0x22c] ;  /* 0x00008b00ffcf7624 */ /* 0x000fe200078e00ff */
[----:B------:R-:W-:Y:S01]  /*9600*/  RED.E.ADD.F32.FTZ.RN.STRONG.GPU [R4.64], R86 ;  /* 0x000000560400798e */ /* 0x000fe2000c10e784 */
[-C--:B------:R-:W-:Y:S02]  /*9610*/  LEA.HI.X.SX32 R11, R199, R235.reuse, 0x2, P0 ;  /* 0x000000ebc70b7211 */ /* 0x080fe400000f16ff */
[----:B------:R-:W-:Y:S02]  /*9620*/  IMAD R207, R207, c[0x0][0x1c0], RZ ;  /* 0x00007000cfcf7a24 */ /* 0x000fe400078e02ff */
[----:B------:R-:W4:Y:S01]  /*9630*/  LDL R14, [R1+0x30] ;  /* 0x00003000010e7983 */ /* 0x000f220000100800 */
[CC--:B--2---:R-:W-:Y:S01]  /*9640*/  LEA R6, P1, R204.reuse, R234.reuse, 0x2 ;  /* 0x000000eacc067211 */ /* 0x0c4fe200078210ff */
[----:B------:R-:W-:Y:S03]  /*9650*/  IMAD.SHL.U32 R207, R207, 0x10, RZ ;  /* 0x00000010cfcf7824 */ /* 0x000fe600078e00ff */
[-C--:B------:R-:W-:Y:S01]  /*9660*/  LEA.HI.X.SX32 R7, R204, R235.reuse, 0x2, P1 ;  /* 0x000000ebcc077211 */ /* 0x080fe200008f16ff */
[----:B------:R-:W-:Y:S04]  /*9670*/  IMAD.MOV.U32 R204, RZ, RZ, c[0x0][0x22c] ;  /* 0x00008b00ffcc7624 */ /* 0x000fe800078e00ff */
[----:B------:R-:W-:Y:S01]  /*9680*/  RED.E.ADD.F32.FTZ.RN.STRONG.GPU [R6.64], R87 ;  /* 0x000000570600798e */ /* 0x000fe2000c10e784 */
[----:B------:R-:W-:Y:S04]  /*9690*/  IMAD R204, R204, c[0x0][0x1c0], RZ ;  /* 0x00007000cccc7a24 */ /* 0x000fe800078e02ff */
[----:B------:R-:W-:Y:S01]  /*96a0*/  RED.E.ADD.F32.FTZ.RN.STRONG.GPU [R10.64], R88 ;  /* 0x000000580a00798e */ /* 0x000fe2000c10e784 */
[----:B------:R-:W-:Y:S04]  /*96b0*/  IMAD.SHL.U32 R204, R204, 0x10, RZ ;  /* 0x00000010cccc7824 */ /* 0x000fe800078e00ff */
[----:B------:R1:W-:Y:S01]  /*96c0*/  RED.E.ADD.F32.FTZ.RN.STRONG.GPU [R8.64], R89 ;  /* 0x000000590800798e */ /* 0x0003e2000c10e784 */
[C---:B------:R-:W-:Y:S02]  /*96d0*/  IADD3 R17, R204.reuse, 0x60, RZ ;  /* 0x00000060cc117810 */ /* 0x040fe40007ffe0ff */
[----:B------:R-:W-:Y:S02]  /*96e0*/  IADD3 R15, R204, 0x60, RZ ;  /* 0x00000060cc0f7810 */ /* 0x000fe40007ffe0ff */
[----:B------:R-:W-:Y:S01]  /*96f0*/  LDSM.16.MT88.4 R84, [R220+0x4000] ;  /* 0x00400000dc54783b */ /* 0x000fe20000004200 */
[C---:B------:R-:W-:Y:S02]  /*9700*/  IMAD.IADD R17, R239.reuse, 0x1, R17 ;  /* 0x00000001ef117824 */ /* 0x040fe400078e0211 */
[C---:B------:R-:W-:Y:S04]  /*9710*/  IMAD.IADD R15, R239.reuse, 0x1, R15 ;  /* 0x00000001ef0f7824 */ /* 0x040fe800078e020f */
[C---:B------:R-:W-:Y:S04]  /*9720*/  IMAD.IADD R15, R239.reuse, 0x1, R15 ;  /* 0x00000001ef0f7824 */ /* 0x040fe800078e020f */
[----:B------:R-:W-:Y:S05]  /*9730*/  IMAD.IADD R15, R239, 0x1, R15 ;  /* 0x00000001ef0f7824 */ /* 0x000fea00078e020f */
[CC--:B-1----:R-:W-:Y:S04]  /*9740*/  LEA R8, P2, R15.reuse, R234.reuse, 0x2 ;  /* 0x000000ea0f087211 */ /* 0x0c2fe800078410ff */
[-C--:B------:R-:W-:Y:S02]  /*9750*/  LEA.HI.X.SX32 R9, R15, R235.reuse, 0x2, P2 ;  /* 0x000000eb0f097211 */ /* 0x080fe400010f16ff */
[CC--:B---3--:R-:W-:Y:S04]  /*9760*/  LEA R4, P1, R197.reuse, R234.reuse, 0x2 ;  /* 0x000000eac5047211 */ /* 0x0c8fe800078210ff */
[-C--:B------:R-:W-:Y:S02]  /*9770*/  LEA.HI.X.SX32 R5, R197, R235.reuse, 0x2, P1 ;  /* 0x000000ebc5057211 */ /* 0x080fe400008f16ff */
[CC--:B------:R-:W-:Y:S03]  /*9780*/  LEA R6, P0, R196.reuse, R234.reuse, 0x2 ;  /* 0x000000eac4067211 */ /* 0x0c0fe600078010ff */
[----:B------:R1:W-:Y:S01]  /*9790*/  RED.E.ADD.F32.FTZ.RN.STRONG.GPU [R4.64], R90 ;  /* 0x0000005a0400798e */ /* 0x0003e2000c10e784 */
[-C--:B------:R-:W-:Y:S05]  /*97a0*/  LEA.HI.X.SX32 R7, R196, R235.reuse, 0x2, P0 ;  /* 0x000000ebc4077211 */ /* 0x080fea00000f16ff */
[----:B------:R2:W-:Y:S05]  /*97b0*/  RED.E.ADD.F32.FTZ.RN.STRONG.GPU [R6.64], R91 ;  /* 0x0000005b0600798e */ /* 0x0005ea000c10e784 */
[----:B------:R-:W-:Y:S05]  /*97c0*/  RED.E.ADD.F32.FTZ.RN.STRONG.GPU [R234.64+0x180], R96 ;  /* 0x00018060ea00798e */ /* 0x000fea000c10e784 */
[----:B------:R-:W-:Y:S05]  /*97d0*/  RED.E.ADD.F32.FTZ.RN.STRONG.GPU [R2.64+0x180], R97 ;  /* 0x000180610200798e */ /* 0x000fea000c10e784 */
[----:B------:R-:W-:Y:S01]  /*97e0*/  LDSM.16.MT88.4 R88, [R220+0x6000] ;  /* 0x00600000dc58783b */ /* 0x000fe20000004200 */
[CC--:B-1----:R-:W-:Y:S04]  /*97f0*/  LEA R4, P0, R16.reuse, R234.reuse, 0x2 ;  /* 0x000000ea10047211 */ /* 0x0c2fe800078010ff */
[-C--:B------:R-:W-:Y:S02]  /*9800*/  LEA.HI.X.SX32 R5, R16, R235.reuse, 0x2, P0 ;  /* 0x000000eb10057211 */ /* 0x080fe400000f16ff */
[CC--:B--2---:R-:W-:Y:S02]  /*9810*/  LEA R6, P1, R17.reuse, R234.reuse, 0x2 ;  /* 0x000000ea11067211 */ /* 0x0c4fe400078210ff */
[----:B------:R-:W-:Y:S01]  /*9820*/  IADD3 R16, R204, 0x60, RZ ;  /* 0x00000060cc107810 */ /* 0x000fe20007ffe0ff */
[----:B------:R-:W-:Y:S01]  /*9830*/  RED.E.ADD.F32.FTZ.RN.STRONG.GPU [R4.64], R98 ;  /* 0x000000620400798e */ /* 0x000fe2000c10e784 */
[-C--:B------:R-:W-:Y:S01]  /*9840*/  LEA.HI.X.SX32 R7, R17, R235.reuse, 0x2, P1 ;  /* 0x000000eb11077211 */ /* 0x080fe200008f16ff */
[----:B------:R-:W-:Y:S02]  /*9850*/  IMAD.MOV.U32 R204, RZ, RZ, c[0x0][0x22c] ;  /* 0x00008b00ffcc7624 */ /* 0x000fe400078e00ff */
[C---:B------:R-:W-:Y:S02]  /*9860*/  IMAD.IADD R16, R239.reuse, 0x1, R16 ;  /* 0x00000001ef107824 */ /* 0x040fe400078e0210 */
[----:B------:R4:W-:Y:S01]  /*9870*/  RED.E.ADD.F32.FTZ.RN.STRONG.GPU [R6.64], R99 ;  /* 0x000000630600798e */ /* 0x0009e2000c10e784 */
[----:B------:R-:W-:Y:S02]  /*9880*/  IMAD R204, R204, c[0x0][0x1c0], RZ ;  /* 0x00007000cccc7a24 */ /* 0x000fe400078e02ff */
[C---:B------:R-:W-:Y:S02]  /*9890*/  IMAD.IADD R16, R239.reuse, 0x1, R16 ;  /* 0x00000001ef107824 */ /* 0x040fe400078e0210 */
[----:B------:R-:W-:Y:S01]  /*98a0*/  IMAD.SHL.U32 R204, R204, 0x10, RZ ;  /* 0x00000010cccc7824 */ /* 0x000fe200078e00ff */
[----:B------:R-:W-:Y:S02]  /*98b0*/  LDSM.16.MT88.4 R96, [R226+0x28800] ;  /* 0x02880000e260783b */ /* 0x000fe40000004200 */
[-C--:B------:R-:W-:Y:S02]  /*98c0*/  LEA R10, P0, R16, R234.reuse, 0x2 ;  /* 0x000000ea100a7211 */ /* 0x080fe400078010ff */
[----:B------:R-:W-:Y:S02]  /*98d0*/  IADD3 R17, R204, 0x80, RZ ;  /* 0x00000080cc117810 */ /* 0x000fe40007ffe0ff */
[-C--:B------:R-:W-:Y:S02]  /*98e0*/  LEA.HI.X.SX32 R11, R16, R235.reuse, 0x2, P0 ;  /* 0x000000eb100b7211 */ /* 0x080fe400000f16ff */
[C---:B------:R-:W-:Y:S01]  /*98f0*/  IADD3 R16, R204.reuse, 0x80, RZ ;  /* 0x00000080cc107810 */ /* 0x040fe20007ffe0ff */
[C---:B------:R-:W-:Y:S01]  /*9900*/  IMAD.IADD R17, R239.reuse, 0x1, R17 ;  /* 0x00000001ef117824 */ /* 0x040fe200078e0211 */
[----:B------:R-:W-:Y:S01]  /*9910*/  IADD3 R15, R204, 0x80, RZ ;  /* 0x00000080cc0f7810 */ /* 0x000fe20007ffe0ff */
[----:B------:R-:W-:Y:S01]  /*9920*/  RED.E.ADD.F32.FTZ.RN.STRONG.GPU [R10.64], R92 ;  /* 0x0000005c0a00798e */ /* 0x000fe2000c10e784 */
[----:B------:R-:W-:Y:S02]  /*9930*/  IMAD.MOV.U32 R204, RZ, RZ, c[0x0][0x22c] ;  /* 0x00008b00ffcc7624 */ /* 0x000fe400078e00ff */
[C---:B------:R-:W-:Y:S02]  /*9940*/  IMAD.IADD R16, R239.reuse, 0x1, R16 ;  /* 0x00000001ef107824 */ /* 0x040fe400078e0210 */
[----:B------:R1:W-:Y:S01]  /*9950*/  RED.E.ADD.F32.FTZ.RN.STRONG.GPU [R8.64], R93 ;  /* 0x0000005d0800798e */ /* 0x0003e2000c10e784 */
[C---:B------:R-:W-:Y:S02]  /*9960*/  IMAD.IADD R15, R239.reuse, 0x1, R15 ;  /* 0x00000001ef0f7824 */ /* 0x040fe400078e020f */
[C---:B------:R-:W-:Y:S01]  /*9970*/  IMAD.IADD R16, R239.reuse, 0x1, R16 ;  /* 0x00000001ef107824 */ /* 0x040fe200078e0210 */
[-C--:B----4-:R-:W-:Y:S01]  /*9980*/  LEA R6, P0, R12, R234.reuse, 0x2 ;  /* 0x000000ea0c067211 */ /* 0x090fe200078010ff */
[C---:B------:R-:W-:Y:S02]  /*9990*/  IMAD.IADD R15, R239.reuse, 0x1, R15 ;  /* 0x00000001ef0f7824 */ /* 0x040fe400078e020f */
[----:B------:R-:W-:Y:S01]  /*99a0*/  IMAD R204, R204, c[0x0][0x1c0], RZ ;  /* 0x00007000cccc7a24 */ /* 0x000fe200078e02ff */
[-C--:B------:R-:W-:Y:S01]  /*99b0*/  LEA.HI.X.SX32 R7, R12, R235.reuse, 0x2, P0 ;  /* 0x000000eb0c077211 */ /* 0x080fe200000f16ff */
[----:B------:R-:W-:Y:S01]  /*99c0*/  IMAD.IADD R15, R239, 0x1, R15 ;  /* 0x00000001ef0f7824 */ /* 0x000fe200078e020f */
[----:B------:R-:W2:Y:S01]  /*99d0*/  LDL R12, [R1+0x2c] ;  /* 0x00002c00010c7983 */ /* 0x000ea20000100800 */
[----:B------:R-:W-:Y:S03]  /*99e0*/  IMAD.SHL.U32 R204, R204, 0x10, RZ ;  /* 0x00000010cccc7824 */ /* 0x000fe600078e00ff */
[CC--:B-1----:R-:W-:Y:S04]  /*99f0*/  LEA R8, P2, R15.reuse, R234.reuse, 0x2 ;  /* 0x000000ea0f087211 */ /* 0x0c2fe800078410ff */
[-C--:B------:R-:W-:Y:S02]  /*9a00*/  LEA.HI.X.SX32 R9, R15, R235.reuse, 0x2, P2 ;  /* 0x000000eb0f097211 */ /* 0x080fe400010f16ff */
[----:B------:R-:W-:Y:S05]  /*9a10*/  IADD3 R15, R204, 0xa0, RZ ;  /* 0x000000a0cc0f7810 */ /* 0x000fea0007ffe0ff */
[C---:B------:R-:W-:Y:S04]  /*9a20*/  IMAD.IADD R15, R239.reuse, 0x1, R15 ;  /* 0x00000001ef0f7824 */ /* 0x040fe800078e020f */
[C---:B------:R-:W-:Y:S04]  /*9a30*/  IMAD.IADD R15, R239.reuse, 0x1, R15 ;  /* 0x00000001ef0f7824 */ /* 0x040fe800078e020f */
[----:B------:R-:W-:Y:S01]  /*9a40*/  IMAD.IADD R15, R239, 0x1, R15 ;  /* 0x00000001ef0f7824 */ /* 0x000fe200078e020f */
        /* <DEDUP_REMOVED lines=13> */
[----:B------:R-:W4:Y:S01]  /*9b20*/  LDL R0, [R1+0x58] ;  /* 0x0000580001007983 */ /* 0x000f220000100800 */
[CC--:B---3--:R-:W-:Y:S02]  /*9b30*/  LEA R6, P1, R17.reuse, R234.reuse, 0x2 ;  /* 0x000000ea11067211 */ /* 0x0c8fe400078210ff */
[CC--:B------:R-:W-:Y:S02]  /*9b40*/  LEA R10, P0, R16.reuse, R234.reuse, 0x2 ;  /* 0x000000ea100a7211 */ /* 0x0c0fe400078010ff */
[----:B------:R1:W-:Y:S01]  /*9b50*/  RED.E.ADD.F32.FTZ.RN.STRONG.GPU [R4.64], R102 ;  /* 0x000000660400798e */ /* 0x0003e2000c10e784 */
[-C--:B------:R-:W-:Y:S02]  /*9b60*/  LEA.HI.X.SX32 R7, R17, R235.reuse, 0x2, P1 ;  /* 0x000000eb11077211 */ /* 0x080fe400008f16ff */
[-C--:B------:R-:W-:Y:S02]  /*9b70*/  LEA.HI.X.SX32 R11, R16, R235.reuse, 0x2, P0 ;  /* 0x000000eb100b7211 */ /* 0x080fe400000f16ff */
[C---:B------:R-:W-:Y:S01]  /*9b80*/  IADD3 R17, R204.reuse, 0xa0, RZ ;  /* 0x000000a0cc117810 */ /* 0x040fe20007ffe0ff */
[----:B------:R3:W-:Y:S01]  /*9b90*/  RED.E.ADD.F32.FTZ.RN.STRONG.GPU [R6.64], R103 ;  /* 0x000000670600798e */ /* 0x0007e2000c10e784 */
[----:B------:R-:W-:Y:S01]  /*9ba0*/  IADD3 R16, R204, 0xa0, RZ ;  /* 0x000000a0cc107810 */ /* 0x000fe20007ffe0ff */
[----:B------:R-:W-:Y:S02]  /*9bb0*/  IMAD.MOV.U32 R204, RZ, RZ, c[0x0][0x22c] ;  /* 0x00008b00ffcc7624 */ /* 0x000fe400078e00ff */
[C---:B------:R-:W-:Y:S01]  /*9bc0*/  IMAD.IADD R17, R239.reuse, 0x1, R17 ;  /* 0x00000001ef117824 */ /* 0x040fe200078e0211 */
[----:B------:R-:W-:Y:S01]  /*9bd0*/  RED.E.ADD.F32.FTZ.RN.STRONG.GPU [R10.64], R104 ;  /* 0x000000680a00798e */ /* 0x000fe2000c10e784 */
[C---:B------:R-:W-:Y:S02]  /*9be0*/  IMAD.IADD R16, R239.reuse, 0x1, R16 ;  /* 0x00000001ef107824 */ /* 0x040fe400078e0210 */
[----:B------:R-:W-:Y:S02]  /*9bf0*/  IMAD R204, R204, c[0x0][0x1c0], RZ ;  /* 0x00007000cccc7a24 */ /* 0x000fe400078e02ff */
[----:B------:R3:W-:Y:S01]  /*9c00*/  RED.E.ADD.F32.FTZ.RN.STRONG.GPU [R8.64], R105 ;  /* 0x000000690800798e */ /* 0x0007e2000c10e784 */
[----:B------:R-:W-:Y:S02]  /*9c10*/  IMAD.IADD R16, R239, 0x1, R16 ;  /* 0x00000001ef107824 */ /* 0x000fe400078e0210 */
[----:B------:R-:W-:Y:S02]  /*9c20*/  IMAD.SHL.U32 R204, R204, 0x10, RZ ;  /* 0x00000010cccc7824 */ /* 0x000fe400078e00ff */
[----:B------:R-:W-:Y:S01]  /*9c30*/  LDSM.16.MT88.4 R100, [R220+0x2800] ;  /* 0x00280000dc64783b */ /* 0x000fe20000004200 */
[CC--:B-1----:R-:W-:Y:S04]  /*9c40*/  LEA R4, P1, R14.reuse, R234.reuse, 0x2 ;  /* 0x000000ea0e047211 */ /* 0x0c2fe800078210ff */
[-C--:B------:R-:W-:Y:S02]  /*9c50*/  LEA.HI.X.SX32 R5, R14, R235.reuse, 0x2, P1 ;  /* 0x000000eb0e057211 */ /* 0x080fe400008f16ff */
[----:B------:R-:W4:Y:S01]  /*9c60*/  LDL R14, [R1+0x28] ;  /* 0x00002800010e7983 */ /* 0x000f220000100800 */
[CC--:B---3--:R-:W-:Y:S04]  /*9c70*/  LEA R6, P0, R13.reuse, R234.reuse, 0x2 ;  /* 0x000000ea0d067211 */ /* 0x0c8fe800078010ff */
[----:B------:R1:W-:Y:S01]  /*9c80*/  RED.E.ADD.F32.FTZ.RN.STRONG.GPU [R4.64], R106 ;  /* 0x0000006a0400798e */ /* 0x0003e2000c10e784 */
[-C--:B------:R-:W-:Y:S02]  /*9c90*/  LEA.HI.X.SX32 R7, R13, R235.reuse, 0x2, P0 ;  /* 0x000000eb0d077211 */ /* 0x080fe400000f16ff */
[----:B------:R-:W-:Y:S01]  /*9ca0*/  IADD3 R13, R207, 0xa0, RZ ;  /* 0x000000a0cf0d7810 */ /* 0x000fe20007ffe0ff */
[----:B------:R-:W-:Y:S01]  /*9cb0*/  IMAD.MOV.U32 R207, RZ, RZ, c[0x0][0x22c] ;  /* 0x00008b00ffcf7624 */ /* 0x000fe200078e00ff */
[-C--:B------:R-:W-:Y:S01]  /*9cc0*/  LEA R8, P2, R15, R234.reuse, 0x2 ;  /* 0x000000ea0f087211 */ /* 0x080fe200078410ff */
[----:B------:R3:W-:Y:S02]  /*9cd0*/  RED.E.ADD.F32.FTZ.RN.STRONG.GPU [R6.64], R107 ;  /* 0x0000006b0600798e */ /* 0x0007e4000c10e784 */
[----:B------:R-:W-:Y:S01]  /*9ce0*/  IMAD R207, R207, c[0x0][0x1c0], RZ ;  /* 0x00007000cfcf7a24 */ /* 0x000fe200078e02ff */
[-C--:B------:R-:W-:Y:S02]  /*9cf0*/  LEA.HI.X.SX32 R9, R15, R235.reuse, 0x2, P2 ;  /* 0x000000eb0f097211 */ /* 0x080fe400010f16ff */
[----:B------:R-:W-:Y:S01]  /*9d00*/  RED.E.ADD.F32.FTZ.RN.STRONG.GPU [R234.64+0x280], R112 ;  /* 0x00028070ea00798e */ /* 0x000fe2000c10e784 */
[----:B------:R-:W-:Y:S04]  /*9d10*/  IMAD.SHL.U32 R207, R207, 0x10, RZ ;  /* 0x00000010cfcf7824 */ /* 0x000fe800078e00ff */
[----:B------:R-:W-:Y:S01]  /*9d20*/  RED.E.ADD.F32.FTZ.RN.STRONG.GPU [R2.64+0x280], R113 ;  /* 0x000280710200798e */ /* 0x000fe2000c10e784 */
[----:B------:R-:W-:Y:S04]  /*9d30*/  IADD3 R15, R207, 0xc0, RZ ;  /* 0x000000c0cf0f7810 */ /* 0x000fe80007ffe0ff */
        /* <DEDUP_REMOVED lines=11> */
[----:B------:R-:W-:Y:S03]  /*9df0*/  IADD3 R16, R204, 0xc0, RZ ;  /* 0x000000c0cc107810 */ /* 0x000fe60007ffe0ff */
[C---:B------:R-:W-:Y:S01]  /*9e00*/  IMAD.IADD R17, R239.reuse, 0x1, R17 ;  /* 0x00000001ef117824 */ /* 0x040fe200078e0211 */
[----:B------:R-:W-:Y:S01]  /*9e10*/  RED.E.ADD.F32.FTZ.RN.STRONG.GPU [R10.64], R108 ;  /* 0x0000006c0a00798e */ /* 0x000fe2000c10e784 */
[C---:B------:R-:W-:Y:S04]  /*9e20*/  IMAD.IADD R16, R239.reuse, 0x1, R16 ;  /* 0x00000001ef107824 */ /* 0x040fe800078e0210 */
[----:B------:R-:W-:Y:S01]  /*9e30*/  RED.E.ADD.F32.FTZ.RN.STRONG.GPU [R8.64], R109 ;  /* 0x0000006d0800798e */ /* 0x000fe2000c10e784 */
[----:B------:R-:W-:Y:S01]  /*9e40*/  IMAD.IADD R16, R239, 0x1, R16 ;  /* 0x00000001ef107824 */ /* 0x000fe200078e0210 */
[CC--:B--2---:R-:W-:Y:S04]  /*9e50*/  LEA R4, P1, R12.reuse, R234.reuse, 0x2 ;  /* 0x000000ea0c047211 */ /* 0x0c4fe800078210ff */
[-C--:B------:R-:W-:Y:S02]  /*9e60*/  LEA.HI.X.SX32 R5, R12, R235.reuse, 0x2, P1 ;  /* 0x000000eb0c057211 */ /* 0x080fe400008f16ff */
[----:B------:R-:W2:Y:S05]  /*9e70*/  LDL R12, [R1+0x1c] ;  /* 0x00001c00010c7983 */ /* 0x000eaa0000100800 */
[----:B------:R1:W-:Y:S01]  /*9e80*/  RED.E.ADD.F32.FTZ.RN.STRONG.GPU [R4.64], R110 ;  /* 0x0000006e0400798e */ /* 0x0003e2000c10e784 */
[CC--:B----4-:R-:W-:Y:S04]  /*9e90*/  LEA R6, P0, R0.reuse, R234.reuse, 0x2 ;  /* 0x000000ea00067211 */ /* 0x0d0fe800078010ff */
[-C--:B------:R-:W-:Y:S02]  /*9ea0*/  LEA.HI.X.SX32 R7, R0, R235.reuse, 0x2, P0 ;  /* 0x000000eb00077211 */ /* 0x080fe400000f16ff */
[CC--:B-1----:R-:W-:Y:S01]  /*9eb0*/  LEA R4, P0, R15.reuse, R234.reuse, 0x2 ;  /* 0x000000ea0f047211 */ /* 0x0c2fe200078010ff */
[----:B------:R-:W3:Y:S03]  /*9ec0*/  LDL R0, [R1+0x50] ;  /* 0x0000500001007983 */ /* 0x000ee60000100800 */
[-C--:B------:R-:W-:Y:S02]  /*9ed0*/  LEA.HI.X.SX32 R5, R15, R235.reuse, 0x2, P0 ;  /* 0x000000eb0f057211 */ /* 0x080fe400000f16ff */
[----:B------:R1:W-:Y:S01]  /*9ee0*/  RED.E.ADD.F32.FTZ.RN.STRONG.GPU [R6.64], R111 ;  /* 0x0000006f0600798e */ /* 0x0003e2000c10e784 */
[----:B------:R-:W-:Y:S01]  /*9ef0*/  IADD3 R15, R204, 0xc0, RZ ;  /* 0x000000c0cc0f7810 */ /* 0x000fe20007ffe0ff */
[----:B------:R-:W-:Y:S01]  /*9f00*/  IMAD.MOV.U32 R204, RZ, RZ, c[0x0][0x22c] ;  /* 0x00008b00ffcc7624 */ /* 0x000fe200078e00ff */
[CC--:B------:R-:W-:Y:S02]  /*9f10*/  LEA R10, P0, R16.reuse, R234.reuse, 0x2 ;  /* 0x000000ea100a7211 */ /* 0x0c0fe400078010ff */
[----:B------:R-:W-:Y:S01]  /*9f20*/  RED.E.ADD.F32.FTZ.RN.STRONG.GPU [R234.64+0x300], R116 ;  /* 0x00030074ea00798e */ /* 0x000fe2000c10e784 */
[C---:B------:R-:W-:Y:S01]  /*9f30*/  IMAD.IADD R15, R239.reuse, 0x1, R15 ;  /* 0x00000001ef0f7824 */ /* 0x040fe200078e020f */
[-C--:B------:R-:W-:Y:S01]  /*9f40*/  LEA.HI.X.SX32 R11, R16, R235.reuse, 0x2, P0 ;  /* 0x000000eb100b7211 */ /* 0x080fe200000f16ff */
[----:B------:R-:W-:Y:S02]  /*9f50*/  IMAD R204, R204, c[0x0][0x1c0], RZ ;  /* 0x00007000cccc7a24 */ /* 0x000fe400078e02ff */
[----:B------:R-:W-:Y:S01]  /*9f60*/  RED.E.ADD.F32.FTZ.RN.STRONG.GPU [R2.64+0x300], R117 ;  /* 0x000300750200798e */ /* 0x000fe2000c10e784 */
[C---:B------:R-:W-:Y:S02]  /*9f70*/  IMAD.IADD R15, R239.reuse, 0x1, R15 ;  /* 0x00000001ef0f7824 */ /* 0x040fe400078e020f */
[----:B------:R-:W-:Y:S02]  /*9f80*/  IMAD.SHL.U32 R204, R204, 0x10, RZ ;  /* 0x00000010cccc7824 */ /* 0x000fe400078e00ff */
[----:B------:R4:W-:Y:S01]  /*9f90*/  RED.E.ADD.F32.FTZ.RN.STRONG.GPU [R4.64], R118 ;  /* 0x000000760400798e */ /* 0x0009e2000c10e784 */
[----:B------:R-:W-:Y:S04]  /*9fa0*/  IMAD.IADD R15, R239, 0x1, R15 ;  /* 0x00000001ef0f7824 */ /* 0x000fe800078e020f */
[----:B------:R-:W-:Y:S01]  /*9fb0*/  LDSM.16.MT88.4 R108, [R220+0x6800] ;  /* 0x00680000dc6c783b */ /* 0x000fe20000004200 */
[CC--:B------:R-:W-:Y:S04]  /*9fc0*/  LEA R8, P2, R15.reuse, R234.reuse, 0x2 ;  /* 0x000000ea0f087211 */ /* 0x0c0fe800078410ff */
[-C--:B------:R-:W-:Y:S02]  /*9fd0*/  LEA.HI.X.SX32 R9, R15, R235.reuse, 0x2, P2 ;  /* 0x000000eb0f097211 */ /* 0x080fe400010f16ff */
[-C--:B-1----:R-:W-:Y:S02]  /*9fe0*/  LEA R6, P1, R17, R234.reuse, 0x2 ;  /* 0x000000ea11067211 */ /* 0x082fe400078210ff */
[----:B------:R-:W-:Y:S02]  /*9ff0*/  IADD3 R15, R205, 0xe0, RZ ;  /* 0x000000e0cd0f7810 */ /* 0x000fe40007ffe0ff */
[-C--:B------:R-:W-:Y:S02]  /*a000*/  LEA.HI.X.SX32 R7, R17, R235.reuse, 0x2, P1 ;  /* 0x000000eb11077211 */ /* 0x080fe400008f16ff */
[----:B------:R-:W-:Y:S01]  /*a010*/  LDSM.16.MT88.4 R16, [R220+0x2000] ;  /* 0x00200000dc10783b */ /* 0x000fe20000004200 */
[----:B------:R-:W-:Y:S04]  /*a020*/  IMAD.IADD R15, R239, 0x1, R15 ;  /* 0x00000001ef0f7824 */ /* 0x000fe800078e020f */
[----:B------:R1:W-:Y:S01]  /*a030*/  RED.E.ADD.F32.FTZ.RN.STRONG.GPU [R6.64], R119 ;  /* 0x000000770600798e */ /* 0x0003e2000c10e784 */
[CC--:B----4-:R-:W-:Y:S04]  /*a040*/  LEA R4, P1, R14.reuse, R234.reuse, 0x2 ;  /* 0x000000ea0e047211 */ /* 0x0d0fe800078210ff */
[----:B------:R4:W-:Y:S01]  /*a050*/  RED.E.ADD.F32.FTZ.RN.STRONG.GPU [R10.64], R120 ;  /* 0x000000780a00798e */ /* 0x0009e2000c10e784 */
[-C--:B------:R-:W-:Y:S04]  /*a060*/  LEA.HI.X.SX32 R5, R14, R235.reuse, 0x2, P1 ;  /* 0x000000eb0e057211 */ /* 0x080fe800008f16ff */
[----:B------:R4:W-:Y:S01]  /*a070*/  RED.E.ADD.F32.FTZ.RN.STRONG.GPU [R8.64], R121 ;  /* 0x000000790800798e */ /* 0x0009e2000c10e784 */
[----:B------:R-:W-:Y:S04]  /*a080*/  IADD3 R14, R205, 0xe0, RZ ;  /* 0x000000e0cd0e7810 */ /* 0x000fe80007ffe0ff */
[----:B------:R4:W-:Y:S01]  /*a090*/  RED.E.ADD.F32.FTZ.RN.STRONG.GPU [R4.64], R122 ;  /* 0x0000007a0400798e */ /* 0x0009e2000c10e784 */
[C---:B------:R-:W-:Y:S04]  /*a0a0*/  IMAD.IADD R14, R239.reuse, 0x1, R14 ;  /* 0x00000001ef0e7824 */ /* 0x040fe800078e020e */
[----:B------:R-:W-:Y:S01]  /*a0b0*/  IMAD.IADD R14, R239, 0x1, R14 ;  /* 0x00000001ef0e7824 */ /* 0x000fe200078e020e */
[CC--:B-1----:R-:W-:Y:S04]  /*a0c0*/  LEA R6, P0, R13.reuse, R234.reuse, 0x2 ;  /* 0x000000ea0d067211 */ /* 0x0c2fe800078010ff */
[-C--:B------:R-:W-:Y:S02]  /*a0d0*/  LEA.HI.X.SX32 R7, R13, R235.reuse, 0x2, P0 ;  /* 0x000000eb0d077211 */ /* 0x080fe400000f16ff */
[----:B------:R-:W-:Y:S02]  /*a0e0*/  IADD3 R13, R204, 0xe0, RZ ;  /* 0x000000e0cc0d7810 */ /* 0x000fe40007ffe0ff */
[CC--:B----4-:R-:W-:Y:S01]  /*a0f0*/  LEA R10, P0, R15.reuse, R234.reuse, 0x2 ;  /* 0x000000ea0f0a7211 */ /* 0x0d0fe200078010ff */
[----:B------:R1:W-:Y:S01]  /*a100*/  RED.E.ADD.F32.FTZ.RN.STRONG.GPU [R6.64], R123 ;  /* 0x0000007b0600798e */ /* 0x0003e2000c10e784 */
[CC--:B------:R-:W-:Y:S02]  /*a110*/  LEA R8, P3, R14.reuse, R234.reuse, 0x2 ;  /* 0x000000ea0e087211 */ /* 0x0c0fe400078610ff */
[-C--:B------:R-:W-:Y:S02]  /*a120*/  LEA.HI.X.SX32 R11, R15, R235.reuse, 0x2, P0 ;  /* 0x000000eb0f0b7211 */ /* 0x080fe400000f16ff */
[----:B------:R-:W-:Y:S01]  /*a130*/  RED.E.ADD.F32.FTZ.RN.STRONG.GPU [R234.64+0x380], R128 ;  /* 0x00038080ea00798e */ /* 0x000fe2000c10e784 */
[CC--:B------:R-:W-:Y:S02]  /*a140*/  LEA R4, P1, R13.reuse, R234.reuse, 0x2 ;  /* 0x000000ea0d047211 */ /* 0x0c0fe400078210ff */
[-C--:B------:R-:W-:Y:S02]  /*a150*/  LEA.HI.X.SX32 R9, R14, R235.reuse, 0x2, P3 ;  /* 0x000000eb0e097211 */ /* 0x080fe400018f16ff */
[----:B------:R-:W-:Y:S01]  /*a160*/  RED.E.ADD.F32.FTZ.RN.STRONG.GPU [R2.64+0x380], R129 ;  /* 0x000380810200798e */ /* 0x000fe2000c10e784 */
[-C--:B------:R-:W-:Y:S02]  /*a170*/  LEA.HI.X.SX32 R5, R13, R235.reuse, 0x2, P1 ;  /* 0x000000eb0d057211 */ /* 0x080fe400008f16ff */
[----:B------:R-:W-:Y:S03]  /*a180*/  IADD3 R13, R205, 0xe0, RZ ;  /* 0x000000e0cd0d7810 */ /* 0x000fe60007ffe0ff */
[----:B------:R2:W-:Y:S02]  /*a190*/  RED.E.ADD.F32.FTZ.RN.STRONG.GPU [R4.64], R130 ;  /* 0x000000820400798e */ /* 0x0005e4000c10e784 */
[C---:B------:R-:W-:Y:S03]  /*a1a0*/  IMAD.IADD R13, R239.reuse, 0x1, R13 ;  /* 0x00000001ef0d7824 */ /* 0x040fe600078e020d */
[----:B------:R-:W-:Y:S01]  /*a1b0*/  RED.E.ADD.F32.FTZ.RN.STRONG.GPU [R10.64], R131 ;  /* 0x000000830a00798e */ /* 0x000fe2000c10e784 */
[C---:B------:R-:W-:Y:S04]  /*a1c0*/  IMAD.IADD R13, R239.reuse, 0x1, R13 ;  /* 0x00000001ef0d7824 */ /* 0x040fe800078e020d */
[----:B------:R-:W-:Y:S01]  /*a1d0*/  IMAD.IADD R13, R239, 0x1, R13 ;  /* 0x00000001ef0d7824 */ /* 0x000fe200078e020d */
[----:B------:R-:W-:Y:S04]  /*a1e0*/  RED.E.ADD.F32.FTZ.RN.STRONG.GPU [R8.64], R124 ;  /* 0x0000007c0800798e */ /* 0x000fe8000c10e784 */
[CC--:B-1----:R-:W-:Y:S01]  /*a1f0*/  LEA R6, P2, R13.reuse, R234.reuse, 0x2 ;  /* 0x000000ea0d067211 */ /* 0x0c2fe200078410ff */
[----:B------:R-:W-:Y:S03]  /*a200*/  LDSM.16.MT88.4 R8, [R220] ;  /* 0x00000000dc08783b */ /* 0x000fe60000004200 */
[-C--:B------:R-:W-:Y:S05]  /*a210*/  LEA.HI.X.SX32 R7, R13, R235.reuse, 0x2, P2 ;  /* 0x000000eb0d077211 */ /* 0x080fea00010f16ff */
[----:B------:R-:W-:Y:S01]  /*a220*/  RED.E.ADD.F32.FTZ.RN.STRONG.GPU [R6.64], R125 ;  /* 0x0000007d0600798e */ /* 0x000fe2000c10e784 */
[CC--:B--2---:R-:W-:Y:S04]  /*a230*/  LEA R4, P1, R12.reuse, R234.reuse, 0x2 ;  /* 0x000000ea0c047211 */ /* 0x0c4fe800078210ff */
[-C--:B------:R-:W-:Y:S02]  /*a240*/  LEA.HI.X.SX32 R5, R12, R235.reuse, 0x2, P1 ;  /* 0x000000eb0c057211 */ /* 0x080fe400008f16ff */
[----:B------:R-:W-:Y:S01]  /*a250*/  LDSM.16.MT88.4 R12, [R226+0x28000] ;  /* 0x02800000e20c783b */ /* 0x000fe20000004200 */
[----:B------:R-:W-:Y:S01]  /*a260*/  PLOP3.LUT P1, PT, PT, PT, UP0, 0x80, 0x0 ;  /* 0x000000000000781c */ /* 0x000fe20003f2f008 */
[----:B------:R-:W-:Y:S03]  /*a270*/  @UP2 UIADD3 UR16, UP0, UR16, -0x100, URZ ;  /* 0xffffff0010102890 */ /* 0x000fe6000ff1e03f */
[----:B------:R-:W-:Y:S01]  /*a280*/  RED.E.ADD.F32.FTZ.RN.STRONG.GPU [R4.64], R126 ;  /* 0x0000007e0400798e */ /* 0x000fe2000c10e784 */
[----:B------:R-:W-:Y:S04]  /*a290*/  @UP2 UIADD3.X UR13, UR13, -0x1, URZ, UP0, !UPT ;  /* 0xffffffff0d0d2890 */ /* 0x000fe800087fe43f */
        /* <DEDUP_REMOVED lines=12> */
[C---:B------:R-:W-:Y:S04]  /*a360*/  HMMA.16816.F32 R168, R12.reuse, R84, R168 ;  /* 0x000000540ca8723c */ /* 0x040fe800000018a8 */
[C---:B---3--:R-:W-:Y:S04]  /*a370*/  LEA R2, P0, R0.reuse, R234, 0x2 ;  /* 0x000000ea00027211 */ /* 0x048fe800078010ff */
[-C--:B------:R-:W-:Y:S04]  /*a380*/  HMMA.16816.F32 R172, R12, R86.reuse, R172 ;  /* 0x000000560cac723c */ /* 0x080fe800000018ac */
[----:B------:R-:W-:Y:S02]  /*a390*/  LEA.HI.X.SX32 R3, R0, R235, 0x2, P0 ;  /* 0x000000eb00037211 */ /* 0x000fe400000f16ff */
[----:B------:R-:W-:Y:S02]  /*a3a0*/  PLOP3.LUT P0, PT, PT, PT, UP1, 0x80, 0x0 ;  /* 0x000000000000781c */ /* 0x000fe40003f0f018 */
[C---:B------:R-:W-:Y:S01]  /*a3b0*/  HMMA.16816.F32 R176, R4.reuse, R86, R176 ;  /* 0x0000005604b0723c */ /* 0x040fe200000018b0 */
[----:B------:R-:W-:Y:S03]  /*a3c0*/  LDSM.16.MT88.4 R84, [R220+0x3000] ;  /* 0x00300000dc54783b */ /* 0x000fe60000004200 */
[C---:B------:R-:W-:Y:S02]  /*a3d0*/  IADD3 R0, R220.reuse, -0x8000, RZ ;  /* 0xffff8000dc007810 */ /* 0x040fe40007ffe0ff */
[----:B------:R-:W-:Y:S01]  /*a3e0*/  RED.E.ADD.F32.FTZ.RN.STRONG.GPU [R2.64], R127 ;  /* 0x0000007f0200798e */ /* 0x000fe2000c10e784 */
[----:B------:R-:W-:Y:S01]  /*a3f0*/  @P1 IADD3 R0, R220, 0x8000, RZ ;  /* 0x00008000dc001810 */ /* 0x000fe20007ffe0ff */
        /* <DEDUP_REMOVED lines=72> */
[----:B------:R-:W-:Y:S01]  /*a880*/  F2FP.PACK_AB R13, R13, R84 ;  /* 0x000000540d0d723e */ /* 0x000fe200000000ff */
[----:B------:R-:W-:Y:S01]  /*a890*/  FMUL.FTZ R15, R55, c[0x0][0x2dc] ;  /* 0x0000b700370f7a20 */ /* 0x000fe20000410000 */
[----:B------:R-:W-:Y:S01]  /*a8a0*/  PLOP3.LUT P0, PT, PT, PT, UP0, 0x80, 0x0 ;  /* 0x000000000000781c */ /* 0x000fe20003f0f008 */
[----:B------:R-:W-:Y:S01]  /*a8b0*/  FMUL.FTZ R134, R134, c[0x0][0x2e0] ;  /* 0x0000b80086867a20 */ /* 0x000fe20000410000 */
[----:B------:R-:W-:Y:S01]  /*a8c0*/  F2FP.PACK_AB R59, R59, R132 ;  /* 0x000000843b3b723e */ /* 0x000fe200000000ff */
[----:B------:R-:W-:Y:S01]  /*a8d0*/  BAR.SYNC.DEFER_BLOCKING 0x0 ;  /* 0x0000000000007b1d */ /* 0x000fe20000010000 */
[----:B------:R-:W-:Y:S01]  /*a8e0*/  FMUL.FTZ R58, R135, c[0x0][0x2e0] ;  /* 0x0000b800873a7a20 */ /* 0x000fe20000410000 */
[----:B------:R-:W-:Y:S01]  /*a8f0*/  @UP0 UIADD3 UR8, UR22, UR30, URZ ;  /* 0x0000001e16080290 */ /* 0x000fe2000fffe03f */
[----:B------:R-:W-:Y:S02]  /*a900*/  FMUL.FTZ R86, R54, c[0x0][0x2dc] ;  /* 0x0000b70036567a20 */ /* 0x000fe40000410000 */
        /* <DEDUP_REMOVED lines=9> */
[----:B------:R-:W-:Y:S01]  /*a9a0*/  @UP0 UIMAD UR14, UR8, UR11, UR7 ;  /* 0x0000000b080e02a4 */ /* 0x000fe2000f8e0207 */
[----:B------:R-:W-:-:S02]  /*a9b0*/  FMUL.FTZ R85, R56, c[0x0][0x2dc] ;  /* 0x0000b70038557a20 */ /* 0x000fc40000410000 */
        /* <DEDUP_REMOVED lines=8> */
[----:B------:R-:W-:Y:S02]  /*aa40*/  FMUL.FTZ R56, R139, c[0x0][0x2e0] ;  /* 0x0000b8008b387a20 */ /* 0x000fe40000410000 */
        /* <DEDUP_REMOVED lines=242> */
.L_x_934:
        /* <DEDUP_REMOVED lines=18> */
.L_x_935:
[----:B-1----:R-:W2:Y:S01]  /*ba90*/  LDL R0, [R1+0xa8] ;  /* 0x0000a80001007983 */ /* 0x002ea20000100800 */
[----:B------:R-:W-:Y:S02]  /*baa0*/  USHF.L.U32 UR6, UR23, 0x6, URZ ;  /* 0x0000000617067899 */ /* 0x000fe4000800063f */
[----:B------:R-:W-:Y:S01]  /*bab0*/  ULDC.64 UR8, c[0x0][0x3a0] ;  /* 0x0000e80000087ab9 */ /* 0x000fe20000000a00 */
[----:B------:R1:W5:Y:S04]  /*bac0*/  LDL R80, [R1+0x4] ;  /* 0x0000040001507983 */ /* 0x0003680000100800 */
[----:B------:R1:W5:Y:S04]  /*bad0*/  LDL R79, [R1] ;  /* 0x00000000014f7983 */ /* 0x0003680000100800 */
[----:B------:R1:W5:Y:S04]  /*bae0*/  LDL R78, [R1+0x8] ;  /* 0x00000800014e7983 */ /* 0x0003680000100800 */
[----:B------:R-:W3:Y:S01]  /*baf0*/  S2R R7, SR_TID.X ;  /* 0x0000000000077919 */ /* 0x000ee20000002100 */
[----:B------:R-:W-:-:S04]  /*bb00*/  USHF.R.S32.HI UR10, URZ, 0x1f, UR6 ;  /* 0x0000001f3f0a7899 */ /* 0x000fc80008011406 */
[----:B------:R-:W-:Y:S01]  /*bb10*/  UIMAD UR7, UR10, UR8, URZ ;  /* 0x000000080a0772a4 */ /* 0x000fe2000f8e023f */
[--C-:B------:R-:W-:Y:S01]  /*bb20*/  SHF.R.S32.HI R5, RZ, 0x1f, R244.reuse ;  /* 0x0000001fff057819 */ /* 0x100fe200000114f4 */
[----:B------:R-:W-:Y:S02]  /*bb30*/  IMAD.U32 R11, RZ, RZ, UR6 ;  /* 0x00000006ff0b7e24 */ /* 0x000fe4000f8e00ff */
[----:B------:R-:W-:Y:S01]  /*bb40*/  UIMAD UR7, UR6, UR9, UR7 ;  /* 0x00000009060772a4 */ /* 0x000fe2000f8e0207 */
[----:B------:R-:W-:Y:S02]  /*bb50*/  IMAD.MOV.U32 R4, RZ, RZ, R244 ;  /* 0x000000ffff047224 */ /* 0x000fe400078e00f4 */
[----:B------:R-:W-:Y:S02]  /*bb60*/  ULDC.64 UR8, c[0x0][0x3b8] ;  /* 0x0000ee0000087ab9 */ /* 0x000fe40000000a00 */
[----:B------:R-:W-:-:S04]  /*bb70*/  IMAD.WIDE.U32 R2, R11, c[0x0][0x3a0], R4 ;  /* 0x0000e8000b027a25 */ /* 0x000fc800078e0004 */
[----:B------:R-:W-:Y:S01]  /*bb80*/  IMAD.U32 R6, RZ, RZ, UR7 ;  /* 0x00000007ff067e24 */ /* 0x000fe2000f8e00ff */
[----:B------:R-:W-:Y:S01]  /*bb90*/  UIMAD UR7, UR23, -0x40, UR18 ;  /* 0xffffffc0170778a4 */ /* 0x000fe2000f8e0212 */
[----:B------:R-:W-:Y:S01]  /*bba0*/  BAR.SYNC.DEFER_BLOCKING 0x0 ;  /* 0x0000000000007b1d */ /* 0x000fe20000010000 */
[----:B------:R-:W-:Y:S01]  /*bbb0*/  IADD3 R2, P0, R2, UR13, RZ ;  /* 0x0000000d02027c10 */ /* 0x000fe2000ff1e0ff */
[----:B------:R-:W-:-:S03]  /*bbc0*/  UIMAD UR8, UR60, UR8, URZ ;  /* 0x000000083c0872a4 */ /* 0x000fc6000f8e023f */
[----:B------:R-:W-:Y:S01]  /*bbd0*/  IADD3.X R3, R3, UR14, R6, P0, !PT ;  /* 0x0000000e03037c10 */ /* 0x000fe200087fe406 */
[----:B------:R-:W-:Y:S01]  /*bbe0*/  IMAD.U32 R6, RZ, RZ, UR35 ;  /* 0x00000023ff067e24 */ /* 0x000fe2000f8e00ff */
[----:B------:R-:W-:Y:S01]  /*bbf0*/  UIMAD UR8, UR35, UR9, UR8 ;  /* 0x00000009230872a4 */ /* 0x000fe2000f8e0208 */
[----:B------:R-:W-:Y:S01]  /*bc00*/  BSSY B0, `(.L_x_936) ;  /* 0x000002a000007945 */ /* 0x000fe20003800000 */
[----:B--2---:R-:W-:-:S05]  /*bc10*/  IMAD.SHL.U32 R8, R0, 0x2, RZ ;  /* 0x0000000200087824 */ /* 0x004fca00078e00ff */
[----:B------:R1:W2:Y:S04]  /*bc20*/  LDS.128 R40, [R8+0x19000] ;  /* 0x0190000008287984 */ /* 0x0002a80000000c00 */
[----:B------:R1:W4:Y:S04]  /*bc30*/  LDS.128 R36, [R8+0x1b000] ;  /* 0x01b0000008247984 */ /* 0x0003280000000c00 */
        /* <DEDUP_REMOVED lines=10> */
[----:B---3--:R-:W-:-:S04]  /*bce0*/  SHF.R.S32.HI R0, RZ, 0x1f, R7 ;  /* 0x0000001fff007819 */ /* 0x008fc80000011407 */
[----:B------:R-:W-:-:S04]  /*bcf0*/  LEA.HI R0, R0, R7, RZ, 0x3 ;  /* 0x0000000700007211 */ /* 0x000fc800078f18ff */
[----:B------:R-:W-:-:S04]  /*bd00*/  SHF.R.S32.HI R0, RZ, 0x3, R0 ;  /* 0x00000003ff007819 */ /* 0x000fc80000011400 */
[----:B------:R-:W-:Y:S01]  /*bd10*/  ISETP.GE.AND P5, PT, R0, UR7, PT ;  /* 0x0000000700007c0c */ /* 0x000fe2000bfa6270 */
[----:B------:R-:W-:Y:S01]  /*bd20*/  IMAD.WIDE.U32 R6, R6, c[0x0][0x3b8], R2 ;  /* 0x0000ee0006067a25 */ /* 0x000fe200078e0002 */
[----:B------:R-:W-:-:S04]  /*bd30*/  SHF.R.S32.HI R76, RZ, 0x1f, R0 ;  /* 0x0000001fff4c7819 */ /* 0x000fc80000011400 */
[----:B------:R-:W-:-:S07]  /*bd40*/  IADD3 R10, R7, UR8, RZ ;  /* 0x00000008070a7c10 */ /* 0x000fce000fffe0ff */
[----:B------:R-:W-:Y:S05]  /*bd50*/  @P5 BRA `(.L_x_937) ;  /* 0x0000014000005947 */ /* 0x000fea0003800000 */
[----:B--2-4-:R-:W-:Y:S01]  /*bd60*/  ISETP.GE.AND P3, PT, R244, c[0x0][0x220], PT ;  /* 0x00008800f4007a0c */ /* 0x014fe20003f66270 */
[----:B------:R-:W2:Y:S01]  /*bd70*/  LDS.128 R24, [R8+0x1a000] ;  /* 0x01a0000008187984 */ /* 0x000ea20000000c00 */
[----:B------:R-:W-:Y:S01]  /*bd80*/  IMAD.MOV.U32 R2, RZ, RZ, R6 ;  /* 0x000000ffff027224 */ /* 0x000fe200078e0006 */
[----:B-----5:R-:W-:Y:S01]  /*bd90*/  ISETP.GE.AND P2, PT, R80, c[0x0][0x220], PT ;  /* 0x0000880050007a0c */ /* 0x020fe20003f46270 */
[----:B------:R-:W-:Y:S01]  /*bda0*/  IMAD.MOV.U32 R3, RZ, RZ, R10 ;  /* 0x000000ffff037224 */ /* 0x000fe200078e000a */
[----:B------:R-:W3:Y:S01]  /*bdb0*/  LDS.128 R20, [R8+0x1c000] ;  /* 0x01c0000008147984 */ /* 0x000ee20000000c00 */
[----:B------:R-:W-:Y:S01]  /*bdc0*/  IMAD R77, R76, c[0x0][0x3a0], RZ ;  /* 0x0000e8004c4d7a24 */ /* 0x000fe200078e02ff */
[----:B------:R-:W-:Y:S02]  /*bdd0*/  ISETP.GE.AND P1, PT, R79, c[0x0][0x220], PT ;  /* 0x000088004f007a0c */ /* 0x000fe40003f26270 */
[----:B------:R-:W-:Y:S01]  /*bde0*/  LDS.128 R12, [R8+0x1e000] ;  /* 0x01e00000080c7984 */ /* 0x000fe20000000c00 */
[----:B------:R-:W-:-:S03]  /*bdf0*/  ISETP.GE.AND P0, PT, R78, c[0x0][0x220], PT ;  /* 0x000088004e007a0c */ /* 0x000fc60003f06270 */
[----:B------:R4:W1:Y:S02]  /*be00*/  @!P3 LDS.128 R16, [R8+0x18000] ;  /* 0x018000000810b984 */ /* 0x0008640000000c00 */
[----:B-1--4-:R-:W-:-:S04]  /*be10*/  IMAD.WIDE.U32 R8, R0, c[0x0][0x3a0], R2 ;  /* 0x0000e80000087a25 */ /* 0x012fc800078e0002 */
[----:B------:R-:W-:-:S04]  /*be20*/  IMAD R2, R0, c[0x0][0x3a4], R77 ;  /* 0x0000e90000027a24 */ /* 0x000fc800078e024d */
[----:B------:R-:W-:Y:S01]  /*be30*/  IMAD.IADD R3, R2, 0x1, R9 ;  /* 0x0000000102037824 */ /* 0x000fe200078e0209 */
[----:B------:R-:W-:-:S04]  /*be40*/  LEA R2, P4, R8, c[0x0][0x340], 0x1 ;  /* 0x0000d00008027a11 */ /* 0x000fc800078808ff */
[----:B------:R-:W-:-:S05]  /*be50*/  LEA.HI.X R3, R8, c[0x0][0x344], R3, 0x1, P4 ;  /* 0x0000d10008037a11 */ /* 0x000fca00020f0c03 */
[----:B--2---:R1:W-:Y:S04]  /*be60*/  @!P2 STG.E.128 [R2.64+0x80], R24 ;  /* 0x000080180200a986 */ /* 0x0043e8000c101d04 */
[----:B---3--:R1:W-:Y:S04]  /*be70*/  @!P1 STG.E.128 [R2.64+0x100], R20 ;  /* 0x0001001402009986 */ /* 0x0083e8000c101d04 */
[----:B------:R1:W-:Y:S04]  /*be80*/  @!P3 STG.E.128 [R2.64], R16 ;  /* 0x000000100200b986 */ /* 0x0003e8000c101d04 */
[----:B------:R1:W-:Y:S02]  /*be90*/  @!P0 STG.E.128 [R2.64+0x180], R12 ;  /* 0x0001800c02008986 */ /* 0x0003e4000c101d04 */
.L_x_937:
[----:B--2-4-:R-:W-:Y:S05]  /*bea0*/  BSYNC B0 ;  /* 0x0000000000007941 */ /* 0x014fea0003800000 */
.L_x_936:
[----:B-1----:R-:W-:Y:S01]  /*beb0*/  IADD3 R2, R0, 0x20, RZ ;  /* 0x0000002000027810 */ /* 0x002fe20007ffe0ff */
        /* <DEDUP_REMOVED lines=20> */
.L_x_939:
[----:B------:R-:W-:Y:S05]  /*c000*/  BSYNC B0 ;  /* 0x0000000000007941 */ /* 0x000fea0003800000 */
.L_x_938:
        /* <DEDUP_REMOVED lines=18> */
[----:B-----5:R-:W-:Y:S01]  /*c130*/  ISETP.GE.AND P2, PT, R80, c[0x0][0x220], PT ;  /* 0x0000880050007a0c */ /* 0x020fe20003f46270 */
        /* <DEDUP_REMOVED lines=12> */
.L_x_941:
[----:B------:R-:W-:Y:S05]  /*c200*/  BSYNC B0 ;  /* 0x0000000000007941 */ /* 0x000fea0003800000 */
.L_x_940:
[----:B------:R-:W-:Y:S05]  /*c210*/  @P4 BRA `(.L_x_912) ;  /* 0x0000012000004947 */ /* 0x000fea0003800000 */
[----:B------:R-:W-:Y:S01]  /*c220*/  IADD3 R0, P0, R0, 0x20, RZ ;  /* 0x0000002000007810 */ /* 0x000fe20007f1e0ff */
[----:B-1----:R-:W-:Y:S01]  /*c230*/  IMAD.MOV.U32 R3, RZ, RZ, R8 ;  /* 0x000000ffff037224 */ /* 0x002fe200078e0008 */
[----:B------:R-:W-:-:S02]  /*c240*/  ISETP.GE.AND P3, PT, R244, c[0x0][0x220], PT ;  /* 0x00008800f4007a0c */ /* 0x000fc40003f66270 */
[----:B-----5:R-:W-:Y:S01]  /*c250*/  ISETP.GE.AND P2, PT, R80, c[0x0][0x220], PT ;  /* 0x0000880050007a0c */ /* 0x020fe20003f46270 */
        /* <DEDUP_REMOVED lines=14> */
.L_x_912:
[----:B------:R-:W-:Y:S05]  /*c340*/  BSYNC B1 ;  /* 0x0000000000017941 */ /* 0x000fea0003800000 */
.L_x_898:
        /* <DEDUP_REMOVED lines=12> */
.L_x_942:
[----:B------:R-:W-:Y:S05]  /*c410*/  EXIT ;  /* 0x000000000000794d */ /* 0x000fea0003800000 */
.L_x_944:
        /* <DEDUP_REMOVED lines=14> */
.L_x_1044:


//--------------------- .text._ZN5flash44flash_bwd_dq_dk_dv_loop_seqk_parallel_kernelI23Flash_bwd_kernel_traitsILi256ELi64ELi64ELi8ELi4ELi2ELi2ELb0ELb0EN7cutlass6half_tE19Flash_kernel_traitsILi256ELi64ELi64ELi8ES3_EELb0ELb1ELb0ELb1ELb0ELb0ELb1EEEvNS_16Flash_bwd_paramsE --------------------------
	.section	.text._ZN5flash44flash_bwd_dq_dk_dv_loop_seqk_parallel_kernelI23Flash_bwd_kernel_traitsILi256ELi64ELi64ELi8ELi4ELi2ELi2ELb0ELb0EN7cutlass6half_tE19Flash_kernel_traitsILi256ELi64ELi64ELi8ES3_EELb0ELb1ELb0ELb1ELb0ELb0ELb1EEEvNS_16Flash_bwd_paramsE,"ax",@progbits
	.sectioninfo	@"SHI_REGISTERS=255"
	.align	128
        .global         _ZN5flash44flash_bwd_dq_dk_dv_loop_seqk_parallel_kernelI23Flash_bwd_kernel_traitsILi256ELi64ELi64ELi8ELi4ELi2ELi2ELb0ELb0EN7cutlass6half_tE19Flash_kernel_traitsILi256ELi64ELi64ELi8ES3_EELb0ELb1ELb0ELb1ELb0ELb0ELb1EEEvNS_16Flash_bwd_paramsE
        .type           _ZN5flash44flash_bwd_dq_dk_dv_loop_seqk_parallel_kernelI23Flash_bwd_kernel_traitsILi256ELi64ELi64ELi8ELi4ELi2ELi2ELb0ELb0EN7cutlass6half_tE19Flash_kernel_traitsILi256ELi64ELi64ELi8ES3_EELb0ELb1ELb0ELb1ELb0ELb0ELb1EEEvNS_16Flash_bwd_paramsE,@function
        .size           _ZN5flash44flash_bwd_dq_dk_dv_loop_seqk_parallel_kernelI23Flash_bwd_kernel_traitsILi256ELi64ELi64ELi8ELi4ELi2ELi2ELb0ELb0EN7cutlass6half_tE19Flash_kernel_traitsILi256ELi64ELi64ELi8ES3_EELb0ELb1ELb0ELb1ELb0ELb0ELb1EEEvNS_16Flash_bwd_paramsE,(.L_x_1045 - _ZN5flash44flash_bwd_dq_dk_dv_loop_seqk_parallel_kernelI23Flash_bwd_kernel_traitsILi256ELi64ELi64ELi8ELi4ELi2ELi2ELb0ELb0EN7cutlass6half_tE19Flash_kernel_traitsILi256ELi64ELi64ELi8ES3_EELb0ELb1ELb0ELb1ELb0ELb0ELb1EEEvNS_16Flash_bwd_paramsE)
        .other          _ZN5flash44flash_bwd_dq_dk_dv_loop_seqk_parallel_kernelI23Flash_bwd_kernel_traitsILi256ELi64ELi64ELi8ELi4ELi2ELi2ELb0ELb0EN7cutlass6half_tE19Flash_kernel_traitsILi256ELi64ELi64ELi8ES3_EELb0ELb1ELb0ELb1ELb0ELb0ELb1EEEvNS_16Flash_bwd_paramsE,@"STO_CUDA_ENTRY STV_DEFAULT"
_ZN5flash44flash_bwd_dq_dk_dv_loop_seqk_parallel_kernelI23Flash_bwd_kernel_traitsILi256ELi64ELi64ELi8ELi4ELi2ELi2ELb0ELb0EN7cutlass6half_tE19Flash_kernel_traitsILi256ELi64ELi64ELi8ES3_EELb0ELb1ELb0ELb1ELb0ELb0ELb1EEEvNS_16Flash_bwd_paramsE:
.text._ZN5flash44flash_bwd_dq_dk_dv_loop_seqk_parallel_kernelI23Flash_bwd_kernel_traitsILi256ELi64ELi64ELi8ELi4ELi2ELi2ELb0ELb0EN7cutlass6half_tE19Flash_kernel_traitsILi256ELi64ELi64ELi8ES3_EELb0ELb1ELb0ELb1ELb0ELb0ELb1EEEvNS_16Flash_bwd_paramsE:
        /* <DEDUP_REMOVED lines=180> */
.L_x_991:
        /* <DEDUP_REMOVED lines=66> */
.L_x_945:
        /* <DEDUP_REMOVED lines=59> */
.L_x_947:
        /* <DEDUP_REMOVED lines=43> */
.L_x_948:
        /* <DEDUP_REMOVED lines=45> */
.L_x_949:
[----:B------:R-:W-:-:S04]  /*1890*/  UMOV UR11, UR51 ;  /* 0x00000033000b7c82 */ /* 0x000fc80008000000 */
.L_x_950:
        /* <DEDUP_REMOVED lines=98> */
.L_x_952:
        /* <DEDUP_REMOVED lines=18> */
.L_x_953:
        /* <DEDUP_REMOVED lines=35> */
.L_x_955:
[----:B------:R-:W-:Y:S05]  /*2210*/  BSYNC B0 ;  /* 0x0000000000007941 */ /* 0x000fea0003800000 */
.L_x_954:
        /* <DEDUP_REMOVED lines=21> */
.L_x_957:
[----:B------:R-:W-:Y:S05]  /*2370*/  BSYNC B0 ;  /* 0x0000000000007941 */ /* 0x000fea0003800000 */
.L_x_956:
        /* <DEDUP_REMOVED lines=31> */
.L_x_959:
[----:B------:R-:W-:Y:S05]  /*2570*/  BSYNC B0 ;  /* 0x0000000000007941 */ /* 0x000fea0003800000 */
.L_x_958:
        /* <DEDUP_REMOVED lines=20> */
.L_x_951:
        /* <DEDUP_REMOVED lines=56> */
.L_x_962:
[----:B------:R-:W-:Y:S05]  /*2a40*/  BSYNC B0 ;  /* 0x0000000000007941 */ /* 0x000fea0003800000 */
.L_x_961:
        /* <DEDUP_REMOVED lines=48> */
.L_x_964:
[----:B------:R-:W-:Y:S05]  /*2d50*/  BSYNC B0 ;  /* 0x0000000000007941 */ /* 0x000fea0003800000 */
.L_x_963:
        /* <DEDUP_REMOVED lines=23> */
.L_x_966:
        /* <DEDUP_REMOVED lines=50> */
.L_x_967:
[----:B------:R-:W-:Y:S05]  /*31f0*/  BSYNC B0 ;  /* 0x0000000000007941 */ /* 0x000fea0003800000 */
.L_x_965:
        /* <DEDUP_REMOVED lines=21> */
.L_x_969:
        /* <DEDUP_REMOVED lines=49> */
.L_x_970:
[----:B------:R-:W-:Y:S05]  /*3660*/  BSYNC B0 ;  /* 0x0000000000007941 */ /* 0x000fea0003800000 */
.L_x_968:
        /* <DEDUP_REMOVED lines=83> */
.L_x_972:
[----:B------:R-:W-:Y:S05]  /*3ba0*/  BSYNC B0 ;  /* 0x0000000000007941 */ /* 0x000fea0003800000 */
.L_x_971:
        /* <DEDUP_REMOVED lines=55> */
.L_x_974:
[----:B------:R-:W-:Y:S05]  /*3f20*/  BSYNC B0 ;  /* 0x0000000000007941 */ /* 0x000fea0003800000 */
.L_x_973:
        /* <DEDUP_REMOVED lines=62> */
.L_x_976:
[----:B------:R-:W-:Y:S05]  /*4310*/  BSYNC B0 ;  /* 0x0000000000007941 */ /* 0x000fea0003800000 */
.L_x_975:
        /* <DEDUP_REMOVED lines=54> */
.L_x_978:
[----:B------:R-:W-:Y:S05]  /*4680*/  BSYNC B0 ;  /* 0x0000000000007941 */ /* 0x000fea0003800000 */
.L_x_977:
        /* <DEDUP_REMOVED lines=196> */
.L_x_981:
[----:B---3--:R-:W2:Y:S01]  /*52d0*/  LDL R0, [R1+0x94] ;  /* 0x0000940001007983 */ /* 0x008ea20000100800 */
[----:B------:R-:W-:Y:S01]  /*52e0*/  USHF.L.U32 UR8, UR23, 0x6, URZ ;  /* 0x0000000617087899 */ /* 0x000fe2000800063f */
[----:B------:R-:W-:Y:S01]  /*52f0*/  MOV R129, c[0x0][0x22c] ;  /* 0x00008b0000817a02 */ /* 0x000fe20000000f00 */
[----:B------:R-:W-:Y:S02]  /*5300*/  USHF.L.U32 UR9, UR7, 0x6, URZ ;  /* 0x0000000607097899 */ /* 0x000fe4000800063f */
[----:B------:R-:W0:Y:S01]  /*5310*/  LDGDEPBAR ;  /* 0x00000000000079af */ /* 0x000e220000000000 */
[----:B------:R-:W-:Y:S01]  /*5320*/  UIADD3 UR10, UR17, 0x40, UR8 ;  /* 0x00000040110a7890 */ /* 0x000fe2000fffe008 */
[----:B------:R-:W-:Y:S01]  /*5330*/  IMAD R129, R129, c[0x0][0x1c0], RZ ;  /* 0x0000700081817a24 */ /* 0x000fe200078e02ff */
[----:B------:R-:W-:Y:S02]  /*5340*/  UIADD3 UR8, UR8, 0x40, URZ ;  /* 0x0000004008087890 */ /* 0x000fe4000fffe03f */
[----:B------:R-:W3:Y:S01]  /*5350*/  LDL R124, [R1+0x90] ;  /* 0x00009000017c7983 */ /* 0x000ee20000100800 */
[----:B------:R-:W-:Y:S01]  /*5360*/  UIADD3 UR10, UR10, -UR16, URZ ;  /* 0x800000100a0a7290 */ /* 0x000fe2000fffe03f */
[----:B------:R-:W-:Y:S03]  /*5370*/  LEA R129, -R129, RZ, 0x6 ;  /* 0x000000ff81817211 */ /* 0x000fe600078e31ff */
[----:B------:R-:W4:Y:S01]  /*5380*/  LDL R122, [R1+0x60] ;  /* 0x00006000017a7983 */ /* 0x000f220000100800 */
[----:B------:R-:W-:Y:S04]  /*5390*/  UISETP.GE.AND UP0, UPT, UR9, UR10, UPT ;  /* 0x0000000a0900728c */ /* 0x000fe8000bf06270 */
[----:B------:R-:W5:Y:S01]  /*53a0*/  LDL R218, [R1] ;  /* 0x0000000001da7983 */ /* 0x000f620000100800 */
[----:B------:R-:W-:Y:S04]  /*53b0*/  UISETP.LT.AND UP0, UPT, UR8, UR16, UP0 ;  /* 0x000000100800728c */ /* 0x000fe80008701270 */
[----:B------:R-:W3:Y:S05]  /*53c0*/  LDL R121, [R1+0x8] ;  /* 0x0000080001797983 */ /* 0x000eea0000100800 */
[----:B------:R-:W3:Y:S05]  /*53d0*/  LDL R120, [R1+0x64] ;  /* 0x0000640001787983 */ /* 0x000eea0000100800 */
[----:B------:R-:W3:Y:S05]  /*53e0*/  LDL R119, [R1+0xc] ;  /* 0x00000c0001777983 */ /* 0x000eea0000100800 */
[----:B------:R-:W3:Y:S05]  /*53f0*/  LDL R123, [R1+0x4] ;  /* 0x00000400017b7983 */ /* 0x000eea0000100800 */
        /* <DEDUP_REMOVED lines=15> */
[----:B------:R-:W-:Y:S01]  /*54f0*/  LDSM.16.M88.4 R84, [R224+0x18800] ;  /* 0x01880000e054783b */ /* 0x000fe20000000200 */
[----:B--2---:R-:W-:Y:S02]  /*5500*/  R2P PR, R0, 0x6 ;  /* 0x0000000600007804 */ /* 0x004fe40000000000 */
[----:B------:R-:W-:Y:S01]  /*5510*/  PLOP3.LUT P0, PT, PT, PT, UP0, 0x80, 0x0 ;  /* 0x000000000000781c */ /* 0x000fe20003f0f008 */
[----:B------:R-:W-:Y:S02]  /*5520*/  UISETP.GT.AND UP0, UPT, UR7, UR15, UPT ;  /* 0x0000000f0700728c */ /* 0x000fe4000bf04270 */
[----:B------:R-:W-:Y:S02]  /*5530*/  SEL R116, R233, 0xffffffe0, !P1 ;  /* 0xffffffe0e9747807 */ /* 0x000fe40004800000 */
[----:B------:R-:W-:Y:S03]  /*5540*/  SEL R217, R232, 0xffffffc0, !P2 ;  /* 0xffffffc0e8d97807 */ /* 0x000fe60005000000 */
[C---:B------:R-:W-:Y:S02]  /*5550*/  IADD3 R3, R225.reuse, R116, RZ ;  /* 0x00000074e1037210 */ /* 0x040fe40007ffe0ff */
[-C--:B------:R-:W-:Y:S02]  /*5560*/  IADD3 R2, R225, R217.reuse, RZ ;  /* 0x000000d9e1027210 */ /* 0x080fe40007ffe0ff */
[----:B------:R-:W-:Y:S01]  /*5570*/  IADD3 R0, R3, R217, RZ ;  /* 0x000000d903007210 */ /* 0x000fe20007ffe0ff */
[----:B------:R-:W1:Y:S05]  /*5580*/  LDSM.16.M88.4 R88, [R3] ;  /* 0x000000000358783b */ /* 0x000e6a0000000200 */
[----:B------:R-:W2:Y:S01]  /*5590*/  LDSM.16.M88.4 R100, [R2] ;  /* 0x000000000264783b */ /* 0x000ea20000000200 */
[C---:B-----5:R-:W-:Y:S04]  /*55a0*/  FSETP.NEU.FTZ.AND P1, PT, R218.reuse, -INF , PT ;  /* 0xff800000da00780b */ /* 0x060fe80003f3d000 */
[----:B------:R-:W5:Y:S01]  /*55b0*/  LDSM.16.M88.4 R108, [R0] ;  /* 0x00000000006c783b */ /* 0x000f620000000200 */
[C---:B-1----:R-:W-:Y:S08]  /*55c0*/  HMMA.16816.F32 R4, R88.reuse, R92, R4 ;  /* 0x0000005c5804723c */ /* 0x042ff00000001804 */
[C---:B------:R-:W-:Y:S01]  /*55d0*/  HMMA.16816.F32 R8, R88.reuse, R94, R8 ;  /* 0x0000005e5808723c */ /* 0x040fe20000001808 */
[----:B------:R-:W-:Y:S07]  /*55e0*/  LDSM.16.M88.4 R92, [R225+0x2000] ;  /* 0x00200000e15c783b */ /* 0x000fee0000000200 */
[C---:B------:R-:W-:Y:S08]  /*55f0*/  HMMA.16816.F32 R12, R88.reuse, R96, R12 ;  /* 0x00000060580c723c */ /* 0x040ff0000000180c */
[----:B------:R-:W-:Y:S01]  /*5600*/  HMMA.16816.F32 R16, R88, R98, R16 ;  /* 0x000000625810723c */ /* 0x000fe20000001810 */
[----:B------:R-:W1:Y:S05]  /*5610*/  LDSM.16.M88.4 R88, [R223+0x18800] ;  /* 0x01880000df58783b */ /* 0x000e6a0000000200 */
[----:B------:R-:W1:Y:S02]  /*5620*/  LDSM.16.M88.4 R96, [R221+0x1a000] ;  /* 0x01a00000dd60783b */ /* 0x000e640000000200 */
[C---:B--2---:R-:W-:Y:S08]  /*5630*/  HMMA.16816.F32 R4, R100.reuse, R104, R4 ;  /* 0x000000686404723c */ /* 0x044ff00000001804 */
[C---:B------:R-:W-:Y:S01]  /*5640*/  HMMA.16816.F32 R8, R100.reuse, R106, R8 ;  /* 0x0000006a6408723c */ /* 0x040fe20000001808 */
[----:B------:R-:W-:Y:S07]  /*5650*/  LDSM.16.M88.4 R104, [R222+0x1a000] ;  /* 0x01a00000de68783b */ /* 0x000fee0000000200 */
[C---:B------:R-:W-:Y:S08]  /*5660*/  HMMA.16816.F32 R12, R100.reuse, R84, R12 ;  /* 0x00000054640c723c */ /* 0x040ff0000000180c */
[----:B------:R-:W-:Y:S01]  /*5670*/  HMMA.16816.F32 R16, R100, R86, R16 ;  /* 0x000000566410723c */ /* 0x000fe20000001810 */
[----:B------:R-:W2:Y:S05]  /*5680*/  LDSM.16.M88.4 R84, [R221+0x1a800] ;  /* 0x01a80000dd54783b */ /* 0x000eaa0000000200 */
[----:B------:R-:W2:Y:S02]  /*5690*/  LDSM.16.M88.4 R100, [R3+0x2000] ;  /* 0x002000000364783b */ /* 0x000ea40000000200 */
[C---:B-----5:R-:W-:Y:S08]  /*56a0*/  HMMA.16816.F32 R4, R108.reuse, R112, R4 ;  /* 0x000000706c04723c */ /* 0x060ff00000001804 */
[C---:B------:R-:W-:Y:S01]  /*56b0*/  HMMA.16816.F32 R8, R108.reuse, R114, R8 ;  /* 0x000000726c08723c */ /* 0x040fe20000001808 */
[----:B------:R-:W-:Y:S07]  /*56c0*/  LDSM.16.M88.4 R112, [R224+0x1a000] ;  /* 0x01a00000e070783b */ /* 0x000fee0000000200 */
[C---:B-1----:R-:W-:Y:S08]  /*56d0*/  HMMA.16816.F32 R12, R108.reuse, R88, R12 ;  /* 0x000000586c0c723c */ /* 0x042ff0000000180c */
[----:B------:R-:W-:Y:S01]  /*56e0*/  HMMA.16816.F32 R16, R108, R90, R16 ;  /* 0x0000005a6c10723c */ /* 0x000fe20000001810 */
[----:B------:R-:W1:Y:S05]  /*56f0*/  LDSM.16.M88.4 R88, [R222+0x1a800] ;  /* 0x01a80000de58783b */ /* 0x000e6a0000000200 */
[----:B------:R-:W5:Y:S02]  /*5700*/  LDSM.16.M88.4 R108, [R2+0x2000] ;  /* 0x00200000026c783b */ /* 0x000f640000000200 */
[C---:B------:R-:W-:Y:S08]  /*5710*/  HMMA.16816.F32 R4, R92.reuse, R96, R4 ;  /* 0x000000605c04723c */ /* 0x040ff00000001804 */
[C---:B------:R-:W-:Y:S01]  /*5720*/  HMMA.16816.F32 R8, R92.reuse, R98, R8 ;  /* 0x000000625c08723c */ /* 0x040fe20000001808 */
[----:B------:R-:W-:Y:S07]  /*5730*/  LDSM.16.M88.4 R96, [R223+0x1a000] ;  /* 0x01a00000df60783b */ /* 0x000fee0000000200 */
[C---:B--2---:R-:W-:Y:S08]  /*5740*/  HMMA.16816.F32 R12, R92.reuse, R84, R12 ;  /* 0x000000545c0c723c */ /* 0x044ff0000000180c */
[----:B------:R-:W-:Y:S01]  /*5750*/  HMMA.16816.F32 R16, R92, R86, R16 ;  /* 0x000000565c10723c */ /* 0x000fe20000001810 */
[----:B------:R-:W2:Y:S05]  /*5760*/  LDSM.16.M88.4 R84, [R224+0x1a800] ;  /* 0x01a80000e054783b */ /* 0x000eaa0000000200 */
[----:B------:R-:W2:Y:S02]  /*5770*/  LDSM.16.M88.4 R92, [R0+0x2000] ;  /* 0x00200000005c783b */ /* 0x000ea40000000200 */
[C---:B------:R-:W-:Y:S08]  /*5780*/  HMMA.16816.F32 R4, R100.reuse, R104, R4 ;  /* 0x000000686404723c */ /* 0x040ff00000001804 */
[C---:B------:R-:W-:Y:S01]  /*5790*/  HMMA.16816.F32 R8, R100.reuse, R106, R8 ;  /* 0x0000006a6408723c */ /* 0x040fe20000001808 */
[----:B------:R-:W-:Y:S07]  /*57a0*/  LDSM.16.M88.4 R104, [R221+0x1c000] ;  /* 0x01c00000dd68783b */ /* 0x000fee0000000200 */
[C---:B-1----:R-:W-:Y:S08]  /*57b0*/  HMMA.16816.F32 R12, R100.reuse, R88, R12 ;  /* 0x00000058640c723c */ /* 0x042ff0000000180c */
[----:B------:R-:W-:Y:S01]  /*57c0*/  HMMA.16816.F32 R16, R100, R90, R16 ;  /* 0x0000005a6410723c */ /* 0x000fe20000001810 */
[----:B------:R-:W1:Y:S05]  /*57d0*/  LDSM.16.M88.4 R88, [R223+0x1a800] ;  /* 0x01a80000df58783b */ /* 0x000e6a0000000200 */
[----:B------:R-:W1:Y:S02]  /*57e0*/  LDSM.16.M88.4 R100, [R225+0x4000] ;  /* 0x00400000e164783b */ /* 0x000e640000000200 */
[C---:B-----5:R-:W-:Y:S08]  /*57f0*/  HMMA.16816.F32 R4, R108.reuse, R112, R4 ;  /* 0x000000706c04723c */ /* 0x060ff00000001804 */
[C---:B------:R-:W-:Y:S01]  /*5800*/  HMMA.16816.F32 R8, R108.reuse, R114, R8 ;  /* 0x000000726c08723c */ /* 0x040fe20000001808 */
[----:B------:R-:W-:Y:S07]  /*5810*/  LDSM.16.M88.4 R112, [R222+0x1c000] ;  /* 0x01c00000de70783b */ /* 0x000fee0000000200 */
[C---:B--2---:R-:W-:Y:S08]  /*5820*/  HMMA.16816.F32 R12, R108.reuse, R84, R12 ;  /* 0x000000546c0c723c */ /* 0x044ff0000000180c */
[----:B------:R-:W-:Y:S01]  /*5830*/  HMMA.16816.F32 R16, R108, R86, R16 ;  /* 0x000000566c10723c */ /* 0x000fe20000001810 */
[----:B------:R-:W2:Y:S05]  /*5840*/  LDSM.16.M88.4 R84, [R221+0x1c800] ;  /* 0x01c80000dd54783b */ /* 0x000eaa0000000200 */
[----:B------:R-:W5:Y:S02]  /*5850*/  LDSM.16.M88.4 R108, [R3+0x4000] ;  /* 0x00400000036c783b */ /* 0x000f640000000200 */
[C---:B------:R-:W-:Y:S08]  /*5860*/  HMMA.16816.F32 R4, R92.reuse, R96, R4 ;  /* 0x000000605c04723c */ /* 0x040ff00000001804 */
[C---:B------:R-:W-:Y:S01]  /*5870*/  HMMA.16816.F32 R8, R92.reuse, R98, R8 ;  /* 0x000000625c08723c */ /* 0x040fe20000001808 */
[----:B------:R-:W-:Y:S07]  /*5880*/  LDSM.16.M88.4 R96, [R224+0x1c000] ;  /* 0x01c00000e060783b */ /* 0x000fee0000000200 */
[C---:B-1----:R-:W-:Y:S08]  /*5890*/  HMMA.16816.F32 R12, R92.reuse, R88, R12 ;  /* 0x000000585c0c723c */ /* 0x042ff0000000180c */
[----:B------:R-:W-:Y:S01]  /*58a0*/  HMMA.16816.F32 R16, R92, R90, R16 ;  /* 0x0000005a5c10723c */ /* 0x000fe20000001810 */
[----:B------:R-:W1:Y:S05]  /*58b0*/  LDSM.16.M88.4 R88, [R222+0x1c800] ;  /* 0x01c80000de58783b */ /* 0x000e6a0000000200 */
[----:B------:R-:W1:Y:S02]  /*58c0*/  LDSM.16.M88.4 R92, [R2+0x4000] ;  /* 0x00400000025c783b */ /* 0x000e640000000200 */
[C---:B------:R-:W-:Y:S08]  /*58d0*/  HMMA.16816.F32 R4, R100.reuse, R104, R4 ;  /* 0x000000686404723c */ /* 0x040ff00000001804 */
[C---:B------:R-:W-:Y:S01]  /*58e0*/  HMMA.16816.F32 R8, R100.reuse, R106, R8 ;  /* 0x0000006a6408723c */ /* 0x040fe20000001808 */
[----:B------:R-:W-:Y:S07]  /*58f0*/  LDSM.16.M88.4 R104, [R223+0x1c000] ;  /* 0x01c00000df68783b */ /* 0x000fee0000000200 */
[C---:B--2---:R-:W-:Y:S08]  /*5900*/  HMMA.16816.F32 R12, R100.reuse, R84, R12 ;  /* 0x00000054640c723c */ /* 0x044ff0000000180c */
        /* <DEDUP_REMOVED lines=23> */
[----:B------:R3:W1:Y:S02]  /*5a80*/  LDSM.16.M88.4 R100, [R2+0x6000] ;  /* 0x006000000264783b */ /* 0x0006640000000200 */
[C---:B-----5:R-:W-:Y:S08]  /*5a90*/  HMMA.16816.F32 R4, R108.reuse, R112, R4 ;  /* 0x000000706c04723c */ /* 0x060ff00000001804 */
[C---:B------:R-:W-:Y:S01]  /*5aa0*/  HMMA.16816.F32 R8, R108.reuse, R114, R8 ;  /* 0x000000726c08723c */ /* 0x040fe20000001808 */
[----:B------:R-:W-:Y:S07]  /*5ab0*/  LDSM.16.M88.4 R112, [R223+0x1e000] ;  /* 0x01e00000df70783b */ /* 0x000fee0000000200 */
[C---:B--2---:R-:W-:Y:S04]  /*5ac0*/  HMMA.16816.F32 R12, R108.reuse, R84, R12 ;  /* 0x000000546c0c723c */ /* 0x044fe8000000180c */
[----:B---3--:R-:W-:Y:S04]  /*5ad0*/  FMUL.FTZ R2, R218, 1.4426950216293334961 ;  /* 0x3fb8aa3bda027820 */ /* 0x008fe80000410000 */
[----:B------:R-:W-:Y:S01]  /*5ae0*/  HMMA.16816.F32 R16, R108, R86, R16 ;  /* 0x000000566c10723c */ /* 0x000fe20000001810 */
[----:B------:R-:W2:Y:S03]  /*5af0*/  LDSM.16.M88.4 R84, [R224+0x1e800] ;  /* 0x01e80000e054783b */ /* 0x000ea60000000200 */
[----:B------:R-:W-:Y:S02]  /*5b00*/  FSEL R2, R2, RZ, P1 ;  /* 0x000000ff02027208 */ /* 0x000fe40000800000 */
[----:B------:R3:W5:Y:S02]  /*5b10*/  LDSM.16.M88.4 R108, [R0+0x6000] ;  /* 0x00600000006c783b */ /* 0x0007640000000200 */
[C---:B------:R-:W-:Y:S08]  /*5b20*/  HMMA.16816.F32 R4, R92.reuse, R96, R4 ;  /* 0x000000605c04723c */ /* 0x040ff00000001804 */
[C---:B------:R-:W-:Y:S08]  /*5b30*/  HMMA.16816.F32 R8, R92.reuse, R98, R8 ;  /* 0x000000625c08723c */ /* 0x040ff00000001808 */
[C---:B-1----:R-:W-:Y:S01]  /*5b40*/  HMMA.16816.F32 R12, R92.reuse, R88, R12 ;  /* 0x000000585c0c723c */ /* 0x042fe2000000180c */
[----:B---3--:R-:W-:Y:S07]  /*5b50*/  MOV R0, UR16 ;  /* 0x0000001000007c02 */ /* 0x008fee0008000f00 */
[----:B------:R-:W-:Y:S04]  /*5b60*/  HMMA.16816.F32 R16, R92, R90, R16 ;  /* 0x0000005a5c10723c */ /* 0x000fe80000001810 */
[----:B------:R-:W-:Y:S04]  /*5b70*/  IADD3 R0, R0, -UR17, R124 ;  /* 0x8000001100007c10 */ /* 0x000fe8000fffe07c */
[C---:B------:R-:W-:Y:S05]  /*5b80*/  HMMA.16816.F32 R4, R100.reuse, R104, R4 ;  /* 0x000000686404723c */ /* 0x040fea0000001804 */
[----:B------:R-:W-:Y:S03]  /*5b90*/  @!P0 IADD3 R3, R0, UR9, RZ ;  /* 0x0000000900038c10 */ /* 0x000fe6000fffe0ff */
[C---:B------:R-:W-:Y:S08]  /*5ba0*/  HMMA.16816.F32 R8, R100.reuse, R106, R8 ;  /* 0x0000006a6408723c */ /* 0x040ff00000001808 */
[C---:B--2---:R-:W-:Y:S08]  /*5bb0*/  HMMA.16816.F32 R12, R100.reuse, R84, R12 ;  /* 0x00000054640c723c */ /* 0x044ff0000000180c */
[----:B------:R-:W-:Y:S01]  /*5bc0*/  HMMA.16816.F32 R16, R100, R86, R16 ;  /* 0x000000566410723c */ /* 0x000fe20000001810 */
[----:B------:R-:W1:Y:S07]  /*5bd0*/  LDSM.16.M88.4 R84, [R223+0x1e800] ;  /* 0x01e80000df54783b */ /* 0x000e6e0000000200 */
[C---:B-----5:R-:W-:Y:S08]  /*5be0*/  HMMA.16816.F32 R4, R108.reuse, R112, R4 ;  /* 0x000000706c04723c */ /* 0x060ff00000001804 */
        /* <DEDUP_REMOVED lines=8> */
[----:B------:R-:W-:Y:S02]  /*5c70*/  FMUL.FTZ R8, R8, c[0x0][0x2ec] ;  /* 0x0000bb0008087a20 */ /* 0x000fe40000410000 */
[----:B------:R-:W-:Y:S01]  /*5c80*/  FMUL.FTZ R11, R11, c[0x0][0x2ec] ;  /* 0x0000bb000b0b7a20 */ /* 0x000fe20000410000 */
[----:B------:R1:W4:Y:S01]  /*5c90*/  MUFU.TANH R101, R4 ;  /* 0x0000000400657308 */ /* 0x0003220000002400 */
[----:B------:R-:W-:Y:S01]  /*5ca0*/  FMUL.FTZ R9, R9, c[0x0][0x2ec] ;  /* 0x0000bb0009097a20 */ /* 0x000fe20000410000 */
[----:B------:R-:W-:Y:S04]  /*5cb0*/  HMMA.16816.F32 R16, R108, R86, R16 ;  /* 0x000000566c10723c */ /* 0x000fe80000001810 */
[----:B------:R-:W-:Y:S04]  /*5cc0*/  FMUL.FTZ R10, R10, c[0x0][0x2ec] ;  /* 0x0000bb000a0a7a20 */ /* 0x000fe80000410000 */
[----:B------:R3:W-:Y:S01]  /*5cd0*/  MUFU.TANH R98, R8 ;  /* 0x0000000800627308 */ /* 0x0007e20000002400 */
[----:B--2---:R-:W2:Y:S07]  /*5ce0*/  LDL R7, [R1+0x10] ;  /* 0x0000100001077983 */ /* 0x004eae0000100800 */
[----:B------:R-:W-:Y:S02]  /*5cf0*/  FMUL.FTZ R15, R15, c[0x0][0x2ec] ;  /* 0x0000bb000f0f7a20 */ /* 0x000fe40000410000 */
[----:B------:R-:W5:Y:S01]  /*5d00*/  MUFU.TANH R99, R5 ;  /* 0x0000000500637308 */ /* 0x000f620000002400 */
[----:B------:R-:W-:Y:S02]  /*5d10*/  FMUL.FTZ R14, R14, c[0x0][0x2ec] ;  /* 0x0000bb000e0e7a20 */ /* 0x000fe40000410000 */
[----:B------:R-:W-:Y:S01]  /*5d20*/  FMUL.FTZ R13, R13, c[0x0][0x2ec] ;  /* 0x0000bb000d0d7a20 */ /* 0x000fe20000410000 */
[C---:B-1----:R-:W-:Y:S01]  /*5d30*/  @!P0 IMNMX R4, R3.reuse, UR16, PT ;  /* 0x0000001003048c17 */ /* 0x042fe2000b800200 */
[----:B----4-:R-:W-:Y:S01]  /*5d40*/  FFMA.FTZ R0, R122, UR6, R101 ;  /* 0x000000067a007c23 */ /* 0x010fe20008010065 */
[----:B------:R-:W-:Y:S01]  /*5d50*/  @!P0 IADD3 R3, R3, 0x8, RZ ;  /* 0x0000000803038810 */ /* 0x000fe20007ffe0ff */
[----:B------:R-:W-:Y:S01]  /*5d60*/  FMUL.FTZ R16, R16, c[0x0][0x2ec] ;  /* 0x0000bb0010107a20 */ /* 0x000fe20000410000 */
[-C--:B------:R-:W-:Y:S01]  /*5d70*/  @!P0 ISETP.GE.AND P2, PT, R121, R4.reuse, PT ;  /* 0x000000047900820c */ /* 0x080fe20003f46270 */
[----:B------:R-:W-:Y:S01]  /*5d80*/  FMUL.FTZ R12, R12, c[0x0][0x2ec] ;  /* 0x0000bb000c0c7a20 */ /* 0x000fe20000410000 */
[----:B------:R1:W-:Y:S01]  /*5d90*/  MUFU.TANH R112, R15 ;  /* 0x0000000f00707308 */ /* 0x0003e20000002400 */
[-C--:B------:R-:W-:Y:S01]  /*5da0*/  @!P0 ISETP.GE.AND P1, PT, R119, R4.reuse, PT ;  /* 0x000000047700820c */ /* 0x080fe20003f26270 */
[----:B------:R-:W-:Y:S01]  /*5db0*/  FMUL.FTZ R17, R17, c[0x0][0x2ec] ;  /* 0x0000bb0011117a20 */ /* 0x000fe20000410000 */
[----:B------:R-:W-:Y:S01]  /*5dc0*/  @!P0 FSEL R0, R0, -INF , !P2 ;  /* 0xff80000000008808 */ /* 0x000fe20005000000 */
[----:B---3--:R-:W3:Y:S01]  /*5dd0*/  LDL R8, [R1+0x68] ;  /* 0x0000680001087983 */ /* 0x008ee20000100800 */
[----:B------:R-:W-:Y:S01]  /*5de0*/  @!P0 IMNMX R3, R3, UR16, PT ;  /* 0x0000001003038c17 */ /* 0x000fe2000b800200 */
[----:B------:R-:W-:Y:S02]  /*5df0*/  FMUL.FTZ R18, R18, c[0x0][0x2ec] ;  /* 0x0000bb0012127a20 */ /* 0x000fe40000410000 */
[--C-:B------:R-:W-:Y:S01]  /*5e00*/  FFMA.FTZ R0, R0, c[0x0][0x23c], -R2.reuse ;  /* 0x00008f0000007a23 */ /* 0x100fe20000010802 */
[-C--:B------:R-:W-:Y:S01]  /*5e10*/  @!P0 ISETP.GE.AND P2, PT, R121, R3.reuse, PT ;  /* 0x000000037900820c */ /* 0x080fe20003f46270 */
[----:B------:R4:W-:Y:S01]  /*5e20*/  MUFU.TANH R95, R16 ;  /* 0x00000010005f7308 */ /* 0x0009e20000002400 */
[----:B------:R-:W-:Y:S02]  /*5e30*/  FMUL.FTZ R19, R19, c[0x0][0x2ec] ;  /* 0x0000bb0013137a20 */ /* 0x000fe40000410000 */
[----:B-----5:R-:W-:Y:S05]  /*5e40*/  FFMA.FTZ R5, R120, UR6, R99 ;  /* 0x0000000678057c23 */ /* 0x020fea0008010063 */
[----:B------:R-:W-:Y:S02]  /*5e50*/  @!P0 FSEL R5, R5, -INF , !P1 ;  /* 0xff80000005058808 */ /* 0x000fe40004800000 */
[----:B------:R5:W-:Y:S01]  /*5e60*/  MUFU.EX2 R107, R0 ;  /* 0x00000000006b7308 */ /* 0x000be20000000800 */
[----:B------:R-:W-:Y:S01]  /*5e70*/  FSETP.NEU.FTZ.AND P1, PT, R123, -INF , PT ;  /* 0xff8000007b00780b */ /* 0x000fe20003f3d000 */
[----:B-1----:R-:W3:Y:S01]  /*5e80*/  LDL R15, [R1+0x14] ;  /* 0x00001400010f7983 */ /* 0x002ee20000100800 */
[----:B------:R-:W-:Y:S07]  /*5e90*/  FFMA.FTZ R5, R5, c[0x0][0x23c], -R2 ;  /* 0x00008f0005057a23 */ /* 0x000fee0000010802 */
[----:B------:R-:W1:Y:S01]  /*5ea0*/  MUFU.TANH R118, R6 ;  /* 0x0000000600767308 */ /* 0x000e620000002400 */
[----:B----4-:R-:W4:Y:S09]  /*5eb0*/  LDL R16, [R1+0x6c] ;  /* 0x00006c0001107983 */ /* 0x010f320000100800 */
[----:B------:R1:W-:Y:S01]  /*5ec0*/  MUFU.TANH R113, R14 ;  /* 0x0000000e00717308 */ /* 0x0003e20000002400 */
[----:B-----5:R-:W-:Y:S05]  /*5ed0*/  FMUL.FTZ R0, R123, 1.4426950216293334961 ;  /* 0x3fb8aa3b7b007820 */ /* 0x020fea0000410000 */
[----:B------:R-:W-:Y:S04]  /*5ee0*/  FSEL R0, R0, RZ, P1 ;  /* 0x000000ff00007208 */ /* 0x000fe80000800000 */
[----:B------:R5:W-:Y:S01]  /*5ef0*/  MUFU.TANH R96, R13 ;  /* 0x0000000d00607308 */ /* 0x000be20000002400 */
[-C--:B------:R-:W-:Y:S01]  /*5f00*/  @!P0 ISETP.GE.AND P1, PT, R119, R3.reuse, PT ;  /* 0x000000037700820c */ /* 0x080fe20003f26270 */
[----:B-1----:R-:W-:Y:S05]  /*5f10*/  FFMA.FTZ R6, R122, UR6, R118 ;  /* 0x000000067a067c23 */ /* 0x002fea0008010076 */
[----:B------:R-:W-:Y:S03]  /*5f20*/  @!P0 FSEL R6, R6, -INF , !P2 ;  /* 0xff80000006068808 */ /* 0x000fe60005000000 */
[----:B------:R1:W-:Y:S01]  /*5f30*/  MUFU.EX2 R104, R5 ;  /* 0x0000000500687308 */ /* 0x0003e20000000800 */
[----:B------:R-:W4:Y:S01]  /*5f40*/  LDL R14, [R1+0x70] ;  /* 0x00007000010e7983 */ /* 0x000f220000100800 */
[--C-:B------:R-:W-:Y:S08]  /*5f50*/  FFMA.FTZ R6, R6, c[0x0][0x23c], -R0.reuse ;  /* 0x00008f0006067a23 */ /* 0x100ff00000010800 */
[----:B------:R1:W-:Y:S01]  /*5f60*/  MUFU.TANH R100, R12 ;  /* 0x0000000c00647308 */ /* 0x0003e20000002400 */
[----:B-----5:R-:W5:Y:S09]  /*5f70*/  LDL R13, [R1+0x18] ;  /* 0x00001800010d7983 */ /* 0x020f720000100800 */
[----:B------:R1:W-:Y:S02]  /*5f80*/  MUFU.TANH R114, R11 ;  /* 0x0000000b00727308 */ /* 0x0003e40000002400 */
[----:B-1----:R-:W-:Y:S05]  /*5f90*/  FFMA.FTZ R5, R120, UR6, R117 ;  /* 0x0000000678057c23 */ /* 0x002fea0008010075 */
[----:B------:R-:W-:Y:S03]  /*5fa0*/  @!P0 FSEL R5, R5, -INF , !P1 ;  /* 0xff80000005058808 */ /* 0x000fe60004800000 */
[----:B------:R-:W-:Y:S01]  /*5fb0*/  MUFU.EX2 R124, R6 ;  /* 0x00000006007c7308 */ /* 0x000fe20000000800 */
[----:B------:R-:W5:Y:S01]  /*5fc0*/  LDL R12, [R1+0x74] ;  /* 0x00007400010c7983 */ /* 0x000f620000100800 */
[----:B------:R-:W-:Y:S08]  /*5fd0*/  FFMA.FTZ R5, R5, c[0x0][0x23c], -R0 ;  /* 0x00008f0005057a23 */ /* 0x000ff00000010800 */
[----:B------:R1:W4:Y:S01]  /*5fe0*/  MUFU.TANH R97, R9 ;  /* 0x0000000900617308 */ /* 0x0003220000002400 */
[----:B------:R-:W5:Y:S09]  /*5ff0*/  LDL R11, [R1+0x1c] ;  /* 0x00001c00010b7983 */ /* 0x000f720000100800 */
[----:B------:R-:W-:Y:S10]  /*6000*/  MUFU.EX2 R122, R5 ;  /* 0x00000005007a7308 */ /* 0x000ff40000000800 */
[----:B------:R1:W1:Y:S02]  /*6010*/  MUFU.TANH R115, R10 ;  /* 0x0000000a00737308 */ /* 0x0002640000002400 */
[----:B-1----:R-:W5:Y:S08]  /*6020*/  LDL R9, [R1+0x20] ;  /* 0x0000200001097983 */ /* 0x002f700000100800 */
[----:B------:R-:W-:Y:S10]  /*6030*/  MUFU.TANH R94, R17 ;  /* 0x00000011005e7308 */ /* 0x000ff40000002400 */
[----:B------:R-:W-:Y:S01]  /*6040*/  MUFU.TANH R111, R18 ;  /* 0x00000012006f7308 */ /* 0x000fe20000002400 */
[----:B------:R-:W5:Y:S09]  /*6050*/  LDL R10, [R1+0x78] ;  /* 0x00007800010a7983 */ /* 0x000f720000100800 */
[----:B------:R-:W-:Y:S01]  /*6060*/  MUFU.TANH R108, R19 ;  /* 0x00000013006c7308 */ /* 0x000fe20000002400 */
[-C--:B--2---:R-:W-:Y:S01]  /*6070*/  @!P0 ISETP.GE.AND P1, PT, R7, R4.reuse, PT ;  /* 0x000000040700820c */ /* 0x084fe20003f26270 */
[----:B---3--:R-:W-:Y:S05]  /*6080*/  FFMA.FTZ R6, R8, UR6, R98 ;  /* 0x0000000608067c23 */ /* 0x008fea0008010062 */
[----:B------:R-:W-:Y:S05]  /*6090*/  @!P0 FSEL R6, R6, -INF , !P1 ;  /* 0xff80000006068808 */ /* 0x000fea0004800000 */
[--C-:B------:R-:W-:Y:S04]  /*60a0*/  FFMA.FTZ R6, R6, c[0x0][0x23c], -R2.reuse ;  /* 0x00008f0006067a23 */ /* 0x100fe80000010802 */
[----:B------:R1:W-:Y:S01]  /*60b0*/  MUFU.EX2 R105, R6 ;  /* 0x0000000600697308 */ /* 0x0003e20000000800 */
[-C--:B------:R-:W-:Y:S01]  /*60c0*/  @!P0 ISETP.GE.AND P1, PT, R15, R4.reuse, PT ;  /* 0x000000040f00820c */ /* 0x080fe20003f26270 */
[----:B----4-:R-:W-:Y:S05]  /*60d0*/  FFMA.FTZ R5, R16, UR6, R97 ;  /* 0x0000000610057c23 */ /* 0x010fea0008010061 */
[----:B------:R-:W-:Y:S02]  /*60e0*/  @!P0 FSEL R5, R5, -INF , !P1 ;  /* 0xff80000005058808 */ /* 0x000fe40004800000 */
[-C--:B------:R-:W-:Y:S01]  /*60f0*/  @!P0 ISETP.GE.AND P1, PT, R7, R3.reuse, PT ;  /* 0x000000030700820c */ /* 0x080fe20003f26270 */
[----:B-1----:R-:W-:Y:S01]  /*6100*/  FFMA.FTZ R6, R8, UR6, R115 ;  /* 0x0000000608067c23 */ /* 0x002fe20008010073 */
[----:B------:R-:W2:Y:S01]  /*6110*/  LDL R7, [R1+0x40] ;  /* 0x0000400001077983 */ /* 0x000ea20000100800 */
[----:B------:R-:W-:Y:S03]  /*6120*/  FFMA.FTZ R5, R5, c[0x0][0x23c], -R2 ;  /* 0x00008f0005057a23 */ /* 0x000fe60000010802 */
[----:B------:R-:W-:Y:S01]  /*6130*/  @!P0 FSEL R6, R6, -INF , !P1 ;  /* 0xff80000006068808 */ /* 0x000fe20004800000 */
[----:B------:R-:W3:Y:S01]  /*6140*/  LDL R8, [R1+0x7c] ;  /* 0x00007c0001087983 */ /* 0x000ee20000100800 */
[----:B------:R1:W-:Y:S01]  /*6150*/  MUFU.EX2 R103, R5 ;  /* 0x0000000500677308 */ /* 0x0003e20000000800 */
[-C--:B------:R-:W-:Y:S02]  /*6160*/  @!P0 ISETP.GE.AND P1, PT, R15, R3.reuse, PT ;  /* 0x000000030f00820c */ /* 0x080fe40003f26270 */
[----:B------:R-:W-:Y:S07]  /*6170*/  FFMA.FTZ R6, R6, c[0x0][0x23c], -R0 ;  /* 0x00008f0006067a23 */ /* 0x000fee0000010800 */
[----:B------:R4:W-:Y:S01]  /*6180*/  MUFU.EX2 R123, R6 ;  /* 0x00000006007b7308 */ /* 0x0009e20000000800 */
[----:B-1----:R-:W-:Y:S05]  /*6190*/  FFMA.FTZ R5, R16, UR6, R114 ;  /* 0x0000000610057c23 */ /* 0x002fea0008010072 */
[----:B------:R-:W-:Y:S02]  /*61a0*/  @!P0 FSEL R5, R5, -INF , !P1 ;  /* 0xff80000005058808 */ /* 0x000fe40004800000 */
[-C--:B-----5:R-:W-:Y:S01]  /*61b0*/  @!P0 ISETP.GE.AND P1, PT, R13, R4.reuse, PT ;  /* 0x000000040d00820c */ /* 0x0a0fe20003f26270 */
[----:B----4-:R-:W-:Y:S02]  /*61c0*/  FFMA.FTZ R6, R14, UR6, R100 ;  /* 0x000000060e067c23 */ /* 0x010fe40008010064 */
[----:B------:R-:W-:Y:S03]  /*61d0*/  FFMA.FTZ R5, R5, c[0x0][0x23c], -R0 ;  /* 0x00008f0005057a23 */ /* 0x000fe60000010800 */
[----:B------:R-:W-:Y:S01]  /*61e0*/  @!P0 FSEL R6, R6, -INF , !P1 ;  /* 0xff80000006068808 */ /* 0x000fe20004800000 */
[----:B------:R1:W4:Y:S04]  /*61f0*/  MUFU.EX2 R121, R5 ;  /* 0x0000000500797308 */ /* 0x0003280000000800 */
[----:B------:R-:W-:Y:S06]  /*6200*/  FFMA.FTZ R6, R6, c[0x0][0x23c], -R2 ;  /* 0x00008f0006067a23 */ /* 0x000fec0000010802 */
[----:B------:R5:W-:Y:S01]  /*6210*/  MUFU.EX2 R110, R6 ;  /* 0x00000006006e7308 */ /* 0x000be20000000800 */
[-C--:B------:R-:W-:Y:S01]  /*6220*/  @!P0 ISETP.GE.AND P1, PT, R11, R4.reuse, PT ;  /* 0x000000040b00820c */ /* 0x080fe20003f26270 */
[----:B-1----:R-:W-:Y:S05]  /*6230*/  FFMA.FTZ R5, R12, UR6, R96 ;  /* 0x000000060c057c23 */ /* 0x002fea0008010060 */
[----:B------:R-:W-:Y:S02]  /*6240*/  @!P0 FSEL R5, R5, -INF , !P1 ;  /* 0xff80000005058808 */ /* 0x000fe40004800000 */
[-C--:B------:R-:W-:Y:S01]  /*6250*/  @!P0 ISETP.GE.AND P1, PT, R13, R3.reuse, PT ;  /* 0x000000030d00820c */ /* 0x080fe20003f26270 */
[----:B-----5:R-:W-:Y:S01]  /*6260*/  FFMA.FTZ R6, R14, UR6, R113 ;  /* 0x000000060e067c23 */ /* 0x020fe20008010071 */
[-C--:B------:R-:W-:Y:S01]  /*6270*/  @!P0 ISETP.GE.AND P2, PT, R9, R4.reuse, PT ;  /* 0x000000040900820c */ /* 0x080fe20003f46270 */
[----:B------:R-:W-:Y:S03]  /*6280*/  FFMA.FTZ R5, R5, c[0x0][0x23c], -R2 ;  /* 0x00008f0005057a23 */ /* 0x000fe60000010802 */
[----:B------:R-:W-:Y:S01]  /*6290*/  @!P0 FSEL R6, R6, -INF , !P1 ;  /* 0xff80000006068808 */ /* 0x000fe20004800000 */
[----:B------:R1:W-:Y:S01]  /*62a0*/  MUFU.EX2 R109, R5 ;  /* 0x00000005006d7308 */ /* 0x0003e20000000800 */
[----:B------:R-:W-:Y:S03]  /*62b0*/  @!P0 ISETP.GE.AND P1, PT, R11, R3, PT ;  /* 0x000000030b00820c */ /* 0x000fe60003f26270 */
[----:B------:R-:W-:Y:S06]  /*62c0*/  FFMA.FTZ R6, R6, c[0x0][0x23c], -R0 ;  /* 0x00008f0006067a23 */ /* 0x000fec0000010800 */
[----:B------:R5:W-:Y:S01]  /*62d0*/  MUFU.EX2 R126, R6 ;  /* 0x00000006007e7308 */ /* 0x000be20000000800 */
[----:B-1----:R-:W-:Y:S05]  /*62e0*/  FFMA.FTZ R5, R12, UR6, R112 ;  /* 0x000000060c057c23 */ /* 0x002fea0008010070 */
[----:B------:R-:W-:Y:S01]  /*62f0*/  @!P0 FSEL R5, R5, -INF , !P1 ;  /* 0xff80000005058808 */ /* 0x000fe20004800000 */
[----:B-----5:R-:W-:Y:S04]  /*6300*/  FFMA.FTZ R6, R10, UR6, R95 ;  /* 0x000000060a067c23 */ /* 0x020fe8000801005f */
[----:B------:R-:W-:Y:S01]  /*6310*/  FFMA.FTZ R5, R5, c[0x0][0x23c], -R0 ;  /* 0x00008f0005057a23 */ /* 0x000fe20000010800 */
[----:B------:R-:W-:Y:S03]  /*6320*/  @!P0 FSEL R6, R6, -INF , !P2 ;  /* 0xff80000006068808 */ /* 0x000fe60005000000 */
[----:B------:R4:W1:Y:S02]  /*6330*/  MUFU.EX2 R125, R5 ;  /* 0x00000005007d7308 */ /* 0x0008640000000800 */
[----:B------:R-:W-:Y:S08]  /*6340*/  FFMA.FTZ R6, R6, c[0x0][0x23c], -R2 ;  /* 0x00008f0006067a23 */ /* 0x000ff00000010802 */
[----:B------:R-:W-:Y:S01]  /*6350*/  MUFU.EX2 R106, R6 ;  /* 0x00000006006a7308 */ /* 0x000fe20000000800 */
[----:B----4-:R-:W-:Y:S02]  /*6360*/  F2FP.PACK_AB R5, R121, R123 ;  /* 0x0000007b7905723e */ /* 0x010fe400000000ff */
[----:B--2---:R-:W-:Y:S01]  /*6370*/  @!P0 ISETP.GE.AND P1, PT, R7, R4, PT ;  /* 0x000000040700820c */ /* 0x004fe20003f26270 */
[----:B---3--:R-:W-:Y:S05]  /*6380*/  FFMA.FTZ R4, R8, UR6, R94 ;  /* 0x0000000608047c23 */ /* 0x008fea000801005e */
[----:B------:R-:W-:Y:S02]  /*6390*/  @!P0 FSEL R4, R4, -INF , !P1 ;  /* 0xff80000004048808 */ /* 0x000fe40004800000 */
[-C--:B------:R-:W-:Y:S03]  /*63a0*/  @!P0 ISETP.GE.AND P1, PT, R9, R3.reuse, PT ;  /* 0x000000030900820c */ /* 0x080fe60003f26270 */
[----:B------:R-:W-:Y:S02]  /*63b0*/  FFMA.FTZ R2, R4, c[0x0][0x23c], -R2 ;  /* 0x00008f0004027a23 */ /* 0x000fe40000010802 */
[----:B------:R-:W-:Y:S02]  /*63c0*/  FFMA.FTZ R4, R10, UR6, R111 ;  /* 0x000000060a047c23 */ /* 0x000fe4000801006f */
[----:B------:R2:W3:Y:S03]  /*63d0*/  MUFU.EX2 R102, R2 ;  /* 0x0000000200667308 */ /* 0x0004e60000000800 */
[----:B------:R-:W-:Y:S02]  /*63e0*/  @!P0 FSEL R4, R4, -INF , !P1 ;  /* 0xff80000004048808 */ /* 0x000fe40004800000 */
[----:B------:R-:W-:Y:S02]  /*63f0*/  @!P0 ISETP.GE.AND P1, PT, R7, R3, PT ;  /* 0x000000030700820c */ /* 0x000fe40003f26270 */
[----:B------:R-:W-:Y:S01]  /*6400*/  F2FP.PACK_AB R3, R104, R107 ;  /* 0x0000006b6803723e */ /* 0x000fe200000000ff */
[----:B------:R-:W-:Y:S04]  /*6410*/  FFMA.FTZ R4, R4, c[0x0][0x23c], -R0 ;  /* 0x00008f0004047a23 */ /* 0x000fe80000010800 */
[----:B------:R1:W-:Y:S01]  /*6420*/  STS [R246+0x2a000], R3 ;  /* 0x02a00003f6007388 */ /* 0x0003e20000000800 */
[----:B------:R4:W-:Y:S01]  /*6430*/  MUFU.EX2 R120, R4 ;  /* 0x0000000400787308 */ /* 0x0009e20000000800 */
[----:B--2---:R-:W-:Y:S05]  /*6440*/  FFMA.FTZ R2, R8, UR6, R108 ;  /* 0x0000000608027c23 */ /* 0x004fea000801006c */
[----:B------:R-:W-:Y:S02]  /*6450*/  @!P0 FSEL R2, R2, -INF , !P1 ;  /* 0xff80000002028808 */ /* 0x000fe40004800000 */
[----:B------:R-:W-:Y:S03]  /*6460*/  IADD3 R92, P0, R127, UR14, RZ ;  /* 0x0000000e7f5c7c10 */ /* 0x000fe6000ff1e0ff */
[----:B------:R-:W-:Y:S01]  /*6470*/  FFMA.FTZ R0, R2, c[0x0][0x23c], -R0 ;  /* 0x00008f0002007a23 */ /* 0x000fe20000010800 */
[----:B------:R-:W-:Y:S02]  /*6480*/  F2FP.PACK_AB R2, R122, R124 ;  /* 0x0000007c7a02723e */ /* 0x000fe400000000ff */
[----:B-1----:R-:W-:Y:S01]  /*6490*/  F2FP.PACK_AB R3, R125, R126 ;  /* 0x0000007e7d03723e */ /* 0x002fe200000000ff */
[----:B------:R1:W2:Y:S01]  /*64a0*/  MUFU.EX2 R119, R0 ;  /* 0x0000000000777308 */ /* 0x0002a20000000800 */
[----:B----4-:R-:W-:Y:S01]  /*64b0*/  F2FP.PACK_AB R4, R109, R110 ;  /* 0x0000006e6d04723e */ /* 0x010fe200000000ff */
[----:B------:R3:W-:Y:S01]  /*64c0*/  STS [R246+0x2a400], R2 ;  /* 0x02a40002f6007388 */ /* 0x0007e20000000800 */
[----:B------:R-:W-:Y:S02]  /*64d0*/  IADD3.X R93, R128, UR13, RZ, P0, !PT ;  /* 0x0000000d805d7c10 */ /* 0x000fe400087fe4ff */
[C---:B------:R-:W-:Y:S02]  /*64e0*/  LEA R234, P0, R129.reuse, R234, 0x2 ;  /* 0x000000ea81ea7211 */ /* 0x040fe400078010ff */
[----:B------:R-:W-:Y:S02]  /*64f0*/  STS [R249+0x2a400], R5 ;  /* 0x02a40005f9007388 */ /* 0x000fe40000000800 */
[----:B------:R-:W-:Y:S02]  /*6500*/  LEA.HI.X.SX32 R235, R129, R235, 0x2, P0 ;  /* 0x000000eb81eb7211 */ /* 0x000fe400000f16ff */
[----:B------:R-:W-:Y:S02]  /*6510*/  PLOP3.LUT P0, PT, PT, PT, UP0, 0x80, 0x0 ;  /* 0x000000000000781c */ /* 0x000fe40003f0f008 */
[----:B-1----:R-:W-:Y:S02]  /*6520*/  F2FP.PACK_AB R0, R103, R105 ;  /* 0x000000696700723e */ /* 0x002fe400000000ff */
[----:B---3--:R-:W-:Y:S03]  /*6530*/  F2FP.PACK_AB R2, R102, R106 ;  /* 0x0000006a6602723e */ /* 0x008fe600000000ff */
[----:B------:R2:W-:Y:S05]  /*6540*/  STS [R249+0x2a000], R0 ;  /* 0x02a00000f9007388 */ /* 0x0005ea0000000800 */
[----:B------:R-:W-:Y:S05]  /*6550*/  STS [R247+0x2a000], R4 ;  /* 0x02a00004f7007388 */ /* 0x000fea0000000800 */
[----:B------:R1:W-:Y:S05]  /*6560*/  STS [R247+0x2a400], R3 ;  /* 0x02a40003f7007388 */ /* 0x0003ea0000000800 */
[----:B------:R-:W-:Y:S01]  /*6570*/  STS [R248+0x2a000], R2 ;  /* 0x02a00002f8007388 */ /* 0x000fe20000000800 */
[----:B--2---:R-:W-:Y:S05]  /*6580*/  F2FP.PACK_AB R0, R119, R120 ;  /* 0x000000787700723e */ /* 0x004fea00000000ff */
[----:B------:R2:W-:Y:S05]  /*6590*/  STS [R248+0x2a400], R0 ;  /* 0x02a40000f8007388 */ /* 0x0005ea0000000800 */
[----:B------:R-:W-:Y:S01]  /*65a0*/  LDSM.16.M88.4 R16, [R228+0x10000] ;  /* 0x01000000e410783b */ /* 0x000fe20000000200 */
[CC--:B-1----:R-:W-:Y:S04]  /*65b0*/  IADD3 R3, R217.reuse, R228.reuse, RZ ;  /* 0x000000e4d9037210 */ /* 0x0c2fe80007ffe0ff */
[----:B------:R-:W1:Y:S05]  /*65c0*/  LDSM.16.M88.4 R8, [R221+0x20000] ;  /* 0x02000000dd08783b */ /* 0x000e6a0000000200 */
[----:B------:R-:W3:Y:S01]  /*65d0*/  LDSM.16.M88.4 R84, [R221+0x20800] ;  /* 0x02080000dd54783b */ /* 0x000ee20000000200 */
[----:B--2---:R-:W-:Y:S04]  /*65e0*/  IADD3 R0, R116, R228, RZ ;  /* 0x000000e474007210 */ /* 0x004fe80007ffe0ff */
[----:B------:R-:W-:Y:S01]  /*65f0*/  IADD3 R2, R217, R0, RZ ;  /* 0x00000000d9027210 */ /* 0x000fe20007ffe0ff */
[----:B------:R-:W-:Y:S01]  /*6600*/  LDSM.16.M88.4 R88, [R0+0x10000] ;  /* 0x010000000058783b */ /* 0x000fe20000000200 */
[C---:B-1----:R-:W-:Y:S08]  /*6610*/  HMMA.16816.F32 R4, R16.reuse, R8, RZ ;  /* 0x000000081004723c */ /* 0x042ff000000018ff */
        /* <DEDUP_REMOVED lines=87> */
[----:B------:R-:W2:Y:S05]  /*6b90*/  LDSM.16.M88.4 R88, [R222+0x26000] ;  /* 0x02600000de58783b */ /* 0x000eaa0000000200 */
[----:B-1----:R-:W3:Y:S01]  /*6ba0*/  LDG.E R0, [R92.64+0x20] ;  /* 0x000020045c007981 */ /* 0x002ee2000c1e1900 */
[C---:B--2---:R-:W-:Y:S08]  /*6bb0*/  HMMA.16816.F32 R4, R84.reuse, R88, R4 ;  /* 0x000000585404723c */ /* 0x044ff00000001804 */
[C---:B------:R-:W-:Y:S01]  /*6bc0*/  HMMA.16816.F32 R8, R84.reuse, R90, R8 ;  /* 0x0000005a5408723c */ /* 0x040fe20000001808 */
[----:B------:R-:W1:Y:S07]  /*6bd0*/  LDSM.16.M88.4 R88, [R222+0x26800] ;  /* 0x02680000de58783b */ /* 0x000e6e0000000200 */
[C---:B-1----:R-:W-:Y:S08]  /*6be0*/  HMMA.16816.F32 R12, R84.reuse, R88, R12 ;  /* 0x00000058540c723c */ /* 0x042ff0000000180c */
[----:B------:R-:W-:Y:S01]  /*6bf0*/  HMMA.16816.F32 R16, R84, R90, R16 ;  /* 0x0000005a5410723c */ /* 0x000fe20000001810 */
[----:B------:R1:W-:Y:S05]  /*6c00*/  LDSM.16.M88.4 R84, [R3+0x16000] ;  /* 0x016000000354783b */ /* 0x0003ea0000000200 */
[----:B------:R-:W2:Y:S05]  /*6c10*/  LDSM.16.M88.4 R88, [R224+0x26000] ;  /* 0x02600000e058783b */ /* 0x000eaa0000000200 */
[----:B-1----:R-:W4:Y:S01]  /*6c20*/  LDG.E R3, [R92.64] ;  /* 0x000000045c037981 */ /* 0x002f22000c1e1900 */
[C---:B--2---:R-:W-:Y:S08]  /*6c30*/  HMMA.16816.F32 R4, R84.reuse, R88, R4 ;  /* 0x000000585404723c */ /* 0x044ff00000001804 */
        /* <DEDUP_REMOVED lines=9> */
[C---:B-1----:R-:W-:Y:S07]  /*6cd0*/  HMMA.16816.F32 R12, R84.reuse, R88, R12 ;  /* 0x00000058540c723c */ /* 0x042fee000000180c */
[----:B------:R-:W-:Y:S01]  /*6ce0*/  FFMA.FTZ R89, -R99, R99, 1 ;  /* 0x3f80000063597423 */ /* 0x000fe20000010163 */
[----:B------:R-:W-:Y:S04]  /*6cf0*/  HMMA.16816.F32 R16, R84, R90, R16 ;  /* 0x0000005a5410723c */ /* 0x000fe80000001810 */
[----:B------:R-:W-:Y:S02]  /*6d00*/  FMUL.FTZ R89, R89, c[0x0][0x2ec] ;  /* 0x0000bb0059597a20 */ /* 0x000fe40000410000 */
[----:B------:R-:W-:Y:S02]  /*6d10*/  FFMA.FTZ R88, -R100, R100, 1 ;  /* 0x3f80000064587423 */ /* 0x000fe40000010164 */
[----:B------:R-:W-:Y:S04]  /*6d20*/  FFMA.FTZ R90, -R101, R101, 1 ;  /* 0x3f800000655a7423 */ /* 0x000fe80000010165 */
[----:B------:R-:W-:Y:S02]  /*6d30*/  FMUL.FTZ R90, R90, c[0x0][0x2ec] ;  /* 0x0000bb005a5a7a20 */ /* 0x000fe40000410000 */
[----:B------:R-:W-:Y:S02]  /*6d40*/  FFMA.FTZ R84, -R98, R98, 1 ;  /* 0x3f80000062547423 */ /* 0x000fe40000010162 */
[----:B------:R-:W-:Y:S02]  /*6d50*/  FFMA.FTZ R87, -R96, R96, 1 ;  /* 0x3f80000060577423 */ /* 0x000fe40000010160 */
[----:B------:R-:W-:Y:S02]  /*6d60*/  FMUL.FTZ R84, R84, c[0x0][0x2ec] ;  /* 0x0000bb0054547a20 */ /* 0x000fe40000410000 */
[----:B------:R-:W-:Y:S02]  /*6d70*/  FFMA.FTZ R85, -R94, R94, 1 ;  /* 0x3f8000005e557423 */ /* 0x000fe4000001015e */
[----:B------:R-:W-:Y:S02]  /*6d80*/  FMUL.FTZ R88, R88, c[0x0][0x2ec] ;  /* 0x0000bb0058587a20 */ /* 0x000fe40000410000 */
[----:B------:R-:W-:Y:S02]  /*6d90*/  FMUL.FTZ R87, R87, c[0x0][0x2ec] ;  /* 0x0000bb0057577a20 */ /* 0x000fe40000410000 */
[----:B------:R-:W-:Y:S02]  /*6da0*/  FMUL.FTZ R85, R85, c[0x0][0x2ec] ;  /* 0x0000bb0055557a20 */ /* 0x000fe40000410000 */
[----:B------:R-:W-:Y:S02]  /*6db0*/  FFMA.FTZ R86, -R95, R95, 1 ;  /* 0x3f8000005f567423 */ /* 0x000fe4000001015f */
[----:B---3--:R-:W-:Y:S02]  /*6dc0*/  FADD.FTZ R18, -R0, R18 ;  /* 0x0000001200127221 */ /* 0x008fe40000010100 */
[----:B------:R-:W-:Y:S02]  /*6dd0*/  FMUL.FTZ R86, R86, c[0x0][0x2ec] ;  /* 0x0000bb0056567a20 */ /* 0x000fe40000410000 */
[C---:B----4-:R-:W-:Y:S02]  /*6de0*/  FADD.FTZ R2, -R3.reuse, R4 ;  /* 0x0000000403027221 */ /* 0x050fe40000010100 */
[----:B------:R-:W-:Y:S02]  /*6df0*/  FADD.FTZ R4, -R3, R5 ;  /* 0x0000000503047221 */ /* 0x000fe40000010100 */
[----:B------:R-:W-:Y:S02]  /*6e00*/  FMUL.FTZ R2, R107, R2 ;  /* 0x000000026b027220 */ /* 0x000fe40000410000 */
[C---:B------:R-:W-:Y:S02]  /*6e10*/  FADD.FTZ R5, -R3.reuse, R8 ;  /* 0x0000000803057221 */ /* 0x040fe40000010100 */
[----:B------:R-:W-:Y:S02]  /*6e20*/  FMUL.FTZ R4, R104, R4 ;  /* 0x0000000468047220 */ /* 0x000fe40000410000 */
[----:B------:R-:W-:Y:S02]  /*6e30*/  FADD.FTZ R8, -R3, R9 ;  /* 0x0000000903087221 */ /* 0x000fe40000010100 */
[----:B------:R-:W-:Y:S02]  /*6e40*/  FMUL.FTZ R5, R105, R5 ;  /* 0x0000000569057220 */ /* 0x000fe40000410000 */
[----:B------:R-:W-:Y:S02]  /*6e50*/  FMUL.FTZ R90, R90, R2 ;  /* 0x000000025a5a7220 */ /* 0x000fe40000410000 */
[----:B------:R-:W-:Y:S02]  /*6e60*/  FFMA.FTZ R2, -R97, R97, 1 ;  /* 0x3f80000061027423 */ /* 0x000fe40000010161 */
[C---:B------:R-:W-:Y:S02]  /*6e70*/  FADD.FTZ R12, -R3.reuse, R12 ;  /* 0x0000000c030c7221 */ /* 0x040fe40000010100 */
[C---:B------:R-:W-:Y:S02]  /*6e80*/  FADD.FTZ R13, -R3.reuse, R13 ;  /* 0x0000000d030d7221 */ /* 0x040fe40000010100 */
[----:B------:R-:W-:Y:S02]  /*6e90*/  FADD.FTZ R9, -R3, R17 ;  /* 0x0000001103097221 */ /* 0x000fe40000010100 */
[----:B------:R-:W-:Y:S02]  /*6ea0*/  FMUL.FTZ R89, R89, R4 ;  /* 0x0000000459597220 */ /* 0x000fe40000410000 */
[----:B------:R-:W-:Y:S02]  /*6eb0*/  FADD.FTZ R4, -R3, R16 ;  /* 0x0000001003047221 */ /* 0x000fe40000010100 */
[----:B------:R-:W-:Y:S02]  /*6ec0*/  FMUL.FTZ R17, R2, c[0x0][0x2ec] ;  /* 0x0000bb0002117a20 */ /* 0x000fe40000410000 */
[----:B------:R-:W-:Y:S02]  /*6ed0*/  FMUL.FTZ R2, R110, R12 ;  /* 0x0000000c6e027220 */ /* 0x000fe40000410000 */
[----:B------:R-:W-:Y:S02]  /*6ee0*/  FMUL.FTZ R3, R109, R13 ;  /* 0x0000000d6d037220 */ /* 0x000fe40000410000 */
[----:B------:R-:W-:Y:S02]  /*6ef0*/  FMUL.FTZ R84, R84, R5 ;  /* 0x0000000554547220 */ /* 0x000fe40000410000 */
[----:B------:R-:W-:Y:S02]  /*6f00*/  FMUL.FTZ R5, R102, R9 ;  /* 0x0000000966057220 */ /* 0x000fe40000410000 */
[----:B------:R-:W-:Y:S02]  /*6f10*/  FMUL.FTZ R88, R88, R2 ;  /* 0x0000000258587220 */ /* 0x000fe40000410000 */
[----:B------:R-:W-:Y:S02]  /*6f20*/  FMUL.FTZ R87, R87, R3 ;  /* 0x0000000357577220 */ /* 0x000fe40000410000 */
[C---:B------:R-:W-:Y:S02]  /*6f30*/  FADD.FTZ R2, -R0.reuse, R6 ;  /* 0x0000000600027221 */ /* 0x040fe40000010100 */
[----:B------:R-:W-:Y:S02]  /*6f40*/  FADD.FTZ R3, -R0, R7 ;  /* 0x0000000700037221 */ /* 0x000fe40000010100 */
        /* <DEDUP_REMOVED lines=18> */
[----:B------:R-:W-:Y:S02]  /*7070*/  FFMA.FTZ R13, -R113, R113, 1 ;  /* 0x3f800000710d7423 */ /* 0x000fe40000010171 */
[----:B------:R-:W-:Y:S02]  /*7080*/  FFMA.FTZ R12, -R112, R112, 1 ;  /* 0x3f800000700c7423 */ /* 0x000fe40000010170 */
        /* <DEDUP_REMOVED lines=118> */
.L_x_979:
        /* <DEDUP_REMOVED lines=173> */
.L_x_980:
[----:B-1----:R-:W-:Y:S01]  /*82c0*/  IMAD.MOV.U32 R2, RZ, RZ, R128 ;  /* 0x000000ffff027224 */ /* 0x002fe200078e0080 */
[----:B------:R-:W-:Y:S01]  /*82d0*/  LDSM.16.MT88.4 R16, [R216+0x18000] ;  /* 0x01800000d810783b */ /* 0x000fe20000004200 */
[----:B------:R-:W-:Y:S01]  /*82e0*/  IMAD.MOV.U32 R3, RZ, RZ, R127 ;  /* 0x000000ffff037224 */ /* 0x000fe200078e007f */
[----:B------:R-:W-:Y:S01]  /*82f0*/  ULOP3.LUT UR8, UR7, 0x1, URZ, 0xc0, !UPT ;  /* 0x0000000107087892 */ /* 0x000fe2000f8ec03f */
[----:B------:R-:W-:Y:S01]  /*8300*/  IMAD.IADD R0, R229, 0x1, R116 ;  /* 0x00000001e5007824 */ /* 0x000fe200078e0274 */
[----:B------:R-:W1:Y:S01]  /*8310*/  LDSM.16.M88.4 R128, [R229] ;  /* 0x00000000e580783b */ /* 0x000e620000000200 */
[----:B------:R-:W-:Y:S02]  /*8320*/  UISETP.GT.AND UP3, UPT, UR7, UR15, UPT ;  /* 0x0000000f0700728c */ /* 0x000fe4000bf64270 */
[----:B------:R-:W-:Y:S01]  /*8330*/  UISETP.NE.U32.AND UP1, UPT, UR8, 0x1, UPT ;  /* 0x000000010800788c */ /* 0x000fe2000bf25070 */
[----:B------:R-:W2:Y:S01]  /*8340*/  LDSM.16.M88.4 R124, [R229+0x1000] ;  /* 0x00100000e57c783b */ /* 0x000ea20000000200 */
[----:B------:R-:W-:Y:S02]  /*8350*/  @UP0 UIADD3 UR9, UP2, UR12, -0x100, URZ ;  /* 0xffffff000c090890 */ /* 0x000fe4000ff5e03f */
[----:B------:R-:W-:Y:S01]  /*8360*/  UIADD3 UR7, UR7, -0x1, URZ ;  /* 0xffffffff07077890 */ /* 0x000fe2000fffe03f */
[----:B------:R-:W3:Y:S01]  /*8370*/  LDSM.16.MT88.4 R96, [R216+0x1a000] ;  /* 0x01a00000d860783b */ /* 0x000ee20000004200 */
[----:B------:R-:W-:Y:S03]  /*8380*/  @UP0 UIADD3.X UR8, UR11, -0x1, URZ, UP2, !UPT ;  /* 0xffffffff0b080890 */ /* 0x000fe600097fe43f */
        /* <DEDUP_REMOVED lines=710> */
.L_x_982:
        /* <DEDUP_REMOVED lines=18> */
.L_x_983:
        /* <DEDUP_REMOVED lines=65> */
.L_x_985:
[----:B--23--:R-:W-:Y:S05]  /*b520*/  BSYNC B0 ;  /* 0x0000000000007941 */ /* 0x00cfea0003800000 */
.L_x_984:
        /* <DEDUP_REMOVED lines=21> */
.L_x_987:
[----:B------:R-:W-:Y:S05]  /*b680*/  BSYNC B0 ;  /* 0x0000000000007941 */ /* 0x000fea0003800000 */
.L_x_986:
        /* <DEDUP_REMOVED lines=31> */
.L_x_989:
[----:B------:R-:W-:Y:S05]  /*b880*/  BSYNC B0 ;  /* 0x0000000000007941 */ /* 0x000fea0003800000 */
.L_x_988:
        /* <DEDUP_REMOVED lines=19> */
.L_x_960:
[----:B------:R-:W-:Y:S05]  /*b9c0*/  BSYNC B1 ;  /* 0x0000000000017941 */ /* 0x000fea0003800000 */
.L_x_946:
        /* <DEDUP_REMOVED lines=12> */
.L_x_990:
[----:B------:R-:W-:Y:S05]  /*ba90*/  EXIT ;  /* 0x000000000000794d */ /* 0x000fea0003800000 */
.L_x_992:
        /* <DEDUP_REMOVED lines=14> */
.L_x_1045:


//--------------------- .text._ZN5flash25flash_bwd_dot_do_o_kernelILb0E23Flash_bwd_kernel_traitsILi256ELi64ELi64ELi8ELi4ELi2ELi2ELb0ELb0EN7cutlass6half_tE19Flash_kernel_traitsILi256ELi64ELi64ELi8ES3_EEEEvNS_16Flash_bwd_paramsE --------------------------
	.section	.text._ZN5flash25flash_bwd_dot_do_o_kernelILb0E23Flash_bwd_kernel_traitsILi256ELi64ELi64ELi8ELi4ELi2ELi2ELb0ELb0EN7cutlass6half_tE19Flash_kernel_traitsILi256ELi64ELi64ELi8ES3_EEEEvNS_16Flash_bwd_paramsE,"ax",@progbits
	.sectioninfo	@"SHI_REGISTERS=78"
	.align	128
        .global         _ZN5flash25flash_bwd_dot_do_o_kernelILb0E23Flash_bwd_kernel_traitsILi256ELi64ELi64ELi8ELi4ELi2ELi2ELb0ELb0EN7cutlass6half_tE19Flash_kernel_traitsILi256ELi64ELi64ELi8ES3_EEEEvNS_16Flash_bwd_paramsE
        .type           _ZN5flash25flash_bwd_dot_do_o_kernelILb0E23Flash_bwd_kernel_traitsILi256ELi64ELi64ELi8ELi4ELi2ELi2ELb0ELb0EN7cutlass6half_tE19Flash_kernel_traitsILi256ELi64ELi64ELi8ES3_EEEEvNS_16Flash_bwd_paramsE,@function
        .size           _ZN5flash25flash_bwd_dot_do_o_kernelILb0E23Flash_bwd_kernel_traitsILi256ELi64ELi64ELi8ELi4ELi2ELi2ELb0ELb0EN7cutlass6half_tE19Flash_kernel_traitsILi256ELi64ELi64ELi8ES3_EEEEvNS_16Flash_bwd_paramsE,(.L_x_1046 - _ZN5flash25flash_bwd_dot_do_o_kernelILb0E23Flash_bwd_kernel_traitsILi256ELi64ELi64ELi8ELi4ELi2ELi2ELb0ELb0EN7cutlass6half_tE19Flash_kernel_traitsILi256ELi64ELi64ELi8ES3_EEEEvNS_16Flash_bwd_paramsE)
        .other          _ZN5flash25flash_bwd_dot_do_o_kernelILb0E23Flash_bwd_kernel_traitsILi256ELi64ELi64ELi8ELi4ELi2ELi2ELb0ELb0EN7cutlass6half_tE19Flash_kernel_traitsILi256ELi64ELi64ELi8ES3_EEEEvNS_16Flash_bwd_paramsE,@"STO_CUDA_ENTRY STV_DEFAULT"
_ZN5flash25flash_bwd_dot_do_o_kernelILb0E23Flash_bwd_kernel_traitsILi256ELi64ELi64ELi8ELi4ELi2ELi2ELb0ELb0EN7cutlass6half_tE19Flash_kernel_traitsILi256ELi64ELi64ELi8ES3_EEEEvNS_16Flash_bwd_paramsE:
.text._ZN5flash25flash_bwd_dot_do_o_kernelILb0E23Flash_bwd_kernel_traitsILi256ELi64ELi64ELi8ELi4ELi2ELi2ELb0ELb0EN7cutlass6half_tE19Flash_kernel_traitsILi256ELi64ELi64ELi8ES3_EEEEvNS_16Flash_bwd_paramsE:
        /* <DEDUP_REMOVED lines=47> */
.L_x_993:
[----:B01----:R-:W-:-:S04]  /*02f0*/  IMAD R2, R6, c[0x0][0x1c0], R11 ;  /* 0x0000700006027a24 */ /* 0x003fc800078e020b */
[----:B------:R-:W-:-:S03]  /*0300*/  IMAD R2, R2, c[0x0][0x224], RZ ;  /* 0x0000890002027a24 */ /* 0x000fc600078e02ff */
.L_x_994:
        /* <DEDUP_REMOVED lines=62> */
.L_x_996:
[----:B------:R-:W-:Y:S05]  /*06f0*/  BSYNC B0 ;  /* 0x0000000000007941 */ /* 0x000fea0003800000 */
.L_x_995:
        /* <DEDUP_REMOVED lines=41> */
.L_x_998:
[----:B------:R-:W-:Y:S05]  /*0990*/  BSYNC B0 ;  /* 0x0000000000007941 */ /* 0x000fea0003800000 */
.L_x_997:
        /* <DEDUP_REMOVED lines=42> */
.L_x_1000:
[----:B------:R-:W-:Y:S05]  /*0c40*/  BSYNC B0 ;  /* 0x0000000000007941 */ /* 0x000fea0003800000 */
.L_x_999:
        /* <DEDUP_REMOVED lines=36> */
.L_x_1002:
[----:B------:R-:W-:Y:S05]  /*0e90*/  BSYNC B0 ;  /* 0x0000000000007941 */ /* 0x000fea0003800000 */
.L_x_1001:
        /* <DEDUP_REMOVED lines=216> */
.L_x_1003:
        /* <DEDUP_REMOVED lines=14> */
.L_x_1046:


//--------------------- .text._ZN5flash25flash_bwd_dot_do_o_kernelILb1E23Flash_bwd_kernel_traitsILi256ELi64ELi64ELi8ELi4ELi2ELi2ELb0ELb0EN7cutlass6half_tE19Flash_kernel_traitsILi256ELi64ELi64ELi8ES3_EEEEvNS_16Flash_bwd_paramsE --------------------------
	.section	.text._ZN5flash25flash_bwd_dot_do_o_kernelILb1E23Flash_bwd_kernel_traitsILi256ELi64ELi64ELi8ELi4ELi2ELi2ELb0ELb0EN7cutlass6half_tE19Flash_kernel_traitsILi256ELi64ELi64ELi8ES3_EEEEvNS_16Flash_bwd_paramsE,"ax",@progbits
	.sectioninfo	@"SHI_REGISTERS=83"
	.align	128
        .global         _ZN5flash25flash_bwd_dot_do_o_kernelILb1E23Flash_bwd_kernel_traitsILi256ELi64ELi64ELi8ELi4ELi2ELi2ELb0ELb0EN7cutlass6half_tE19Flash_kernel_traitsILi256ELi64ELi64ELi8ES3_EEEEvNS_16Flash_bwd_paramsE
        .type           _ZN5flash25flash_bwd_dot_do_o_kernelILb1E23Flash_bwd_kernel_traitsILi256ELi64ELi64ELi8ELi4ELi2ELi2ELb0ELb0EN7cutlass6half_tE19Flash_kernel_traitsILi256ELi64ELi64ELi8ES3_EEEEvNS_16Flash_bwd_paramsE,@function
        .size           _ZN5flash25flash_bwd_dot_do_o_kernelILb1E23Flash_bwd_kernel_traitsILi256ELi64ELi64ELi8ELi4ELi2ELi2ELb0ELb0EN7cutlass6half_tE19Flash_kernel_traitsILi256ELi64ELi64ELi8ES3_EEEEvNS_16Flash_bwd_paramsE,(.L_x_1047 - _ZN5flash25flash_bwd_dot_do_o_kernelILb1E23Flash_bwd_kernel_traitsILi256ELi64ELi64ELi8ELi4ELi2ELi2ELb0ELb0EN7cutlass6half_tE19Flash_kernel_traitsILi256ELi64ELi64ELi8ES3_EEEEvNS_16Flash_bwd_paramsE)
        .other          _ZN5flash25flash_bwd_dot_do_o_kernelILb1E23Flash_bwd_kernel_traitsILi256ELi64ELi64ELi8ELi4ELi2ELi2ELb0ELb0EN7cutlass6half_tE19Flash_kernel_traitsILi256ELi64ELi64ELi8ES3_EEEEvNS_16Flash_bwd_paramsE,@"STO_CUDA_ENTRY STV_DEFAULT"
_ZN5flash25flash_bwd_dot_do_o_kernelILb1E23Flash_bwd_kernel_traitsILi256ELi64ELi64ELi8ELi4ELi2ELi2ELb0ELb0EN7cutlass6half_tE19Flash_kernel_traitsILi256ELi64ELi64ELi8ES3_EEEEvNS_16Flash_bwd_paramsE:
.text._ZN5flash25flash_bwd_dot_do_o_kernelILb1E23Flash_bwd_kernel_traitsILi256ELi64ELi64ELi8ELi4ELi2ELi2ELb0ELb0EN7cutlass6half_tE19Flash_kernel_traitsILi256ELi64ELi64ELi8ES3_EEEEvNS_16Flash_bwd_paramsE:
        /* <DEDUP_REMOVED lines=81> */
.L_x_1004:
[----:B-1----:R-:W-:-:S04]  /*0510*/  IMAD R8, R17, c[0x0][0x1c0], R4 ;  /* 0x0000700011087a24 */ /* 0x002fc800078e0204 */
[----:B------:R-:W-:-:S03]  /*0520*/  IMAD R8, R8, c[0x0][0x224], RZ ;  /* 0x0000890008087a24 */ /* 0x000fc600078e02ff */
.L_x_1005:
        /* <DEDUP_REMOVED lines=73> */
.L_x_1007:
[----:B------:R-:W-:Y:S05]  /*09c0*/  BSYNC B0 ;  /* 0x0000000000007941 */ /* 0x000fea0003800000 */
.L_x_1006:
        /* <DEDUP_REMOVED lines=32> */
.L_x_1009:
[----:B------:R-:W-:Y:S05]  /*0bd0*/  BSYNC B0 ;  /* 0x0000000000007941 */ /* 0x000fea0003800000 */
.L_x_1008:
        /* <DEDUP_REMOVED lines=42> */
.L_x_1011:
[----:B------:R-:W-:Y:S05]  /*0e80*/  BSYNC B0 ;  /* 0x0000000000007941 */ /* 0x000fea0003800000 */
.L_x_1010:
        /* <DEDUP_REMOVED lines=38> */
.L_x_1013:
[----:B------:R-:W-:Y:S05]  /*10f0*/  BSYNC B0 ;  /* 0x0000000000007941 */ /* 0x000fea0003800000 */
.L_x_1012:
        /* <DEDUP_REMOVED lines=239> */
.L_x_1014:
        /* <DEDUP_REMOVED lines=9> */
.L_x_1047:


//--------------------- .nv.shared._ZN5flash27flash_bwd_convert_dq_kernelI23Flash_bwd_kernel_traitsILi256ELi64ELi32ELi8ELi4ELi1ELi2ELb1ELb1EN7cutlass6half_tE19Flash_kernel_traitsILi256ELi64ELi32ELi8ES3_EEEEvNS_16Flash_bwd_paramsEi --------------------------
	.section	.nv.shared._ZN5flash27flash_bwd_convert_dq_kernelI23Flash_bwd_kernel_traitsILi256ELi64ELi32ELi8ELi4ELi1ELi2ELb1ELb1EN7cutlass6half_tE19Flash_kernel_traitsILi256ELi64ELi32ELi8ES3_EEEEvNS_16Flash_bwd_paramsEi,"aw",@nobits
	.sectionflags	@""
	.align	16


//--------------------- .nv.global                --------------------------
	.section	.nv.global,"aw",@nobits
.nv.global:
	.type		_ZN73_INTERNAL_b0345897_37_flash_bwd_hdim256_fp16_causal_sm80_cu_d53ad458_33154cute1_E,@object
	.size		_ZN73_INTERNAL_b0345897_37_flash_bwd_hdim256_fp16_causal_sm80_cu_d53ad458_33154cute1_E,(_ZN73_INTERNAL_b0345897_37_flash_bwd_hdim256_fp16_causal_sm80_cu_d53ad458_33154cuda3std3__45__cpo6cbeginE - _ZN73_INTERNAL_b0345897_37_flash_bwd_hdim256_fp16_causal_sm80_cu_d53ad458_33154cute1_E)
_ZN73_INTERNAL_b0345897_37_flash_bwd_hdim256_fp16_causal_sm80_cu_d53ad458_33154cute1_E:
	.zero		1
	.type		_ZN73_INTERNAL_b0345897_37_flash_bwd_hdim256_fp16_causal_sm80_cu_d53ad458_33154cuda3std3__45__cpo6cbeginE,@object
	.size		_ZN73_INTERNAL_b0345897_37_flash_bwd_hdim256_fp16_causal_sm80_cu_d53ad458_33154cuda3std3__45__cpo6cbeginE,(_ZN73_INTERNAL_b0345897_37_flash_bwd_hdim256_fp16_causal_sm80_cu_d53ad458_33154cuda3std3__48in_placeE - _ZN73_INTERNAL_b0345897_37_flash_bwd_hdim256_fp16_causal_sm80_cu_d53ad458_33154cuda3std3__45__cpo6cbeginE)
_ZN73_INTERNAL_b0345897_37_flash_bwd_hdim256_fp16_causal_sm80_cu_d53ad458_33154cuda3std3__45__cpo6cbeginE:
	.zero		1
	.type		_ZN73_INTERNAL_b0345897_37_flash_bwd_hdim256_fp16_causal_sm80_cu_d53ad458_33154cuda3std3__48in_placeE,@object
	.size		_ZN73_INTERNAL_b0345897_37_flash_bwd_hdim256_fp16_causal_sm80_cu_d53ad458_33154cuda3std3__48in_placeE,(_ZN73_INTERNAL_b0345897_37_flash_bwd_hdim256_fp16_causal_sm80_cu_d53ad458_33154cuda3std6ranges3__45__cpo9iter_moveE - _ZN73_INTERNAL_b0345897_37_flash_bwd_hdim256_fp16_causal_sm80_cu_d53ad458_33154cuda3std3__48in_placeE)
_ZN73_INTERNAL_b0345897_37_flash_bwd_hdim256_fp16_causal_sm80_cu_d53ad458_33154cuda3std3__48in_placeE:
	.zero		1
	.type		_ZN73_INTERNAL_b0345897_37_flash_bwd_hdim256_fp16_causal_sm80_cu_d53ad458_33154cuda3std6ranges3__45__cpo9iter_moveE,@object
	.size		_ZN73_INTERNAL_b0345897_37_flash_bwd_hdim256_fp16_causal_sm80_cu_d53ad458_33154cuda3std6ranges3__45__cpo9iter_moveE,(_ZN73_INTERNAL_b0345897_37_flash_bwd_hdim256_fp16_causal_sm80_cu_d53ad458_33154cuda3std3__45__cpo5beginE - _ZN73_INTERNAL_b0345897_37_flash_bwd_hdim256_fp16_causal_sm80_cu_d53ad458_33154cuda3std6ranges3__45__cpo9iter_moveE)
_ZN73_INTERNAL_b0345897_37_flash_bwd_hdim256_fp16_causal_sm80_cu_d53ad458_33154cuda3std6ranges3__45__cpo9iter_moveE:
	.zero		1
	.type		_ZN73_INTERNAL_b0345897_37_flash_bwd_hdim256_fp16_causal_sm80_cu_d53ad458_33154cuda3std3__45__cpo5beginE,@object
	.size		_ZN73_INTERNAL_b0345897_37_flash_bwd_hdim256_fp16_causal_sm80_cu_d53ad458_33154cuda3std3__45__cpo5beginE,(_ZN73_INTERNAL_b0345897_37_flash_bwd_hdim256_fp16_causal_sm80_cu_d53ad458_33154cuda3std3__475_GLOBAL__N__b0345897_37_flash_bwd_hdim256_fp16_causal_sm80_cu_d53ad458_33156ignoreE - _ZN73_INTERNAL_b0345897_37_flash_bwd_hdim256_fp16_causal_sm80_cu_d53ad458_33154cuda3std3__45__cpo5beginE)
_ZN73_INTERNAL_b0345897_37_flash_bwd_hdim256_fp16_causal_sm80_cu_d53ad458_33154cuda3std3__45__cpo5beginE:
	.zero		1
	.type		_ZN73_INTERNAL_b0345897_37_flash_bwd_hdim256_fp16_causal_sm80_cu_d53ad458_33154cuda3std3__475_GLOBAL__N__b0345897_37_flash_bwd_hdim256_fp16_causal_sm80_cu_d53ad458_33156ignoreE,@object
	.size		_ZN73_INTERNAL_b0345897_37_flash_bwd_hdim256_fp16_causal_sm80_cu_d53ad458_33154cuda3std3__475_GLOBAL__N__b0345897_37_flash_bwd_hdim256_fp16_causal_sm80_cu_d53ad458_33156ignoreE,(_ZN73_INTERNAL_b0345897_37_flash_bwd_hdim256_fp16_causal_sm80_cu_d53ad458_33154cute7productE - _ZN73_INTERNAL_b0345897_37_flash_bwd_hdim256_fp16_causal_sm80_cu_d53ad458_33154cuda3std3__475_GLOBAL__N__b0345897_37_flash_bwd_hdim256_fp16_causal_sm80_cu_d53ad458_33156ignoreE)
_ZN73_INTERNAL_b0345897_37_flash_bwd_hdim256_fp16_causal_sm80_cu_d53ad458_33154cuda3std3__475_GLOBAL__N__b0345897_37_flash_bwd_hdim256_fp16_causal_sm80_cu_d53ad458_33156ignoreE:
	.zero		1
	.type		_ZN73_INTERNAL_b0345897_37_flash_bwd_hdim256_fp16_causal_sm80_cu_d53ad458_33154cute7productE,@object
	.size		_ZN73_INTERNAL_b0345897_37_flash_bwd_hdim256_fp16_causal_sm80_cu_d53ad458_33154cute7productE,(_ZN73_INTERNAL_b0345897_37_flash_bwd_hdim256_fp16_causal_sm80_cu_d53ad458_33154cuda3std3__45__cpo3endE - _ZN73_INTERNAL_b0345897_37_flash_bwd_hdim256_fp16_causal_sm80_cu_d53ad458_33154cute7productE)
_ZN73_INTERNAL_b0345897_37_flash_bwd_hdim256_fp16_causal_sm80_cu_d53ad458_33154cute7productE:
	.zero		1
	.type		_ZN73_INTERNAL_b0345897_37_flash_bwd_hdim256_fp16_causal_sm80_cu_d53ad458_33154cuda3std3__45__cpo3endE,@object
	.size		_ZN73_INTERNAL_b0345897_37_flash_bwd_hdim256_fp16_causal_sm80_cu_d53ad458_33154cuda3std3__45__cpo3endE,(_ZN73_INTERNAL_b0345897_37_flash_bwd_hdim256_fp16_causal_sm80_cu_d53ad458_33154cuda3std3__419piecewise_constructE - _ZN73_INTERNAL_b0345897_37_flash_bwd_hdim256_fp16_causal_sm80_cu_d53ad458_33154cuda3std3__45__cpo3endE)
_ZN73_INTERNAL_b0345897_37_flash_bwd_hdim256_fp16_causal_sm80_cu_d53ad458_33154cuda3std3__45__cpo3endE:
	.zero		1
	.type		_ZN73_INTERNAL_b0345897_37_flash_bwd_hdim256_fp16_causal_sm80_cu_d53ad458_33154cuda3std3__419piecewise_constructE,@object
	.size		_ZN73_INTERNAL_b0345897_37_flash_bwd_hdim256_fp16_causal_sm80_cu_d53ad458_33154cuda3std3__419piecewise_constructE,(_ZN73_INTERNAL_b0345897_37_flash_bwd_hdim256_fp16_causal_sm80_cu_d53ad458_33154cuda3std3__45__cpo4cendE - _ZN73_INTERNAL_b0345897_37_flash_bwd_hdim256_fp16_causal_sm80_cu_d53ad458_33154cuda3std3__419piecewise_constructE)
_ZN73_INTERNAL_b0345897_37_flash_bwd_hdim256_fp16_causal_sm80_cu_d53ad458_33154cuda3std3__419piecewise_constructE:
	.zero		1
	.type		_ZN73_INTERNAL_b0345897_37_flash_bwd_hdim256_fp16_causal_sm80_cu_d53ad458_33154cuda3std3__45__cpo4cendE,@object
	.size		_ZN73_INTERNAL_b0345897_37_flash_bwd_hdim256_fp16_causal_sm80_cu_d53ad458_33154cuda3std3__45__cpo4cendE,(_ZN73_INTERNAL_b0345897_37_flash_bwd_hdim256_fp16_causal_sm80_cu_d53ad458_33154cuda3std6ranges3__45__cpo4swapE - _ZN73_INTERNAL_b0345897_37_flash_bwd_hdim256_fp16_causal_sm80_cu_d53ad458_33154cuda3std3__45__cpo4cendE)
_ZN73_INTERNAL_b0345897_37_flash_bwd_hdim256_fp16_causal_sm80_cu_d53ad458_33154cuda3std3__45__cpo4cendE:
	.zero		1
	.type		_ZN73_INTERNAL_b0345897_37_flash_bwd_hdim256_fp16_causal_sm80_cu_d53ad458_33154cuda3std6ranges3__45__cpo4swapE,@object
	.size		_ZN73_INTERNAL_b0345897_37_flash_bwd_hdim256_fp16_causal_sm80_cu_d53ad458_33154cuda3std6ranges3__45__cpo4swapE,(.L_7 - _ZN73_INTERNAL_b0345897_37_flash_bwd_hdim256_fp16_causal_sm80_cu_d53ad458_33154cuda3std6ranges3__45__cpo4swapE)
_ZN73_INTERNAL_b0345897_37_flash_bwd_hdim256_fp16_causal_sm80_cu_d53ad458_33154cuda3std6ranges3__45__cpo4swapE:
	.zero		1
.L_7:


//--------------------- .nv.shared._ZN5flash44flash_bwd_dq_dk_dv_loop_seqk_parallel_kernelI23Flash_bwd_kernel_traitsILi256ELi64ELi32ELi8ELi4ELi1ELi2ELb1ELb1EN7cutlass6half_tE19Flash_kernel_traitsILi256ELi64ELi32ELi8ES3_EELb0ELb1ELb0ELb0ELb0ELb0ELb0EEEvNS_16Flash_bwd_paramsE --------------------------
	.section	.nv.shared._ZN5flash44flash_bwd_dq_dk_dv_loop_seqk_parallel_kernelI23Flash_bwd_kernel_traitsILi256ELi64ELi32ELi8ELi4ELi1ELi2ELb1ELb1EN7cutlass6half_tE19Flash_kernel_traitsILi256ELi64ELi32ELi8ES3_EELb0ELb1ELb0ELb0ELb0ELb0ELb0EEEvNS_16Flash_bwd_paramsE,"aw",@nobits
	.sectionflags	@""
	.align	16


//--------------------- .nv.shared._ZN5flash44flash_bwd_dq_dk_dv_loop_seqk_parallel_kernelI23Flash_bwd_kernel_traitsILi256ELi64ELi32ELi8ELi4ELi1ELi2ELb1ELb1EN7cutlass6half_tE19Flash_kernel_traitsILi256ELi64ELi32ELi8ES3_EELb0ELb1ELb0ELb0ELb0ELb0ELb1EEEvNS_16Flash_bwd_paramsE --------------------------
	.section	.nv.shared._ZN5flash44flash_bwd_dq_dk_dv_loop_seqk_parallel_kernelI23Flash_bwd_kernel_traitsILi256ELi64ELi32ELi8ELi4ELi1ELi2ELb1ELb1EN7cutlass6half_tE19Flash_kernel_traitsILi256ELi64ELi32ELi8ES3_EELb0ELb1ELb0ELb0ELb0ELb0ELb1EEEvNS_16Flash_bwd_paramsE,"aw",@nobits
	.sectionflags	@""
	.align	16


//--------------------- .nv.shared._ZN5flash44flash_bwd_dq_dk_dv_loop_seqk_parallel_kernelI23Flash_bwd_kernel_traitsILi256ELi64ELi32ELi8ELi4ELi1ELi2ELb1ELb1EN7cutlass6half_tE19Flash_kernel_traitsILi256ELi64ELi32ELi8ES3_EELb0ELb1ELb0ELb0ELb0ELb1ELb0EEEvNS_16Flash_bwd_paramsE --------------------------
	.section	.nv.shared._ZN5flash44flash_bwd_dq_dk_dv_loop_seqk_parallel_kernelI23Flash_bwd_kernel_traitsILi256ELi64ELi32ELi8ELi4ELi1ELi2ELb1ELb1EN7cutlass6half_tE19Flash_kernel_traitsILi256ELi64ELi32ELi8ES3_EELb0ELb1ELb0ELb0ELb0ELb1ELb0EEEvNS_16Flash_bwd_paramsE,"aw",@nobits
	.sectionflags	@""
	.align	16


//--------------------- .nv.shared._ZN5flash44flash_bwd_dq_dk_dv_loop_seqk_parallel_kernelI23Flash_bwd_kernel_traitsILi256ELi64ELi32ELi8ELi4ELi1ELi2ELb1ELb1EN7cutlass6half_tE19Flash_kernel_traitsILi256ELi64ELi32ELi8ES3_EELb0ELb1ELb0ELb0ELb0ELb1ELb1EEEvNS_16Flash_bwd_paramsE --------------------------
	.section	.nv.shared._ZN5flash44flash_bwd_dq_dk_dv_loop_seqk_parallel_kernelI23Flash_bwd_kernel_traitsILi256ELi64ELi32ELi8ELi4ELi1ELi2ELb1ELb1EN7cutlass6half_tE19Flash_kernel_traitsILi256ELi64ELi32ELi8ES3_EELb0ELb1ELb0ELb0ELb0ELb1ELb1EEEvNS_16Flash_bwd_paramsE,"aw",@nobits
	.sectionflags	@""
	.align	16


//--------------------- .nv.shared._ZN5flash44flash_bwd_dq_dk_dv_loop_seqk_parallel_kernelI23Flash_bwd_kernel_traitsILi256ELi64ELi32ELi8ELi4ELi1ELi2ELb1ELb1EN7cutlass6half_tE19Flash_kernel_traitsILi256ELi64ELi32ELi8ES3_EELb0ELb1ELb0ELb1ELb0ELb0ELb0EEEvNS_16Flash_bwd_paramsE --------------------------
	.section	.nv.shared._ZN5flash44flash_bwd_dq_dk_dv_loop_seqk_parallel_kernelI23Flash_bwd_kernel_traitsILi256ELi64ELi32ELi8ELi4ELi1ELi2ELb1ELb1EN7cutlass6half_tE19Flash_kernel_traitsILi256ELi64ELi32ELi8ES3_EELb0ELb1ELb0ELb1ELb0ELb0ELb0EEEvNS_16Flash_bwd_paramsE,"aw",@nobits
	.sectionflags	@""
	.align	16


//--------------------- .nv.shared._ZN5flash44flash_bwd_dq_dk_dv_loop_seqk_parallel_kernelI23Flash_bwd_kernel_traitsILi256ELi64ELi32ELi8ELi4ELi1ELi2ELb1ELb1EN7cutlass6half_tE19Flash_kernel_traitsILi256ELi64ELi32ELi8ES3_EELb0ELb1ELb0ELb1ELb0ELb0ELb1EEEvNS_16Flash_bwd_paramsE --------------------------
	.section	.nv.shared._ZN5flash44flash_bwd_dq_dk_dv_loop_seqk_parallel_kernelI23Flash_bwd_kernel_traitsILi256ELi64ELi32ELi8ELi4ELi1ELi2ELb1ELb1EN7cutlass6half_tE19Flash_kernel_traitsILi256ELi64ELi32ELi8ES3_EELb0ELb1ELb0ELb1ELb0ELb0ELb1EEEvNS_16Flash_bwd_paramsE,"aw",@nobits
	.sectionflags	@""
	.align	16


//--------------------- .nv.shared._ZN5flash25flash_bwd_dot_do_o_kernelILb0E23Flash_bwd_kernel_traitsILi256ELi64ELi32ELi8ELi4ELi1ELi2ELb1ELb1EN7cutlass6half_tE19Flash_kernel_traitsILi256ELi64ELi32ELi8ES3_EEEEvNS_16Flash_bwd_paramsE --------------------------
	.section	.nv.shared._ZN5flash25flash_bwd_dot_do_o_kernelILb0E23Flash_bwd_kernel_traitsILi256ELi64ELi32ELi8ELi4ELi1ELi2ELb1ELb1EN7cutlass6half_tE19Flash_kernel_traitsILi256ELi64ELi32ELi8ES3_EEEEvNS_16Flash_bwd_paramsE,"aw",@nobits
	.sectionflags	@""
	.align	16


//--------------------- .nv.shared._ZN5flash25flash_bwd_dot_do_o_kernelILb1E23Flash_bwd_kernel_traitsILi256ELi64ELi32ELi8ELi4ELi1ELi2ELb1ELb1EN7cutlass6half_tE19Flash_kernel_traitsILi256ELi64ELi32ELi8ES3_EEEEvNS_16Flash_bwd_paramsE --------------------------
	.section	.nv.shared._ZN5flash25flash_bwd_dot_do_o_kernelILb1E23Flash_bwd_kernel_traitsILi256ELi64ELi32ELi8ELi4ELi1ELi2ELb1ELb1EN7cutlass6half_tE19Flash_kernel_traitsILi256ELi64ELi32ELi8ES3_EEEEvNS_16Flash_bwd_paramsE,"aw",@nobits
	.sectionflags	@""
	.align	16


//--------------------- .nv.shared._ZN5flash44flash_bwd_dq_dk_dv_loop_seqk_parallel_kernelI23Flash_bwd_kernel_traitsILi256ELi64ELi64ELi8ELi4ELi2ELi2ELb0ELb1EN7cutlass6half_tE19Flash_kernel_traitsILi256ELi64ELi64ELi8ES3_EELb0ELb1ELb0ELb0ELb0ELb0ELb0EEEvNS_16Flash_bwd_paramsE --------------------------
	.section	.nv.shared._ZN5flash44flash_bwd_dq_dk_dv_loop_seqk_parallel_kernelI23Flash_bwd_kernel_traitsILi256ELi64ELi64ELi8ELi4ELi2ELi2ELb0ELb1EN7cutlass6half_tE19Flash_kernel_traitsILi256ELi64ELi64ELi8ES3_EELb0ELb1ELb0ELb0ELb0ELb0ELb0EEEvNS_16Flash_bwd_paramsE,"aw",@nobits
	.sectionflags	@""
	.align	16


//--------------------- .nv.shared._ZN5flash44flash_bwd_dq_dk_dv_loop_seqk_parallel_kernelI23Flash_bwd_kernel_traitsILi256ELi64ELi64ELi8ELi4ELi2ELi2ELb0ELb1EN7cutlass6half_tE19Flash_kernel_traitsILi256ELi64ELi64ELi8ES3_EELb0ELb1ELb0ELb0ELb0ELb1ELb0EEEvNS_16Flash_bwd_paramsE --------------------------
	.section	.nv.shared._ZN5flash44flash_bwd_dq_dk_dv_loop_seqk_parallel_kernelI23Flash_bwd_kernel_traitsILi256ELi64ELi64ELi8ELi4ELi2ELi2ELb0ELb1EN7cutlass6half_tE19Flash_kernel_traitsILi256ELi64ELi64ELi8ES3_EELb0ELb1ELb0ELb0ELb0ELb1ELb0EEEvNS_16Flash_bwd_paramsE,"aw",@nobits
	.sectionflags	@""
	.align	16


//--------------------- .nv.shared._ZN5flash44flash_bwd_dq_dk_dv_loop_seqk_parallel_kernelI23Flash_bwd_kernel_traitsILi256ELi64ELi64ELi8ELi4ELi2ELi2ELb0ELb1EN7cutlass6half_tE19Flash_kernel_traitsILi256ELi64ELi64ELi8ES3_EELb0ELb1ELb0ELb1ELb0ELb0ELb0EEEvNS_16Flash_bwd_paramsE --------------------------
	.section	.nv.shared._ZN5flash44flash_bwd_dq_dk_dv_loop_seqk_parallel_kernelI23Flash_bwd_kernel_traitsILi256ELi64ELi64ELi8ELi4ELi2ELi2ELb0ELb1EN7cutlass6half_tE19Flash_kernel_traitsILi256ELi64ELi64ELi8ES3_EELb0ELb1ELb0ELb1ELb0ELb0ELb0EEEvNS_16Flash_bwd_paramsE,"aw",@nobits
	.sectionflags	@""
	.align	16


//--------------------- .nv.shared._ZN5flash44flash_bwd_dq_dk_dv_loop_seqk_parallel_kernelI23Flash_bwd_kernel_traitsILi256ELi64ELi64ELi8ELi4ELi2ELi2ELb0ELb0EN7cutlass6half_tE19Flash_kernel_traitsILi256ELi64ELi64ELi8ES3_EELb0ELb1ELb0ELb0ELb0ELb0ELb0EEEvNS_16Flash_bwd_paramsE --------------------------
	.section	.nv.shared._ZN5flash44flash_bwd_dq_dk_dv_loop_seqk_parallel_kernelI23Flash_bwd_kernel_traitsILi256ELi64ELi64ELi8ELi4ELi2ELi2ELb0ELb0EN7cutlass6half_tE19Flash_kernel_traitsILi256ELi64ELi64ELi8ES3_EELb0ELb1ELb0ELb0ELb0ELb0ELb0EEEvNS_16Flash_bwd_paramsE,"aw",@nobits
	.sectionflags	@""
	.align	16


//--------------------- .nv.shared._ZN5flash44flash_bwd_dq_dk_dv_loop_seqk_parallel_kernelI23Flash_bwd_kernel_traitsILi256ELi64ELi64ELi8ELi4ELi2ELi2ELb0ELb0EN7cutlass6half_tE19Flash_kernel_traitsILi256ELi64ELi64ELi8ES3_EELb0ELb1ELb0ELb0ELb0ELb1ELb0EEEvNS_16Flash_bwd_paramsE --------------------------
	.section	.nv.shared._ZN5flash44flash_bwd_dq_dk_dv_loop_seqk_parallel_kernelI23Flash_bwd_kernel_traitsILi256ELi64ELi64ELi8ELi4ELi2ELi2ELb0ELb0EN7cutlass6half_tE19Flash_kernel_traitsILi256ELi64ELi64ELi8ES3_EELb0ELb1ELb0ELb0ELb0ELb1ELb0EEEvNS_16Flash_bwd_paramsE,"aw",@nobits
	.sectionflags	@""
	.align	16


//--------------------- .nv.shared._ZN5flash44flash_bwd_dq_dk_dv_loop_seqk_parallel_kernelI23Flash_bwd_kernel_traitsILi256ELi64ELi64ELi8ELi4ELi2ELi2ELb0ELb0EN7cutlass6half_tE19Flash_kernel_traitsILi256ELi64ELi64ELi8ES3_EELb0ELb1ELb0ELb1ELb0ELb0ELb0EEEvNS_16Flash_bwd_paramsE --------------------------
	.section	.nv.shared._ZN5flash44flash_bwd_dq_dk_dv_loop_seqk_parallel_kernelI23Flash_bwd_kernel_traitsILi256ELi64ELi64ELi8ELi4ELi2ELi2ELb0ELb0EN7cutlass6half_tE19Flash_kernel_traitsILi256ELi64ELi64ELi8ES3_EELb0ELb1ELb0ELb1ELb0ELb0ELb0EEEvNS_16Flash_bwd_paramsE,"aw",@nobits
	.sectionflags	@""
	.align	16


//--------------------- .nv.shared._ZN5flash27flash_bwd_convert_dq_kernelI23Flash_bwd_kernel_traitsILi256ELi64ELi64ELi8ELi4ELi2ELi2ELb0ELb1EN7cutlass6half_tE19Flash_kernel_traitsILi256ELi64ELi64ELi8ES3_EEEEvNS_16Flash_bwd_paramsEi --------------------------
	.section	.nv.shared._ZN5flash27flash_bwd_convert_dq_kernelI23Flash_bwd_kernel_traitsILi256ELi64ELi64ELi8ELi4ELi2ELi2ELb0ELb1EN7cutlass6half_tE19Flash_kernel_traitsILi256ELi64ELi64ELi8ES3_EEEEvNS_16Flash_bwd_paramsEi,"aw",@nobits
	.sectionflags	@""
	.align	16


//--------------------- .nv.shared._ZN5flash44flash_bwd_dq_dk_dv_loop_seqk_parallel_kernelI23Flash_bwd_kernel_traitsILi256ELi64ELi64ELi8ELi4ELi2ELi2ELb0ELb1EN7cutlass6half_tE19Flash_kernel_traitsILi256ELi64ELi64ELi8ES3_EELb1ELb1ELb0ELb0ELb0ELb0ELb0EEEvNS_16Flash_bwd_paramsE --------------------------
	.section	.nv.shared._ZN5flash44flash_bwd_dq_dk_dv_loop_seqk_parallel_kernelI23Flash_bwd_kernel_traitsILi256ELi64ELi64ELi8ELi4ELi2ELi2ELb0ELb1EN7cutlass6half_tE19Flash_kernel_traitsILi256ELi64ELi64ELi8ES3_EELb1ELb1ELb0ELb0ELb0ELb0ELb0EEEvNS_16Flash_bwd_paramsE,"aw",@nobits
	.sectionflags	@""
	.align	16


//--------------------- .nv.shared._ZN5flash44flash_bwd_dq_dk_dv_loop_seqk_parallel_kernelI23Flash_bwd_kernel_traitsILi256ELi64ELi64ELi8ELi4ELi2ELi2ELb0ELb1EN7cutlass6half_tE19Flash_kernel_traitsILi256ELi64ELi64ELi8ES3_EELb0ELb1ELb0ELb0ELb0ELb0ELb1EEEvNS_16Flash_bwd_paramsE --------------------------
	.section	.nv.shared._ZN5flash44flash_bwd_dq_dk_dv_loop_seqk_parallel_kernelI23Flash_bwd_kernel_traitsILi256ELi64ELi64ELi8ELi4ELi2ELi2ELb0ELb1EN7cutlass6half_tE19Flash_kernel_traitsILi256ELi64ELi64ELi8ES3_EELb0ELb1ELb0ELb0ELb0ELb0ELb1EEEvNS_16Flash_bwd_paramsE,"aw",@nobits
	.sectionflags	@""
	.align	16


//--------------------- .nv.shared._ZN5flash44flash_bwd_dq_dk_dv_loop_seqk_parallel_kernelI23Flash_bwd_kernel_traitsILi256ELi64ELi64ELi8ELi4ELi2ELi2ELb0ELb1EN7cutlass6half_tE19Flash_kernel_traitsILi256ELi64ELi64ELi8ES3_EELb1ELb1ELb0ELb0ELb0ELb1ELb0EEEvNS_16Flash_bwd_paramsE --------------------------
	.section	.nv.shared._ZN5flash44flash_bwd_dq_dk_dv_loop_seqk_parallel_kernelI23Flash_bwd_kernel_traitsILi256ELi64ELi64ELi8ELi4ELi2ELi2ELb0ELb1EN7cutlass6half_tE19Flash_kernel_traitsILi256ELi64ELi64ELi8ES3_EELb1ELb1ELb0ELb0ELb0ELb1ELb0EEEvNS_16Flash_bwd_paramsE,"aw",@nobits
	.sectionflags	@""
	.align	16


//--------------------- .nv.shared._ZN5flash44flash_bwd_dq_dk_dv_loop_seqk_parallel_kernelI23Flash_bwd_kernel_traitsILi256ELi64ELi64ELi8ELi4ELi2ELi2ELb0ELb1EN7cutlass6half_tE19Flash_kernel_traitsILi256ELi64ELi64ELi8ES3_EELb0ELb1ELb0ELb0ELb0ELb1ELb1EEEvNS_16Flash_bwd_paramsE --------------------------
	.section	.nv.shared._ZN5flash44flash_bwd_dq_dk_dv_loop_seqk_parallel_kernelI23Flash_bwd_kernel_traitsILi256ELi64ELi64ELi8ELi4ELi2ELi2ELb0ELb1EN7cutlass6half_tE19Flash_kernel_traitsILi256ELi64ELi64ELi8ES3_EELb0ELb1ELb0ELb0ELb0ELb1ELb1EEEvNS_16Flash_bwd_paramsE,"aw",@nobits
	.sectionflags	@""
	.align	16


//--------------------- .nv.shared._ZN5flash44flash_bwd_dq_dk_dv_loop_seqk_parallel_kernelI23Flash_bwd_kernel_traitsILi256ELi64ELi64ELi8ELi4ELi2ELi2ELb0ELb1EN7cutlass6half_tE19Flash_kernel_traitsILi256ELi64ELi64ELi8ES3_EELb1ELb1ELb0ELb1ELb0ELb0ELb0EEEvNS_16Flash_bwd_paramsE --------------------------
	.section	.nv.shared._ZN5flash44flash_bwd_dq_dk_dv_loop_seqk_parallel_kernelI23Flash_bwd_kernel_traitsILi256ELi64ELi64ELi8ELi4ELi2ELi2ELb0ELb1EN7cutlass6half_tE19Flash_kernel_traitsILi256ELi64ELi64ELi8ES3_EELb1ELb1ELb0ELb1ELb0ELb0ELb0EEEvNS_16Flash_bwd_paramsE,"aw",@nobits
	.sectionflags	@""
	.align	16


//--------------------- .nv.shared._ZN5flash44flash_bwd_dq_dk_dv_loop_seqk_parallel_kernelI23Flash_bwd_kernel_traitsILi256ELi64ELi64ELi8ELi4ELi2ELi2ELb0ELb1EN7cutlass6half_tE19Flash_kernel_traitsILi256ELi64ELi64ELi8ES3_EELb0ELb1ELb0ELb1ELb0ELb0ELb1EEEvNS_16Flash_bwd_paramsE --------------------------
	.section	.nv.shared._ZN5flash44flash_bwd_dq_dk_dv_loop_seqk_parallel_kernelI23Flash_bwd_kernel_traitsILi256ELi64ELi64ELi8ELi4ELi2ELi2ELb0ELb1EN7cutlass6half_tE19Flash_kernel_traitsILi256ELi64ELi64ELi8ES3_EELb0ELb1ELb0ELb1ELb0ELb0ELb1EEEvNS_16Flash_bwd_paramsE,"aw",@nobits
	.sectionflags	@""
	.align	16


//--------------------- .nv.shared._ZN5flash25flash_bwd_dot_do_o_kernelILb0E23Flash_bwd_kernel_traitsILi256ELi64ELi64ELi8ELi4ELi2ELi2ELb0ELb1EN7cutlass6half_tE19Flash_kernel_traitsILi256ELi64ELi64ELi8ES3_EEEEvNS_16Flash_bwd_paramsE --------------------------
	.section	.nv.shared._ZN5flash25flash_bwd_dot_do_o_kernelILb0E23Flash_bwd_kernel_traitsILi256ELi64ELi64ELi8ELi4ELi2ELi2ELb0ELb1EN7cutlass6half_tE19Flash_kernel_traitsILi256ELi64ELi64ELi8ES3_EEEEvNS_16Flash_bwd_paramsE,"aw",@nobits
	.sectionflags	@""
	.align	16


//--------------------- .nv.shared._ZN5flash25flash_bwd_dot_do_o_kernelILb1E23Flash_bwd_kernel_traitsILi256ELi64ELi64ELi8ELi4ELi2ELi2ELb0ELb1EN7cutlass6half_tE19Flash_kernel_traitsILi256ELi64ELi64ELi8ES3_EEEEvNS_16Flash_bwd_paramsE --------------------------
	.section	.nv.shared._ZN5flash25flash_bwd_dot_do_o_kernelILb1E23Flash_bwd_kernel_traitsILi256ELi64ELi64ELi8ELi4ELi2ELi2ELb0ELb1EN7cutlass6half_tE19Flash_kernel_traitsILi256ELi64ELi64ELi8ES3_EEEEvNS_16Flash_bwd_paramsE,"aw",@nobits
	.sectionflags	@""
	.align	16


//--------------------- .nv.shared._ZN5flash27flash_bwd_convert_dq_kernelI23Flash_bwd_kernel_traitsILi256ELi64ELi64ELi8ELi4ELi2ELi2ELb0ELb0EN7cutlass6half_tE19Flash_kernel_traitsILi256ELi64ELi64ELi8ES3_EEEEvNS_16Flash_bwd_paramsEi --------------------------
	.section	.nv.shared._ZN5flash27flash_bwd_convert_dq_kernelI23Flash_bwd_kernel_traitsILi256ELi64ELi64ELi8ELi4ELi2ELi2ELb0ELb0EN7cutlass6half_tE19Flash_kernel_traitsILi256ELi64ELi64ELi8ES3_EEEEvNS_16Flash_bwd_paramsEi,"aw",@nobits
	.sectionflags	@""
	.align	16


//--------------------- .nv.shared._ZN5flash44flash_bwd_dq_dk_dv_loop_seqk_parallel_kernelI23Flash_bwd_kernel_traitsILi256ELi64ELi64ELi8ELi4ELi2ELi2ELb0ELb0EN7cutlass6half_tE19Flash_kernel_traitsILi256ELi64ELi64ELi8ES3_EELb1ELb1ELb0ELb0ELb0ELb0ELb0EEEvNS_16Flash_bwd_paramsE --------------------------
	.section	.nv.shared._ZN5flash44flash_bwd_dq_dk_dv_loop_seqk_parallel_kernelI23Flash_bwd_kernel_traitsILi256ELi64ELi64ELi8ELi4ELi2ELi2ELb0ELb0EN7cutlass6half_tE19Flash_kernel_traitsILi256ELi64ELi64ELi8ES3_EELb1ELb1ELb0ELb0ELb0ELb0ELb0EEEvNS_16Flash_bwd_paramsE,"aw",@nobits
	.sectionflags	@""
	.align	16


//--------------------- .nv.shared._ZN5flash44flash_bwd_dq_dk_dv_loop_seqk_parallel_kernelI23Flash_bwd_kernel_traitsILi256ELi64ELi64ELi8ELi4ELi2ELi2ELb0ELb0EN7cutlass6half_tE19Flash_kernel_traitsILi256ELi64ELi64ELi8ES3_EELb0ELb1ELb0ELb0ELb0ELb0ELb1EEEvNS_16Flash_bwd_paramsE --------------------------
	.section	.nv.shared._ZN5flash44flash_bwd_dq_dk_dv_loop_seqk_parallel_kernelI23Flash_bwd_kernel_traitsILi256ELi64ELi64ELi8ELi4ELi2ELi2ELb0ELb0EN7cutlass6half_tE19Flash_kernel_traitsILi256ELi64ELi64ELi8ES3_EELb0ELb1ELb0ELb0ELb0ELb0ELb1EEEvNS_16Flash_bwd_paramsE,"aw",@nobits
	.sectionflags	@""
	.align	16


//--------------------- .nv.shared._ZN5flash44flash_bwd_dq_dk_dv_loop_seqk_parallel_kernelI23Flash_bwd_kernel_traitsILi256ELi64ELi64ELi8ELi4ELi2ELi2ELb0ELb0EN7cutlass6half_tE19Flash_kernel_traitsILi256ELi64ELi64ELi8ES3_EELb1ELb1ELb0ELb0ELb0ELb1ELb0EEEvNS_16Flash_bwd_paramsE --------------------------
	.section	.nv.shared._ZN5flash44flash_bwd_dq_dk_dv_loop_seqk_parallel_kernelI23Flash_bwd_kernel_traitsILi256ELi64ELi64ELi8ELi4ELi2ELi2ELb0ELb0EN7cutlass6half_tE19Flash_kernel_traitsILi256ELi64ELi64ELi8ES3_EELb1ELb1ELb0ELb0ELb0ELb1ELb0EEEvNS_16Flash_bwd_paramsE,"aw",@nobits
	.sectionflags	@""
	.align	16


//--------------------- .nv.shared._ZN5flash44flash_bwd_dq_dk_dv_loop_seqk_parallel_kernelI23Flash_bwd_kernel_traitsILi256ELi64ELi64ELi8ELi4ELi2ELi2ELb0ELb0EN7cutlass6half_tE19Flash_kernel_traitsILi256ELi64ELi64ELi8ES3_EELb0ELb1ELb0ELb0ELb0ELb1ELb1EEEvNS_16Flash_bwd_paramsE --------------------------
	.section	.nv.shared._ZN5flash44flash_bwd_dq_dk_dv_loop_seqk_parallel_kernelI23Flash_bwd_kernel_traitsILi256ELi64ELi64ELi8ELi4ELi2ELi2ELb0ELb0EN7cutlass6half_tE19Flash_kernel_traitsILi256ELi64ELi64ELi8ES3_EELb0ELb1ELb0ELb0ELb0ELb1ELb1EEEvNS_16Flash_bwd_paramsE,"aw",@nobits
	.sectionflags	@""
	.align	16


//--------------------- .nv.shared._ZN5flash44flash_bwd_dq_dk_dv_loop_seqk_parallel_kernelI23Flash_bwd_kernel_traitsILi256ELi64ELi64ELi8ELi4ELi2ELi2ELb0ELb0EN7cutlass6half_tE19Flash_kernel_traitsILi256ELi64ELi64ELi8ES3_EELb1ELb1ELb0ELb1ELb0ELb0ELb0EEEvNS_16Flash_bwd_paramsE --------------------------
	.section	.nv.shared._ZN5flash44flash_bwd_dq_dk_dv_loop_seqk_parallel_kernelI23Flash_bwd_kernel_traitsILi256ELi64ELi64ELi8ELi4ELi2ELi2ELb0ELb0EN7cutlass6half_tE19Flash_kernel_traitsILi256ELi64ELi64ELi8ES3_EELb1ELb1ELb0ELb1ELb0ELb0ELb0EEEvNS_16Flash_bwd_paramsE,"aw",@nobits
	.sectionflags	@""
	.align	16


//--------------------- .nv.shared._ZN5flash44flash_bwd_dq_dk_dv_loop_seqk_parallel_kernelI23Flash_bwd_kernel_traitsILi256ELi64ELi64ELi8ELi4ELi2ELi2ELb0ELb0EN7cutlass6half_tE19Flash_kernel_traitsILi256ELi64ELi64ELi8ES3_EELb0ELb1ELb0ELb1ELb0ELb0ELb1EEEvNS_16Flash_bwd_paramsE --------------------------
	.section	.nv.shared._ZN5flash44flash_bwd_dq_dk_dv_loop_seqk_parallel_kernelI23Flash_bwd_kernel_traitsILi256ELi64ELi64ELi8ELi4ELi2ELi2ELb0ELb0EN7cutlass6half_tE19Flash_kernel_traitsILi256ELi64ELi64ELi8ES3_EELb0ELb1ELb0ELb1ELb0ELb0ELb1EEEvNS_16Flash_bwd_paramsE,"aw",@nobits
	.sectionflags	@""
	.align	16


//--------------------- .nv.shared._ZN5flash25flash_bwd_dot_do_o_kernelILb0E23Flash_bwd_kernel_traitsILi256ELi64ELi64ELi8ELi4ELi2ELi2ELb0ELb0EN7cutlass6half_tE19Flash_kernel_traitsILi256ELi64ELi64ELi8ES3_EEEEvNS_16Flash_bwd_paramsE --------------------------
	.section	.nv.shared._ZN5flash25flash_bwd_dot_do_o_kernelILb0E23Flash_bwd_kernel_traitsILi256ELi64ELi64ELi8ELi4ELi2ELi2ELb0ELb0EN7cutlass6half_tE19Flash_kernel_traitsILi256ELi64ELi64ELi8ES3_EEEEvNS_16Flash_bwd_paramsE,"aw",@nobits
	.sectionflags	@""
	.align	16


//--------------------- .nv.shared._ZN5flash25flash_bwd_dot_do_o_kernelILb1E23Flash_bwd_kernel_traitsILi256ELi64ELi64ELi8ELi4ELi2ELi2ELb0ELb0EN7cutlass6half_tE19Flash_kernel_traitsILi256ELi64ELi64ELi8ES3_EEEEvNS_16Flash_bwd_paramsE --------------------------
	.section	.nv.shared._ZN5flash25flash_bwd_dot_do_o_kernelILb1E23Flash_bwd_kernel_traitsILi256ELi64ELi64ELi8ELi4ELi2ELi2ELb0ELb0EN7cutlass6half_tE19Flash_kernel_traitsILi256ELi64ELi64ELi8ES3_EEEEvNS_16Flash_bwd_paramsE,"aw",@nobits
	.sectionflags	@""
	.align	16
